	.target	sm_80

	.elftype	@"ET_EXEC"


//--------------------- .note.nv.tkinfo           --------------------------
	.section	.note.nv.tkinfo,"",@"SHT_NOTE"
	.sectionflags	@"SHF_NOTE_NV_TKINFO"
	.tkinfo
        /*0018*/ 	.word	0x00000002
        /*0030*/ 	.string	""
        /*0030*/ 	.string	"ptxas"
        /*0030*/ 	.string	"Cuda compilation tools, release 13.0, V13.0.88"
        /*0030*/ 	.string	"Build cuda_13.0.r13.0/compiler.36424714_0"
        /*0030*/ 	.string	"-arch sm_80 -m 64 "



//--------------------- .note.nv.cuinfo           --------------------------
	.section	.note.nv.cuinfo,"",@"SHT_NOTE"
	.sectionflags	@"SHF_NOTE_NV_CUINFO"
        /*0018*/ 	.short	0x0002
        /*001a*/ 	.short	0x0050
        /*001c*/ 	.short	0x0082
	.zero		2


//--------------------- .nv.info                  --------------------------
	.section	.nv.info,"",@"SHT_CUDA_INFO"
	.align	4


	//----- nvinfo : EIATTR_REGCOUNT
	.align		4
        /*0000*/ 	.byte	0x04, 0x2f
        /*0002*/ 	.short	(.L_12 - .L_11)
	.align		4
.L_11:
        /*0004*/ 	.word	index@(_ZN7cutlass6KernelINS_4conv6kernel23ImplicitGemmConvolutionINS1_11threadblock22ImplicitGemmMultistageINS_4gemm9GemmShapeILi64ELi64ELi32EEENS4_48Conv2dFpropActivationTileAccessIteratorOptimizedINS_11MatrixShapeILi64ELi32EEENS_6half_tENS_6layout10TensorNHWCENS_9transform29PitchLinearWarpRakedThreadMapINS_16PitchLinearShapeILi32ELi64EEELi128ENSH_ILi4ELi8EEELi8EEENS_12AlignedArrayISC_Li8ELi16EEEEENSF_11threadblock25RegularTileAccessIteratorISB_SC_NSD_37RowMajorTensorOpMultiplicandCrosswiseILi16ELi32EEELi0ESK_Li16EEELNS_4arch14CacheOperation4KindE0ENS4_44Conv2dFpropFilterTileAccessIteratorOptimizedINSA_ILi32ELi64EEESC_SE_SK_SM_Lb0EEENSP_ISX_SC_NSD_40ColumnMajorTensorOpMultiplicandCrosswiseILi16ELi32EEELi1ESK_Li16EEELSV_1ENS6_11threadblock9MmaPolicyINS6_4warp11MmaTensorOpINS7_ILi32ELi32ELi32EEESC_SR_SC_S10_SC_NSD_8RowMajorENS14_17MmaTensorOpPolicyINST_3MmaINS7_ILi16ELi8ELi16EEELi32ESC_S17_SC_NSD_11ColumnMajorESC_S17_NST_13OpMultiplyAddEEENSA_ILi1ELi1EEEEELi1ELb0EbEENSA_ILi0ELi0EEES1H_Li1EEELi3EbEENS_8epilogue11threadblock8EpilogueIS8_S1G_Li1ENS1L_22PredicatedTileIteratorINS1L_26OutputTileOptimalThreadMapINS1L_15OutputTileShapeILi64ELi8ELi2ELi1ELi1EEENS1P_ILi1ELi4ELi1ELi1ELi4EEELi128ELi8ELi16EEESC_Lb0ENSD_9NoPermuteELb0EEENS1K_4warp24FragmentIteratorTensorOpIS16_S1A_SC_NS_5ArrayISC_Li4ELb0EEES17_EENS1V_20TileIteratorTensorOpIS16_S1A_SC_S17_EENS1L_18SharedLoadIteratorINS1S_18CompactedThreadMapESC_Li16EEENS1K_6thread21LinearCombinationReluISC_Li8ESC_SC_LNS25_9ScaleType4KindE1ELNS_15FloatRoundStyleE2EEENSA_ILi0ELi16EEELi1ELi1EEENS12_30GemmIdentityThreadblockSwizzleILi1EEELNS1_8OperatorE0ENS1_17Conv2dProblemSizeELNS1_9GroupModeE0EEEEEvNT_6ParamsE)
        /*0008*/ 	.word	0x0000005a


	//----- nvinfo : EIATTR_FRAME_SIZE
	.align		4
.L_12:
        /*000c*/ 	.byte	0x04, 0x11
        /*000e*/ 	.short	(.L_14 - .L_13)
	.align		4
.L_13:
        /*0010*/ 	.word	index@(_ZN7cutlass6KernelINS_4conv6kernel23ImplicitGemmConvolutionINS1_11threadblock22ImplicitGemmMultistageINS_4gemm9GemmShapeILi64ELi64ELi32EEENS4_48Conv2dFpropActivationTileAccessIteratorOptimizedINS_11MatrixShapeILi64ELi32EEENS_6half_tENS_6layout10TensorNHWCENS_9transform29PitchLinearWarpRakedThreadMapINS_16PitchLinearShapeILi32ELi64EEELi128ENSH_ILi4ELi8EEELi8EEENS_12AlignedArrayISC_Li8ELi16EEEEENSF_11threadblock25RegularTileAccessIteratorISB_SC_NSD_37RowMajorTensorOpMultiplicandCrosswiseILi16ELi32EEELi0ESK_Li16EEELNS_4arch14CacheOperation4KindE0ENS4_44Conv2dFpropFilterTileAccessIteratorOptimizedINSA_ILi32ELi64EEESC_SE_SK_SM_Lb0EEENSP_ISX_SC_NSD_40ColumnMajorTensorOpMultiplicandCrosswiseILi16ELi32EEELi1ESK_Li16EEELSV_1ENS6_11threadblock9MmaPolicyINS6_4warp11MmaTensorOpINS7_ILi32ELi32ELi32EEESC_SR_SC_S10_SC_NSD_8RowMajorENS14_17MmaTensorOpPolicyINST_3MmaINS7_ILi16ELi8ELi16EEELi32ESC_S17_SC_NSD_11ColumnMajorESC_S17_NST_13OpMultiplyAddEEENSA_ILi1ELi1EEEEELi1ELb0EbEENSA_ILi0ELi0EEES1H_Li1EEELi3EbEENS_8epilogue11threadblock8EpilogueIS8_S1G_Li1ENS1L_22PredicatedTileIteratorINS1L_26OutputTileOptimalThreadMapINS1L_15OutputTileShapeILi64ELi8ELi2ELi1ELi1EEENS1P_ILi1ELi4ELi1ELi1ELi4EEELi128ELi8ELi16EEESC_Lb0ENSD_9NoPermuteELb0EEENS1K_4warp24FragmentIteratorTensorOpIS16_S1A_SC_NS_5ArrayISC_Li4ELb0EEES17_EENS1V_20TileIteratorTensorOpIS16_S1A_SC_S17_EENS1L_18SharedLoadIteratorINS1S_18CompactedThreadMapESC_Li16EEENS1K_6thread21LinearCombinationReluISC_Li8ESC_SC_LNS25_9ScaleType4KindE1ELNS_15FloatRoundStyleE2EEENSA_ILi0ELi16EEELi1ELi1EEENS12_30GemmIdentityThreadblockSwizzleILi1EEELNS1_8OperatorE0ENS1_17Conv2dProblemSizeELNS1_9GroupModeE0EEEEEvNT_6ParamsE)
        /*0014*/ 	.word	0x00000000


	//----- nvinfo : EIATTR_REGCOUNT
	.align		4
.L_14:
        /*0018*/ 	.byte	0x04, 0x2f
        /*001a*/ 	.short	(.L_16 - .L_15)
	.align		4
.L_15:
        /*001c*/ 	.word	index@(_ZN7cutlass6KernelINS_4conv6kernel23ImplicitGemmConvolutionINS1_11threadblock22ImplicitGemmMultistageINS_4gemm9GemmShapeILi64ELi128ELi32EEENS4_48Conv2dFpropActivationTileAccessIteratorOptimizedINS_11MatrixShapeILi64ELi32EEENS_6half_tENS_6layout10TensorNHWCENS_9transform29PitchLinearWarpRakedThreadMapINS_16PitchLinearShapeILi32ELi64EEELi64ENSH_ILi4ELi8EEELi8EEENS_12AlignedArrayISC_Li8ELi16EEEEENSF_11threadblock25RegularTileAccessIteratorISB_SC_NSD_37RowMajorTensorOpMultiplicandCrosswiseILi16ELi32EEELi0ESK_Li16EEELNS_4arch14CacheOperation4KindE0ENS4_44Conv2dFpropFilterTileAccessIteratorOptimizedINSA_ILi32ELi128EEESC_SE_NSG_INSH_ILi32ELi128EEELi64ESJ_Li8EEESM_Lb0EEENSP_ISX_SC_NSD_40ColumnMajorTensorOpMultiplicandCrosswiseILi16ELi32EEELi1ESZ_Li16EEELSV_1ENS6_11threadblock9MmaPolicyINS6_4warp11MmaTensorOpINS7_ILi64ELi64ELi32EEESC_SR_SC_S12_SC_NSD_8RowMajorENS16_17MmaTensorOpPolicyINST_3MmaINS7_ILi16ELi8ELi16EEELi32ESC_S19_SC_NSD_11ColumnMajorESC_S19_NST_13OpMultiplyAddEEENSA_ILi1ELi1EEEEELi1ELb0EbEENSA_ILi0ELi0EEES1J_Li1EEELi3EbEENS_8epilogue11threadblock8EpilogueIS8_S1I_Li1ENS1N_22PredicatedTileIteratorINS1N_26OutputTileOptimalThreadMapINS1N_15OutputTileShapeILi128ELi8ELi1ELi1ELi1EEENS1R_ILi1ELi8ELi1ELi1ELi8EEELi64ELi8ELi16EEESC_Lb0ENSD_9NoPermuteELb0EEENS1M_4warp24FragmentIteratorTensorOpIS18_S1C_SC_NS_5ArrayISC_Li4ELb0EEES19_EENS1X_20TileIteratorTensorOpIS18_S1C_SC_S19_EENS1N_18SharedLoadIteratorINS1U_18CompactedThreadMapESC_Li16EEENS1M_6thread21LinearCombinationReluISC_Li8ESC_SC_LNS27_9ScaleType4KindE1ELNS_15FloatRoundStyleE2EEENSA_ILi0ELi16EEELi1ELi1EEENS14_30GemmIdentityThreadblockSwizzleILi1EEELNS1_8OperatorE0ENS1_17Conv2dProblemSizeELNS1_9GroupModeE0EEEEEvNT_6ParamsE)
        /*0020*/ 	.word	0x000000a8


	//----- nvinfo : EIATTR_FRAME_SIZE
	.align		4
.L_16:
        /*0024*/ 	.byte	0x04, 0x11
        /*0026*/ 	.short	(.L_18 - .L_17)
	.align		4
.L_17:
        /*0028*/ 	.word	index@(_ZN7cutlass6KernelINS_4conv6kernel23ImplicitGemmConvolutionINS1_11threadblock22ImplicitGemmMultistageINS_4gemm9GemmShapeILi64ELi128ELi32EEENS4_48Conv2dFpropActivationTileAccessIteratorOptimizedINS_11MatrixShapeILi64ELi32EEENS_6half_tENS_6layout10TensorNHWCENS_9transform29PitchLinearWarpRakedThreadMapINS_16PitchLinearShapeILi32ELi64EEELi64ENSH_ILi4ELi8EEELi8EEENS_12AlignedArrayISC_Li8ELi16EEEEENSF_11threadblock25RegularTileAccessIteratorISB_SC_NSD_37RowMajorTensorOpMultiplicandCrosswiseILi16ELi32EEELi0ESK_Li16EEELNS_4arch14CacheOperation4KindE0ENS4_44Conv2dFpropFilterTileAccessIteratorOptimizedINSA_ILi32ELi128EEESC_SE_NSG_INSH_ILi32ELi128EEELi64ESJ_Li8EEESM_Lb0EEENSP_ISX_SC_NSD_40ColumnMajorTensorOpMultiplicandCrosswiseILi16ELi32EEELi1ESZ_Li16EEELSV_1ENS6_11threadblock9MmaPolicyINS6_4warp11MmaTensorOpINS7_ILi64ELi64ELi32EEESC_SR_SC_S12_SC_NSD_8RowMajorENS16_17MmaTensorOpPolicyINST_3MmaINS7_ILi16ELi8ELi16EEELi32ESC_S19_SC_NSD_11ColumnMajorESC_S19_NST_13OpMultiplyAddEEENSA_ILi1ELi1EEEEELi1ELb0EbEENSA_ILi0ELi0EEES1J_Li1EEELi3EbEENS_8epilogue11threadblock8EpilogueIS8_S1I_Li1ENS1N_22PredicatedTileIteratorINS1N_26OutputTileOptimalThreadMapINS1N_15OutputTileShapeILi128ELi8ELi1ELi1ELi1EEENS1R_ILi1ELi8ELi1ELi1ELi8EEELi64ELi8ELi16EEESC_Lb0ENSD_9NoPermuteELb0EEENS1M_4warp24FragmentIteratorTensorOpIS18_S1C_SC_NS_5ArrayISC_Li4ELb0EEES19_EENS1X_20TileIteratorTensorOpIS18_S1C_SC_S19_EENS1N_18SharedLoadIteratorINS1U_18CompactedThreadMapESC_Li16EEENS1M_6thread21LinearCombinationReluISC_Li8ESC_SC_LNS27_9ScaleType4KindE1ELNS_15FloatRoundStyleE2EEENSA_ILi0ELi16EEELi1ELi1EEENS14_30GemmIdentityThreadblockSwizzleILi1EEELNS1_8OperatorE0ENS1_17Conv2dProblemSizeELNS1_9GroupModeE0EEEEEvNT_6ParamsE)
        /*002c*/ 	.word	0x00000000


	//----- nvinfo : EIATTR_REGCOUNT
	.align		4
.L_18:
        /*0030*/ 	.byte	0x04, 0x2f
        /*0032*/ 	.short	(.L_20 - .L_19)
	.align		4
.L_19:
        /*0034*/ 	.word	index@(_ZN7cutlass6KernelINS_4conv6kernel26B2bImplicitGemmConvolutionINS1_11threadblock25B2bImplicitGemmMultistageINS_4gemm9GemmShapeILi64ELi64ELi32EEENS4_48Conv2dFpropActivationTileAccessIteratorOptimizedINS_11MatrixShapeILi64ELi32EEENS_6half_tENS_6layout10TensorNHWCENS_9transform29PitchLinearWarpRakedThreadMapINS_16PitchLinearShapeILi32ELi64EEELi64ENSH_ILi4ELi8EEELi8EEENS_12AlignedArrayISC_Li8ELi16EEEEENSF_11threadblock25RegularTileAccessIteratorISB_SC_NSD_37RowMajorTensorOpMultiplicandCrosswiseILi16ELi32EEELi0ESK_Li16EEELNS_4arch14CacheOperation4KindE0ENS4_44Conv2dFpropFilterTileAccessIteratorOptimizedINSA_ILi32ELi64EEESC_SE_SK_SM_Lb0EEENSP_ISX_SC_NSD_40ColumnMajorTensorOpMultiplicandCrosswiseILi16ELi32EEELi1ESK_Li16EEELSV_1ENS7_ILi64ELi128ELi32EEENS6_4warp27MmaTensorOpFragmentIteratorINSA_ILi32ELi16EEESX_Li32ESC_SC_NSD_11ColumnMajorENS7_ILi16ELi8ELi16EEENS_8epilogue6thread21LinearCombinationReluISC_Li4ESC_SC_LNS19_9ScaleType4KindE2ELNS_15FloatRoundStyleE2EEEEENSO_14VectorIteratorINSO_30PredicatedVectorAccessIteratorINSA_ILi64ELi64EEENSA_ILi32ELi32EEESC_NSD_8RowMajorELi2ELb0EEEEENSF_4warp22VectorFragmentIteratorINSA_ILi1ELi8EEESC_S1K_S17_Li2EEENSW_INSA_ILi32ELi128EEESC_SE_NSG_INSH_ILi32ELi128EEELi64ESJ_Li8EEESM_Lb0EEENSP_IS1R_SC_S10_Li1ES1T_Li16EEELSV_1ES1E_NS6_11threadblock9MmaPolicyINS13_11MmaTensorOpINS7_ILi32ELi64ELi32EEESC_SR_SC_S10_SC_S1K_NS13_17MmaTensorOpPolicyINST_3MmaIS17_Li32ESC_S1K_SC_S16_SC_S1K_NST_13OpMultiplyAddEEENSA_ILi1ELi1EEEEELi1ELb0EbEENSA_ILi0ELi0EEES27_Li1EEENS1X_INS1Y_INS7_ILi32ELi128ELi32EEESC_SR_SC_S10_SC_S1K_S25_Li1ELb0EbEES27_S27_Li1EEELi3EbEENS18_11threadblock8EpilogueIS12_S2A_Li1ENS2D_22PredicatedTileIteratorINS2D_26OutputTileOptimalThreadMapINS2D_15OutputTileShapeILi128ELi8ELi2ELi1ELi1EEENS2H_ILi1ELi4ELi1ELi1ELi4EEELi64ELi8ELi16EEESC_Lb0ENSD_9NoPermuteELb0EEENS18_4warp24FragmentIteratorTensorOpIS29_S17_SC_NS_5ArrayISC_Li4ELb0EEES1K_EENS2N_20TileIteratorTensorOpIS29_S17_SC_S1K_EENS2D_18SharedLoadIteratorINS2K_18CompactedThreadMapESC_Li16EEENS1A_ISC_Li8ESC_SC_LS1C_1ELS1D_2EEENSA_ILi0ELi16EEELi1ELi1EEENS1W_30GemmIdentityThreadblockSwizzleILi1EEELNS1_8OperatorE0ENS1_17Conv2dProblemSizeEEEEEvNT_6ParamsE)
        /*0038*/ 	.word	0x000000b0


	//----- nvinfo : EIATTR_FRAME_SIZE
	.align		4
.L_20:
        /*003c*/ 	.byte	0x04, 0x11
        /*003e*/ 	.short	(.L_22 - .L_21)
	.align		4
.L_21:
        /*0040*/ 	.word	index@(_ZN7cutlass6KernelINS_4conv6kernel26B2bImplicitGemmConvolutionINS1_11threadblock25B2bImplicitGemmMultistageINS_4gemm9GemmShapeILi64ELi64ELi32EEENS4_48Conv2dFpropActivationTileAccessIteratorOptimizedINS_11MatrixShapeILi64ELi32EEENS_6half_tENS_6layout10TensorNHWCENS_9transform29PitchLinearWarpRakedThreadMapINS_16PitchLinearShapeILi32ELi64EEELi64ENSH_ILi4ELi8EEELi8EEENS_12AlignedArrayISC_Li8ELi16EEEEENSF_11threadblock25RegularTileAccessIteratorISB_SC_NSD_37RowMajorTensorOpMultiplicandCrosswiseILi16ELi32EEELi0ESK_Li16EEELNS_4arch14CacheOperation4KindE0ENS4_44Conv2dFpropFilterTileAccessIteratorOptimizedINSA_ILi32ELi64EEESC_SE_SK_SM_Lb0EEENSP_ISX_SC_NSD_40ColumnMajorTensorOpMultiplicandCrosswiseILi16ELi32EEELi1ESK_Li16EEELSV_1ENS7_ILi64ELi128ELi32EEENS6_4warp27MmaTensorOpFragmentIteratorINSA_ILi32ELi16EEESX_Li32ESC_SC_NSD_11ColumnMajorENS7_ILi16ELi8ELi16EEENS_8epilogue6thread21LinearCombinationReluISC_Li4ESC_SC_LNS19_9ScaleType4KindE2ELNS_15FloatRoundStyleE2EEEEENSO_14VectorIteratorINSO_30PredicatedVectorAccessIteratorINSA_ILi64ELi64EEENSA_ILi32ELi32EEESC_NSD_8RowMajorELi2ELb0EEEEENSF_4warp22VectorFragmentIteratorINSA_ILi1ELi8EEESC_S1K_S17_Li2EEENSW_INSA_ILi32ELi128EEESC_SE_NSG_INSH_ILi32ELi128EEELi64ESJ_Li8EEESM_Lb0EEENSP_IS1R_SC_S10_Li1ES1T_Li16EEELSV_1ES1E_NS6_11threadblock9MmaPolicyINS13_11MmaTensorOpINS7_ILi32ELi64ELi32EEESC_SR_SC_S10_SC_S1K_NS13_17MmaTensorOpPolicyINST_3MmaIS17_Li32ESC_S1K_SC_S16_SC_S1K_NST_13OpMultiplyAddEEENSA_ILi1ELi1EEEEELi1ELb0EbEENSA_ILi0ELi0EEES27_Li1EEENS1X_INS1Y_INS7_ILi32ELi128ELi32EEESC_SR_SC_S10_SC_S1K_S25_Li1ELb0EbEES27_S27_Li1EEELi3EbEENS18_11threadblock8EpilogueIS12_S2A_Li1ENS2D_22PredicatedTileIteratorINS2D_26OutputTileOptimalThreadMapINS2D_15OutputTileShapeILi128ELi8ELi2ELi1ELi1EEENS2H_ILi1ELi4ELi1ELi1ELi4EEELi64ELi8ELi16EEESC_Lb0ENSD_9NoPermuteELb0EEENS18_4warp24FragmentIteratorTensorOpIS29_S17_SC_NS_5ArrayISC_Li4ELb0EEES1K_EENS2N_20TileIteratorTensorOpIS29_S17_SC_S1K_EENS2D_18SharedLoadIteratorINS2K_18CompactedThreadMapESC_Li16EEENS1A_ISC_Li8ESC_SC_LS1C_1ELS1D_2EEENSA_ILi0ELi16EEELi1ELi1EEENS1W_30GemmIdentityThreadblockSwizzleILi1EEELNS1_8OperatorE0ENS1_17Conv2dProblemSizeEEEEEvNT_6ParamsE)
        /*0044*/ 	.word	0x00000000


	//----- nvinfo : EIATTR_REGCOUNT
	.align		4
.L_22:
        /*0048*/ 	.byte	0x04, 0x2f
        /*004a*/ 	.short	(.L_24 - .L_23)
	.align		4
.L_23:
        /*004c*/ 	.word	index@(_ZN7cutlass9reference6device6kernel11Conv2dFpropINS_6half_tENS_6layout10TensorNHWCES4_S6_S4_S6_S4_S4_NS_16NumericConverterIS4_S4_LNS_15FloatRoundStyleE2EEENS_12multiply_addIS4_S4_S4_EELi4ELi4ELi16ELi8EEEvNS_4conv17Conv2dProblemSizeENS_9TensorRefIT_T0_EENSE_IT1_T2_EENSE_IT3_T4_EESN_T5_SO_)
        /*0050*/ 	.word	0x0000006a


	//----- nvinfo : EIATTR_FRAME_SIZE
	.align		4
.L_24:
        /*0054*/ 	.byte	0x04, 0x11
        /*0056*/ 	.short	(.L_26 - .L_25)
	.align		4
.L_25:
        /*0058*/ 	.word	index@($__internal_4_$__cuda_sm20_div_s64)
        /*005c*/ 	.word	0x00000000


	//----- nvinfo : EIATTR_FRAME_SIZE
	.align		4
.L_26:
        /*0060*/ 	.byte	0x04, 0x11
        /*0062*/ 	.short	(.L_28 - .L_27)
	.align		4
.L_27:
        /*0064*/ 	.word	index@(_ZN7cutlass9reference6device6kernel11Conv2dFpropINS_6half_tENS_6layout10TensorNHWCES4_S6_S4_S6_S4_S4_NS_16NumericConverterIS4_S4_LNS_15FloatRoundStyleE2EEENS_12multiply_addIS4_S4_S4_EELi4ELi4ELi16ELi8EEEvNS_4conv17Conv2dProblemSizeENS_9TensorRefIT_T0_EENSE_IT1_T2_EENSE_IT3_T4_EESN_T5_SO_)
        /*0068*/ 	.word	0x00000000


	//----- nvinfo : EIATTR_REGCOUNT
	.align		4
.L_28:
        /*006c*/ 	.byte	0x04, 0x2f
        /*006e*/ 	.short	(.L_30 - .L_29)
	.align		4
.L_29:
        /*0070*/ 	.word	index@(_ZN7cutlass9reference6device6kernel11Conv2dDgradINS_6half_tENS_6layout10TensorNHWCES4_S6_S4_S6_S4_S4_NS_16NumericConverterIS4_S4_LNS_15FloatRoundStyleE2EEENS_12multiply_addIS4_S4_S4_EELi2ELi4ELi16ELi8EEEvNS_4conv17Conv2dProblemSizeENS_9TensorRefIT_T0_EENSE_IT1_T2_EENSE_IT3_T4_EESN_T5_SO_)
        /*0074*/ 	.word	0x0000001e


	//----- nvinfo : EIATTR_FRAME_SIZE
	.align		4
.L_30:
        /*0078*/ 	.byte	0x04, 0x11
        /*007a*/ 	.short	(.L_32 - .L_31)
	.align		4
.L_31:
        /*007c*/ 	.word	index@($__internal_3_$__cuda_sm20_div_s64)
        /*0080*/ 	.word	0x00000000


	//----- nvinfo : EIATTR_FRAME_SIZE
	.align		4
.L_32:
        /*0084*/ 	.byte	0x04, 0x11
        /*0086*/ 	.short	(.L_34 - .L_33)
	.align		4
.L_33:
        /*0088*/ 	.word	index@(_ZN7cutlass9reference6device6kernel11Conv2dDgradINS_6half_tENS_6layout10TensorNHWCES4_S6_S4_S6_S4_S4_NS_16NumericConverterIS4_S4_LNS_15FloatRoundStyleE2EEENS_12multiply_addIS4_S4_S4_EELi2ELi4ELi16ELi8EEEvNS_4conv17Conv2dProblemSizeENS_9TensorRefIT_T0_EENSE_IT1_T2_EENSE_IT3_T4_EESN_T5_SO_)
        /*008c*/ 	.word	0x00000000


	//----- nvinfo : EIATTR_REGCOUNT
	.align		4
.L_34:
        /*0090*/ 	.byte	0x04, 0x2f
        /*0092*/ 	.short	(.L_36 - .L_35)
	.align		4
.L_35:
        /*0094*/ 	.word	index@(_ZN7cutlass9reference6device6kernel11Conv2dWgradINS_6half_tENS_6layout10TensorNHWCES4_S6_S4_S6_S4_S4_NS_16NumericConverterIS4_S4_LNS_15FloatRoundStyleE2EEENS_12multiply_addIS4_S4_S4_EELi2ELi4ELi8ELi16EEEvNS_4conv17Conv2dProblemSizeENS_9TensorRefIT_T0_EENSE_IT1_T2_EENSE_IT3_T4_EESN_T5_SO_)
        /*0098*/ 	.word	0x00000040


	//----- nvinfo : EIATTR_FRAME_SIZE
	.align		4
.L_36:
        /*009c*/ 	.byte	0x04, 0x11
        /*009e*/ 	.short	(.L_38 - .L_37)
	.align		4
.L_37:
        /*00a0*/ 	.word	index@($__internal_2_$__cuda_sm20_div_s64)
        /*00a4*/ 	.word	0x00000000


	//----- nvinfo : EIATTR_FRAME_SIZE
	.align		4
.L_38:
        /*00a8*/ 	.byte	0x04, 0x11
        /*00aa*/ 	.short	(.L_40 - .L_39)
	.align		4
.L_39:
        /*00ac*/ 	.word	index@(_ZN7cutlass9reference6device6kernel11Conv2dWgradINS_6half_tENS_6layout10TensorNHWCES4_S6_S4_S6_S4_S4_NS_16NumericConverterIS4_S4_LNS_15FloatRoundStyleE2EEENS_12multiply_addIS4_S4_S4_EELi2ELi4ELi8ELi16EEEvNS_4conv17Conv2dProblemSizeENS_9TensorRefIT_T0_EENSE_IT1_T2_EENSE_IT3_T4_EESN_T5_SO_)
        /*00b0*/ 	.word	0x00000000


	//----- nvinfo : EIATTR_REGCOUNT
	.align		4
.L_40:
        /*00b4*/ 	.byte	0x04, 0x2f
        /*00b6*/ 	.short	(.L_42 - .L_41)
	.align		4
.L_41:
        /*00b8*/ 	.word	index@(_ZN7cutlass9reference6device6kernel13TensorForEachINS1_6detail14TensorReLuFuncINS_6half_tENS_6layout10TensorNHWCEEELi4ENS9_6ParamsEEEvNS_5CoordIXT0_EilEET1_)
        /*00bc*/ 	.word	0x0000001a


	//----- nvinfo : EIATTR_FRAME_SIZE
	.align		4
.L_42:
        /*00c0*/ 	.byte	0x04, 0x11
        /*00c2*/ 	.short	(.L_44 - .L_43)
	.align		4
.L_43:
        /*00c4*/ 	.word	index@($__internal_1_$__cuda_sm20_div_s64)
        /*00c8*/ 	.word	0x00000000


	//----- nvinfo : EIATTR_FRAME_SIZE
	.align		4
.L_44:
        /*00cc*/ 	.byte	0x04, 0x11
        /*00ce*/ 	.short	(.L_46 - .L_45)
	.align		4
.L_45:
        /*00d0*/ 	.word	index@(_ZN7cutlass9reference6device6kernel13TensorForEachINS1_6detail14TensorReLuFuncINS_6half_tENS_6layout10TensorNHWCEEELi4ENS9_6ParamsEEEvNS_5CoordIXT0_EilEET1_)
        /*00d4*/ 	.word	0x00000000


	//----- nvinfo : EIATTR_REGCOUNT
	.align		4
.L_46:
        /*00d8*/ 	.byte	0x04, 0x2f
        /*00da*/ 	.short	(.L_48 - .L_47)
	.align		4
.L_47:
        /*00dc*/ 	.word	index@(_ZN7cutlass9reference6device6kernel21TensorScaleBiasConv2dINS_9TensorRefINS_6half_tENS_6layout10TensorNHWCEEES8_S5_NS4_IS5_NS6_8RowMajorEEENS_16NumericConverterIS5_S5_LNS_15FloatRoundStyleE2EEELi4ELi4ELi16ELi8EEEvNS_4conv17Conv2dProblemSizeET_T0_T1_T2_SJ_)
        /*00e0*/ 	.word	0x0000001e


	//----- nvinfo : EIATTR_FRAME_SIZE
	.align		4
.L_48:
        /*00e4*/ 	.byte	0x04, 0x11
        /*00e6*/ 	.short	(.L_50 - .L_49)
	.align		4
.L_49:
        /*00e8*/ 	.word	index@($__internal_0_$__cuda_sm20_div_s64)
        /*00ec*/ 	.word	0x00000000


	//----- nvinfo : EIATTR_FRAME_SIZE
	.align		4
.L_50:
        /*00f0*/ 	.byte	0x04, 0x11
        /*00f2*/ 	.short	(.L_52 - .L_51)
	.align		4
.L_51:
        /*00f4*/ 	.word	index@(_ZN7cutlass9reference6device6kernel21TensorScaleBiasConv2dINS_9TensorRefINS_6half_tENS_6layout10TensorNHWCEEES8_S5_NS4_IS5_NS6_8RowMajorEEENS_16NumericConverterIS5_S5_LNS_15FloatRoundStyleE2EEELi4ELi4ELi16ELi8EEEvNS_4conv17Conv2dProblemSizeET_T0_T1_T2_SJ_)
        /*00f8*/ 	.word	0x00000000


	//----- nvinfo : EIATTR_MIN_STACK_SIZE
	.align		4
.L_52:
        /*00fc*/ 	.byte	0x04, 0x12
        /*00fe*/ 	.short	(.L_54 - .L_53)
	.align		4
.L_53:
        /*0100*/ 	.word	index@(_ZN7cutlass6KernelINS_4conv6kernel26B2bImplicitGemmConvolutionINS1_11threadblock25B2bImplicitGemmMultistageINS_4gemm9GemmShapeILi64ELi64ELi32EEENS4_48Conv2dFpropActivationTileAccessIteratorOptimizedINS_11MatrixShapeILi64ELi32EEENS_6half_tENS_6layout10TensorNHWCENS_9transform29PitchLinearWarpRakedThreadMapINS_16PitchLinearShapeILi32ELi64EEELi64ENSH_ILi4ELi8EEELi8EEENS_12AlignedArrayISC_Li8ELi16EEEEENSF_11threadblock25RegularTileAccessIteratorISB_SC_NSD_37RowMajorTensorOpMultiplicandCrosswiseILi16ELi32EEELi0ESK_Li16EEELNS_4arch14CacheOperation4KindE0ENS4_44Conv2dFpropFilterTileAccessIteratorOptimizedINSA_ILi32ELi64EEESC_SE_SK_SM_Lb0EEENSP_ISX_SC_NSD_40ColumnMajorTensorOpMultiplicandCrosswiseILi16ELi32EEELi1ESK_Li16EEELSV_1ENS7_ILi64ELi128ELi32EEENS6_4warp27MmaTensorOpFragmentIteratorINSA_ILi32ELi16EEESX_Li32ESC_SC_NSD_11ColumnMajorENS7_ILi16ELi8ELi16EEENS_8epilogue6thread21LinearCombinationReluISC_Li4ESC_SC_LNS19_9ScaleType4KindE2ELNS_15FloatRoundStyleE2EEEEENSO_14VectorIteratorINSO_30PredicatedVectorAccessIteratorINSA_ILi64ELi64EEENSA_ILi32ELi32EEESC_NSD_8RowMajorELi2ELb0EEEEENSF_4warp22VectorFragmentIteratorINSA_ILi1ELi8EEESC_S1K_S17_Li2EEENSW_INSA_ILi32ELi128EEESC_SE_NSG_INSH_ILi32ELi128EEELi64ESJ_Li8EEESM_Lb0EEENSP_IS1R_SC_S10_Li1ES1T_Li16EEELSV_1ES1E_NS6_11threadblock9MmaPolicyINS13_11MmaTensorOpINS7_ILi32ELi64ELi32EEESC_SR_SC_S10_SC_S1K_NS13_17MmaTensorOpPolicyINST_3MmaIS17_Li32ESC_S1K_SC_S16_SC_S1K_NST_13OpMultiplyAddEEENSA_ILi1ELi1EEEEELi1ELb0EbEENSA_ILi0ELi0EEES27_Li1EEENS1X_INS1Y_INS7_ILi32ELi128ELi32EEESC_SR_SC_S10_SC_S1K_S25_Li1ELb0EbEES27_S27_Li1EEELi3EbEENS18_11threadblock8EpilogueIS12_S2A_Li1ENS2D_22PredicatedTileIteratorINS2D_26OutputTileOptimalThreadMapINS2D_15OutputTileShapeILi128ELi8ELi2ELi1ELi1EEENS2H_ILi1ELi4ELi1ELi1ELi4EEELi64ELi8ELi16EEESC_Lb0ENSD_9NoPermuteELb0EEENS18_4warp24FragmentIteratorTensorOpIS29_S17_SC_NS_5ArrayISC_Li4ELb0EEES1K_EENS2N_20TileIteratorTensorOpIS29_S17_SC_S1K_EENS2D_18SharedLoadIteratorINS2K_18CompactedThreadMapESC_Li16EEENS1A_ISC_Li8ESC_SC_LS1C_1ELS1D_2EEENSA_ILi0ELi16EEELi1ELi1EEENS1W_30GemmIdentityThreadblockSwizzleILi1EEELNS1_8OperatorE0ENS1_17Conv2dProblemSizeEEEEEvNT_6ParamsE)
        /*0104*/ 	.word	0x00000000


	//----- nvinfo : EIATTR_MIN_STACK_SIZE
	.align		4
.L_54:
        /*0108*/ 	.byte	0x04, 0x12
        /*010a*/ 	.short	(.L_56 - .L_55)
	.align		4
.L_55:
        /*010c*/ 	.word	index@(_ZN7cutlass6KernelINS_4conv6kernel23ImplicitGemmConvolutionINS1_11threadblock22ImplicitGemmMultistageINS_4gemm9GemmShapeILi64ELi128ELi32EEENS4_48Conv2dFpropActivationTileAccessIteratorOptimizedINS_11MatrixShapeILi64ELi32EEENS_6half_tENS_6layout10TensorNHWCENS_9transform29PitchLinearWarpRakedThreadMapINS_16PitchLinearShapeILi32ELi64EEELi64ENSH_ILi4ELi8EEELi8EEENS_12AlignedArrayISC_Li8ELi16EEEEENSF_11threadblock25RegularTileAccessIteratorISB_SC_NSD_37RowMajorTensorOpMultiplicandCrosswiseILi16ELi32EEELi0ESK_Li16EEELNS_4arch14CacheOperation4KindE0ENS4_44Conv2dFpropFilterTileAccessIteratorOptimizedINSA_ILi32ELi128EEESC_SE_NSG_INSH_ILi32ELi128EEELi64ESJ_Li8EEESM_Lb0EEENSP_ISX_SC_NSD_40ColumnMajorTensorOpMultiplicandCrosswiseILi16ELi32EEELi1ESZ_Li16EEELSV_1ENS6_11threadblock9MmaPolicyINS6_4warp11MmaTensorOpINS7_ILi64ELi64ELi32EEESC_SR_SC_S12_SC_NSD_8RowMajorENS16_17MmaTensorOpPolicyINST_3MmaINS7_ILi16ELi8ELi16EEELi32ESC_S19_SC_NSD_11ColumnMajorESC_S19_NST_13OpMultiplyAddEEENSA_ILi1ELi1EEEEELi1ELb0EbEENSA_ILi0ELi0EEES1J_Li1EEELi3EbEENS_8epilogue11threadblock8EpilogueIS8_S1I_Li1ENS1N_22PredicatedTileIteratorINS1N_26OutputTileOptimalThreadMapINS1N_15OutputTileShapeILi128ELi8ELi1ELi1ELi1EEENS1R_ILi1ELi8ELi1ELi1ELi8EEELi64ELi8ELi16EEESC_Lb0ENSD_9NoPermuteELb0EEENS1M_4warp24FragmentIteratorTensorOpIS18_S1C_SC_NS_5ArrayISC_Li4ELb0EEES19_EENS1X_20TileIteratorTensorOpIS18_S1C_SC_S19_EENS1N_18SharedLoadIteratorINS1U_18CompactedThreadMapESC_Li16EEENS1M_6thread21LinearCombinationReluISC_Li8ESC_SC_LNS27_9ScaleType4KindE1ELNS_15FloatRoundStyleE2EEENSA_ILi0ELi16EEELi1ELi1EEENS14_30GemmIdentityThreadblockSwizzleILi1EEELNS1_8OperatorE0ENS1_17Conv2dProblemSizeELNS1_9GroupModeE0EEEEEvNT_6ParamsE)
        /*0110*/ 	.word	0x00000000


	//----- nvinfo : EIATTR_MIN_STACK_SIZE
	.align		4
.L_56:
        /*0114*/ 	.byte	0x04, 0x12
        /*0116*/ 	.short	(.L_58 - .L_57)
	.align		4
.L_57:
        /*0118*/ 	.word	index@(_ZN7cutlass6KernelINS_4conv6kernel23ImplicitGemmConvolutionINS1_11threadblock22ImplicitGemmMultistageINS_4gemm9GemmShapeILi64ELi64ELi32EEENS4_48Conv2dFpropActivationTileAccessIteratorOptimizedINS_11MatrixShapeILi64ELi32EEENS_6half_tENS_6layout10TensorNHWCENS_9transform29PitchLinearWarpRakedThreadMapINS_16PitchLinearShapeILi32ELi64EEELi128ENSH_ILi4ELi8EEELi8EEENS_12AlignedArrayISC_Li8ELi16EEEEENSF_11threadblock25RegularTileAccessIteratorISB_SC_NSD_37RowMajorTensorOpMultiplicandCrosswiseILi16ELi32EEELi0ESK_Li16EEELNS_4arch14CacheOperation4KindE0ENS4_44Conv2dFpropFilterTileAccessIteratorOptimizedINSA_ILi32ELi64EEESC_SE_SK_SM_Lb0EEENSP_ISX_SC_NSD_40ColumnMajorTensorOpMultiplicandCrosswiseILi16ELi32EEELi1ESK_Li16EEELSV_1ENS6_11threadblock9MmaPolicyINS6_4warp11MmaTensorOpINS7_ILi32ELi32ELi32EEESC_SR_SC_S10_SC_NSD_8RowMajorENS14_17MmaTensorOpPolicyINST_3MmaINS7_ILi16ELi8ELi16EEELi32ESC_S17_SC_NSD_11ColumnMajorESC_S17_NST_13OpMultiplyAddEEENSA_ILi1ELi1EEEEELi1ELb0EbEENSA_ILi0ELi0EEES1H_Li1EEELi3EbEENS_8epilogue11threadblock8EpilogueIS8_S1G_Li1ENS1L_22PredicatedTileIteratorINS1L_26OutputTileOptimalThreadMapINS1L_15OutputTileShapeILi64ELi8ELi2ELi1ELi1EEENS1P_ILi1ELi4ELi1ELi1ELi4EEELi128ELi8ELi16EEESC_Lb0ENSD_9NoPermuteELb0EEENS1K_4warp24FragmentIteratorTensorOpIS16_S1A_SC_NS_5ArrayISC_Li4ELb0EEES17_EENS1V_20TileIteratorTensorOpIS16_S1A_SC_S17_EENS1L_18SharedLoadIteratorINS1S_18CompactedThreadMapESC_Li16EEENS1K_6thread21LinearCombinationReluISC_Li8ESC_SC_LNS25_9ScaleType4KindE1ELNS_15FloatRoundStyleE2EEENSA_ILi0ELi16EEELi1ELi1EEENS12_30GemmIdentityThreadblockSwizzleILi1EEELNS1_8OperatorE0ENS1_17Conv2dProblemSizeELNS1_9GroupModeE0EEEEEvNT_6ParamsE)
        /*011c*/ 	.word	0x00000000


	//----- nvinfo : EIATTR_MIN_STACK_SIZE
	.align		4
.L_58:
        /*0120*/ 	.byte	0x04, 0x12
        /*0122*/ 	.short	(.L_60 - .L_59)
	.align		4
.L_59:
        /*0124*/ 	.word	index@(_ZN7cutlass9reference6device6kernel21TensorScaleBiasConv2dINS_9TensorRefINS_6half_tENS_6layout10TensorNHWCEEES8_S5_NS4_IS5_NS6_8RowMajorEEENS_16NumericConverterIS5_S5_LNS_15FloatRoundStyleE2EEELi4ELi4ELi16ELi8EEEvNS_4conv17Conv2dProblemSizeET_T0_T1_T2_SJ_)
        /*0128*/ 	.word	0x00000000


	//----- nvinfo : EIATTR_MIN_STACK_SIZE
	.align		4
.L_60:
        /*012c*/ 	.byte	0x04, 0x12
        /*012e*/ 	.short	(.L_62 - .L_61)
	.align		4
.L_61:
        /*0130*/ 	.word	index@(_ZN7cutlass9reference6device6kernel13TensorForEachINS1_6detail14TensorReLuFuncINS_6half_tENS_6layout10TensorNHWCEEELi4ENS9_6ParamsEEEvNS_5CoordIXT0_EilEET1_)
        /*0134*/ 	.word	0x00000000


	//----- nvinfo : EIATTR_MIN_STACK_SIZE
	.align		4
.L_62:
        /*0138*/ 	.byte	0x04, 0x12
        /*013a*/ 	.short	(.L_64 - .L_63)
	.align		4
.L_63:
        /*013c*/ 	.word	index@(_ZN7cutlass9reference6device6kernel11Conv2dWgradINS_6half_tENS_6layout10TensorNHWCES4_S6_S4_S6_S4_S4_NS_16NumericConverterIS4_S4_LNS_15FloatRoundStyleE2EEENS_12multiply_addIS4_S4_S4_EELi2ELi4ELi8ELi16EEEvNS_4conv17Conv2dProblemSizeENS_9TensorRefIT_T0_EENSE_IT1_T2_EENSE_IT3_T4_EESN_T5_SO_)
        /*0140*/ 	.word	0x00000000


	//----- nvinfo : EIATTR_MIN_STACK_SIZE
	.align		4
.L_64:
        /*0144*/ 	.byte	0x04, 0x12
        /*0146*/ 	.short	(.L_66 - .L_65)
	.align		4
.L_65:
        /*0148*/ 	.word	index@(_ZN7cutlass9reference6device6kernel11Conv2dDgradINS_6half_tENS_6layout10TensorNHWCES4_S6_S4_S6_S4_S4_NS_16NumericConverterIS4_S4_LNS_15FloatRoundStyleE2EEENS_12multiply_addIS4_S4_S4_EELi2ELi4ELi16ELi8EEEvNS_4conv17Conv2dProblemSizeENS_9TensorRefIT_T0_EENSE_IT1_T2_EENSE_IT3_T4_EESN_T5_SO_)
        /*014c*/ 	.word	0x00000000


	//----- nvinfo : EIATTR_MIN_STACK_SIZE
	.align		4
.L_66:
        /*0150*/ 	.byte	0x04, 0x12
        /*0152*/ 	.short	(.L_68 - .L_67)
	.align		4
.L_67:
        /*0154*/ 	.word	index@(_ZN7cutlass9reference6device6kernel11Conv2dFpropINS_6half_tENS_6layout10TensorNHWCES4_S6_S4_S6_S4_S4_NS_16NumericConverterIS4_S4_LNS_15FloatRoundStyleE2EEENS_12multiply_addIS4_S4_S4_EELi4ELi4ELi16ELi8EEEvNS_4conv17Conv2dProblemSizeENS_9TensorRefIT_T0_EENSE_IT1_T2_EENSE_IT3_T4_EESN_T5_SO_)
        /*0158*/ 	.word	0x00000000
.L_68:


//--------------------- .nv.info._ZN7cutlass9reference6device6kernel21TensorScaleBiasConv2dINS_9TensorRefINS_6half_tENS_6layout10TensorNHWCEEES8_S5_NS4_IS5_NS6_8RowMajorEEENS_16NumericConverterIS5_S5_LNS_15FloatRoundStyleE2EEELi4ELi4ELi16ELi8EEEvNS_4conv17Conv2dProblemSizeET_T0_T1_T2_SJ_ --------------------------
	.section	.nv.info._ZN7cutlass9reference6device6kernel21TensorScaleBiasConv2dINS_9TensorRefINS_6half_tENS_6layout10TensorNHWCEEES8_S5_NS4_IS5_NS6_8RowMajorEEENS_16NumericConverterIS5_S5_LNS_15FloatRoundStyleE2EEELi4ELi4ELi16ELi8EEEvNS_4conv17Conv2dProblemSizeET_T0_T1_T2_SJ_,"",@"SHT_CUDA_INFO"
	.sectionflags	@""
	.align	4


	//----- nvinfo : EIATTR_CUDA_API_VERSION
	.align		4
        /*0000*/ 	.byte	0x04, 0x37
        /*0002*/ 	.short	(.L_70 - .L_69)
.L_69:
        /*0004*/ 	.word	0x00000082


	//----- nvinfo : EIATTR_SW2861232_WAR
	.align		4
.L_70:
        /*0008*/ 	.byte	0x01, 0x35
	.zero		2


	//----- nvinfo : EIATTR_PARAM_CBANK
	.align		4
        /*000c*/ 	.byte	0x04, 0x0a
        /*000e*/ 	.short	(.L_72 - .L_71)
	.align		4
.L_71:
        /*0010*/ 	.word	index@(.nv.constant0._ZN7cutlass9reference6device6kernel21TensorScaleBiasConv2dINS_9TensorRefINS_6half_tENS_6layout10TensorNHWCEEES8_S5_NS4_IS5_NS6_8RowMajorEEENS_16NumericConverterIS5_S5_LNS_15FloatRoundStyleE2EEELi4ELi4ELi16ELi8EEEvNS_4conv17Conv2dProblemSizeET_T0_T1_T2_SJ_)
        /*0014*/ 	.short	0x0160
        /*0016*/ 	.short	0x00a0


	//----- nvinfo : EIATTR_CBANK_PARAM_SIZE
	.align		4
.L_72:
        /*0018*/ 	.byte	0x03, 0x19
        /*001a*/ 	.short	0x00a0


	//----- nvinfo : EIATTR_KPARAM_INFO
	.align		4
        /*001c*/ 	.byte	0x04, 0x17
        /*001e*/ 	.short	(.L_74 - .L_73)
.L_73:
        /*0020*/ 	.word	0x00000000
        /*0024*/ 	.short	0x0005
        /*0026*/ 	.short	0x0090
        /*0028*/ 	.byte	0x00, 0xf0, 0x41, 0x00


	//----- nvinfo : EIATTR_KPARAM_INFO
	.align		4
.L_74:
        /*002c*/ 	.byte	0x04, 0x17
        /*002e*/ 	.short	(.L_76 - .L_75)
.L_75:
        /*0030*/ 	.word	0x00000000
        /*0034*/ 	.short	0x0004
        /*0036*/ 	.short	0x0080
        /*0038*/ 	.byte	0x00, 0xf0, 0x41, 0x00


	//----- nvinfo : EIATTR_KPARAM_INFO
	.align		4
.L_76:
        /*003c*/ 	.byte	0x04, 0x17
        /*003e*/ 	.short	(.L_78 - .L_77)
.L_77:
        /*0040*/ 	.word	0x00000000
        /*0044*/ 	.short	0x0003
        /*0046*/ 	.short	0x0078
        /*0048*/ 	.byte	0x00, 0xf0, 0x09, 0x00


	//----- nvinfo : EIATTR_KPARAM_INFO
	.align		4
.L_78:
        /*004c*/ 	.byte	0x04, 0x17
        /*004e*/ 	.short	(.L_80 - .L_79)
.L_79:
        /*0050*/ 	.word	0x00000000
        /*0054*/ 	.short	0x0002
        /*0056*/ 	.short	0x0060
        /*0058*/ 	.byte	0x00, 0xf0, 0x61, 0x00


	//----- nvinfo : EIATTR_KPARAM_INFO
	.align		4
.L_80:
        /*005c*/ 	.byte	0x04, 0x17
        /*005e*/ 	.short	(.L_82 - .L_81)
.L_81:
        /*0060*/ 	.word	0x00000000
        /*0064*/ 	.short	0x0001
        /*0066*/ 	.short	0x0048
        /*0068*/ 	.byte	0x00, 0xf0, 0x61, 0x00


	//----- nvinfo : EIATTR_KPARAM_INFO
	.align		4
.L_82:
        /*006c*/ 	.byte	0x04, 0x17
        /*006e*/ 	.short	(.L_84 - .L_83)
.L_83:
        /*0070*/ 	.word	0x00000000
        /*0074*/ 	.short	0x0000
        /*0076*/ 	.short	0x0000
        /*0078*/ 	.byte	0x00, 0xf0, 0x21, 0x01


	//----- nvinfo : EIATTR_MAXREG_COUNT
	.align		4
.L_84:
        /*007c*/ 	.byte	0x03, 0x1b
        /*007e*/ 	.short	0x00ff


	//----- nvinfo : EIATTR_MERCURY_ISA_VERSION
	.align		4
        /*0080*/ 	.byte	0x03, 0x5f
        /*0082*/ 	.short	0x0000


	//----- nvinfo : EIATTR_EXIT_INSTR_OFFSETS
	.align		4
        /*0084*/ 	.byte	0x04, 0x1c
        /*0086*/ 	.short	(.L_86 - .L_85)


	//   ....[0]....
.L_85:
        /*0088*/ 	.word	0x00002d10


	//   ....[1]....
        /*008c*/ 	.word	0x00003160


	//   ....[2]....
        /*0090*/ 	.word	0x000031f0


	//   ....[3]....
        /*0094*/ 	.word	0x00003450


	//   ....[4]....
        /*0098*/ 	.word	0x000034d0


	//----- nvinfo : EIATTR_CRS_STACK_SIZE
	.align		4
.L_86:
        /*009c*/ 	.byte	0x04, 0x1e
        /*009e*/ 	.short	(.L_88 - .L_87)
.L_87:
        /*00a0*/ 	.word	0x00000000
.L_88:


//--------------------- .nv.info._ZN7cutlass9reference6device6kernel13TensorForEachINS1_6detail14TensorReLuFuncINS_6half_tENS_6layout10TensorNHWCEEELi4ENS9_6ParamsEEEvNS_5CoordIXT0_EilEET1_ --------------------------
	.section	.nv.info._ZN7cutlass9reference6device6kernel13TensorForEachINS1_6detail14TensorReLuFuncINS_6half_tENS_6layout10TensorNHWCEEELi4ENS9_6ParamsEEEvNS_5CoordIXT0_EilEET1_,"",@"SHT_CUDA_INFO"
	.sectionflags	@""
	.align	4


	//----- nvinfo : EIATTR_CUDA_API_VERSION
	.align		4
        /*0000*/ 	.byte	0x04, 0x37
        /*0002*/ 	.short	(.L_90 - .L_89)
.L_89:
        /*0004*/ 	.word	0x00000082


	//----- nvinfo : EIATTR_SW2861232_WAR
	.align		4
.L_90:
        /*0008*/ 	.byte	0x01, 0x35
	.zero		2


	//----- nvinfo : EIATTR_PARAM_CBANK
	.align		4
        /*000c*/ 	.byte	0x04, 0x0a
        /*000e*/ 	.short	(.L_92 - .L_91)
	.align		4
.L_91:
        /*0010*/ 	.word	index@(.nv.constant0._ZN7cutlass9reference6device6kernel13TensorForEachINS1_6detail14TensorReLuFuncINS_6half_tENS_6layout10TensorNHWCEEELi4ENS9_6ParamsEEEvNS_5CoordIXT0_EilEET1_)
        /*0014*/ 	.short	0x0160
        /*0016*/ 	.short	0x0040


	//----- nvinfo : EIATTR_CBANK_PARAM_SIZE
	.align		4
.L_92:
        /*0018*/ 	.byte	0x03, 0x19
        /*001a*/ 	.short	0x0040


	//----- nvinfo : EIATTR_KPARAM_INFO
	.align		4
        /*001c*/ 	.byte	0x04, 0x17
        /*001e*/ 	.short	(.L_94 - .L_93)
.L_93:
        /*0020*/ 	.word	0x00000000
        /*0024*/ 	.short	0x0001
        /*0026*/ 	.short	0x0010
        /*0028*/ 	.byte	0x00, 0xf0, 0xc1, 0x00


	//----- nvinfo : EIATTR_KPARAM_INFO
	.align		4
.L_94:
        /*002c*/ 	.byte	0x04, 0x17
        /*002e*/ 	.short	(.L_96 - .L_95)
.L_95:
        /*0030*/ 	.word	0x00000000
        /*0034*/ 	.short	0x0000
        /*0036*/ 	.short	0x0000
        /*0038*/ 	.byte	0x00, 0xf0, 0x41, 0x00


	//----- nvinfo : EIATTR_MAXREG_COUNT
	.align		4
.L_96:
        /*003c*/ 	.byte	0x03, 0x1b
        /*003e*/ 	.short	0x00ff


	//----- nvinfo : EIATTR_MERCURY_ISA_VERSION
	.align		4
        /*0040*/ 	.byte	0x03, 0x5f
        /*0042*/ 	.short	0x0000


	//----- nvinfo : EIATTR_EXIT_INSTR_OFFSETS
	.align		4
        /*0044*/ 	.byte	0x04, 0x1c
        /*0046*/ 	.short	(.L_98 - .L_97)


	//   ....[0]....
.L_97:
        /*0048*/ 	.word	0x00000140


	//   ....[1]....
        /*004c*/ 	.word	0x00000b70


	//----- nvinfo : EIATTR_CRS_STACK_SIZE
	.align		4
.L_98:
        /*0050*/ 	.byte	0x04, 0x1e
        /*0052*/ 	.short	(.L_100 - .L_99)
.L_99:
        /*0054*/ 	.word	0x00000000
.L_100:


//--------------------- .nv.info._ZN7cutlass9reference6device6kernel11Conv2dWgradINS_6half_tENS_6layout10TensorNHWCES4_S6_S4_S6_S4_S4_NS_16NumericConverterIS4_S4_LNS_15FloatRoundStyleE2EEENS_12multiply_addIS4_S4_S4_EELi2ELi4ELi8ELi16EEEvNS_4conv17Conv2dProblemSizeENS_9TensorRefIT_T0_EENSE_IT1_T2_EENSE_IT3_T4_EESN_T5_SO_ --------------------------
	.section	.nv.info._ZN7cutlass9reference6device6kernel11Conv2dWgradINS_6half_tENS_6layout10TensorNHWCES4_S6_S4_S6_S4_S4_NS_16NumericConverterIS4_S4_LNS_15FloatRoundStyleE2EEENS_12multiply_addIS4_S4_S4_EELi2ELi4ELi8ELi16EEEvNS_4conv17Conv2dProblemSizeENS_9TensorRefIT_T0_EENSE_IT1_T2_EENSE_IT3_T4_EESN_T5_SO_,"",@"SHT_CUDA_INFO"
	.sectionflags	@""
	.align	4


	//----- nvinfo : EIATTR_CUDA_API_VERSION
	.align		4
        /*0000*/ 	.byte	0x04, 0x37
        /*0002*/ 	.short	(.L_102 - .L_101)
.L_101:
        /*0004*/ 	.word	0x00000082


	//----- nvinfo : EIATTR_SW2861232_WAR
	.align		4
.L_102:
        /*0008*/ 	.byte	0x01, 0x35
	.zero		2


	//----- nvinfo : EIATTR_PARAM_CBANK
	.align		4
        /*000c*/ 	.byte	0x04, 0x0a
        /*000e*/ 	.short	(.L_104 - .L_103)
	.align		4
.L_103:
        /*0010*/ 	.word	index@(.nv.constant0._ZN7cutlass9reference6device6kernel11Conv2dWgradINS_6half_tENS_6layout10TensorNHWCES4_S6_S4_S6_S4_S4_NS_16NumericConverterIS4_S4_LNS_15FloatRoundStyleE2EEENS_12multiply_addIS4_S4_S4_EELi2ELi4ELi8ELi16EEEvNS_4conv17Conv2dProblemSizeENS_9TensorRefIT_T0_EENSE_IT1_T2_EENSE_IT3_T4_EESN_T5_SO_)
        /*0014*/ 	.short	0x0160
        /*0016*/ 	.short	0x00ac


	//----- nvinfo : EIATTR_CBANK_PARAM_SIZE
	.align		4
.L_104:
        /*0018*/ 	.byte	0x03, 0x19
        /*001a*/ 	.short	0x00ac


	//----- nvinfo : EIATTR_KPARAM_INFO
	.align		4
        /*001c*/ 	.byte	0x04, 0x17
        /*001e*/ 	.short	(.L_106 - .L_105)
.L_105:
        /*0020*/ 	.word	0x00000000
        /*0024*/ 	.short	0x0006
        /*0026*/ 	.short	0x00aa
        /*0028*/ 	.byte	0x00, 0xf0, 0x09, 0x00


	//----- nvinfo : EIATTR_KPARAM_INFO
	.align		4
.L_106:
        /*002c*/ 	.byte	0x04, 0x17
        /*002e*/ 	.short	(.L_108 - .L_107)
.L_107:
        /*0030*/ 	.word	0x00000000
        /*0034*/ 	.short	0x0005
        /*0036*/ 	.short	0x00a8
        /*0038*/ 	.byte	0x00, 0xf0, 0x09, 0x00


	//----- nvinfo : EIATTR_KPARAM_INFO
	.align		4
.L_108:
        /*003c*/ 	.byte	0x04, 0x17
        /*003e*/ 	.short	(.L_110 - .L_109)
.L_109:
        /*0040*/ 	.word	0x00000000
        /*0044*/ 	.short	0x0004
        /*0046*/ 	.short	0x0090
        /*0048*/ 	.byte	0x00, 0xf0, 0x61, 0x00


	//----- nvinfo : EIATTR_KPARAM_INFO
	.align		4
.L_110:
        /*004c*/ 	.byte	0x04, 0x17
        /*004e*/ 	.short	(.L_112 - .L_111)
.L_111:
        /*0050*/ 	.word	0x00000000
        /*0054*/ 	.short	0x0003
        /*0056*/ 	.short	0x0078
        /*0058*/ 	.byte	0x00, 0xf0, 0x61, 0x00


	//----- nvinfo : EIATTR_KPARAM_INFO
	.align		4
.L_112:
        /*005c*/ 	.byte	0x04, 0x17
        /*005e*/ 	.short	(.L_114 - .L_113)
.L_113:
        /*0060*/ 	.word	0x00000000
        /*0064*/ 	.short	0x0002
        /*0066*/ 	.short	0x0060
        /*0068*/ 	.byte	0x00, 0xf0, 0x61, 0x00


	//----- nvinfo : EIATTR_KPARAM_INFO
	.align		4
.L_114:
        /*006c*/ 	.byte	0x04, 0x17
        /*006e*/ 	.short	(.L_116 - .L_115)
.L_115:
        /*0070*/ 	.word	0x00000000
        /*0074*/ 	.short	0x0001
        /*0076*/ 	.short	0x0048
        /*0078*/ 	.byte	0x00, 0xf0, 0x61, 0x00


	//----- nvinfo : EIATTR_KPARAM_INFO
	.align		4
.L_116:
        /*007c*/ 	.byte	0x04, 0x17
        /*007e*/ 	.short	(.L_118 - .L_117)
.L_117:
        /*0080*/ 	.word	0x00000000
        /*0084*/ 	.short	0x0000
        /*0086*/ 	.short	0x0000
        /*0088*/ 	.byte	0x00, 0xf0, 0x21, 0x01


	//----- nvinfo : EIATTR_MAXREG_COUNT
	.align		4
.L_118:
        /*008c*/ 	.byte	0x03, 0x1b
        /*008e*/ 	.short	0x00ff


	//----- nvinfo : EIATTR_MERCURY_ISA_VERSION
	.align		4
        /*0090*/ 	.byte	0x03, 0x5f
        /*0092*/ 	.short	0x0000


	//----- nvinfo : EIATTR_EXIT_INSTR_OFFSETS
	.align		4
        /*0094*/ 	.byte	0x04, 0x1c
        /*0096*/ 	.short	(.L_120 - .L_119)


	//   ....[0]....
.L_119:
        /*0098*/ 	.word	0x00002cf0


	//   ....[1]....
        /*009c*/ 	.word	0x000033f0


	//   ....[2]....
        /*00a0*/ 	.word	0x000035e0


	//----- nvinfo : EIATTR_CRS_STACK_SIZE
	.align		4
.L_120:
        /*00a4*/ 	.byte	0x04, 0x1e
        /*00a6*/ 	.short	(.L_122 - .L_121)
.L_121:
        /*00a8*/ 	.word	0x00000000
.L_122:


//--------------------- .nv.info._ZN7cutlass9reference6device6kernel11Conv2dDgradINS_6half_tENS_6layout10TensorNHWCES4_S6_S4_S6_S4_S4_NS_16NumericConverterIS4_S4_LNS_15FloatRoundStyleE2EEENS_12multiply_addIS4_S4_S4_EELi2ELi4ELi16ELi8EEEvNS_4conv17Conv2dProblemSizeENS_9TensorRefIT_T0_EENSE_IT1_T2_EENSE_IT3_T4_EESN_T5_SO_ --------------------------
	.section	.nv.info._ZN7cutlass9reference6device6kernel11Conv2dDgradINS_6half_tENS_6layout10TensorNHWCES4_S6_S4_S6_S4_S4_NS_16NumericConverterIS4_S4_LNS_15FloatRoundStyleE2EEENS_12multiply_addIS4_S4_S4_EELi2ELi4ELi16ELi8EEEvNS_4conv17Conv2dProblemSizeENS_9TensorRefIT_T0_EENSE_IT1_T2_EENSE_IT3_T4_EESN_T5_SO_,"",@"SHT_CUDA_INFO"
	.sectionflags	@""
	.align	4


	//----- nvinfo : EIATTR_CUDA_API_VERSION
	.align		4
        /*0000*/ 	.byte	0x04, 0x37
        /*0002*/ 	.short	(.L_124 - .L_123)
.L_123:
        /*0004*/ 	.word	0x00000082


	//----- nvinfo : EIATTR_SW2861232_WAR
	.align		4
.L_124:
        /*0008*/ 	.byte	0x01, 0x35
	.zero		2


	//----- nvinfo : EIATTR_PARAM_CBANK
	.align		4
        /*000c*/ 	.byte	0x04, 0x0a
        /*000e*/ 	.short	(.L_126 - .L_125)
	.align		4
.L_125:
        /*0010*/ 	.word	index@(.nv.constant0._ZN7cutlass9reference6device6kernel11Conv2dDgradINS_6half_tENS_6layout10TensorNHWCES4_S6_S4_S6_S4_S4_NS_16NumericConverterIS4_S4_LNS_15FloatRoundStyleE2EEENS_12multiply_addIS4_S4_S4_EELi2ELi4ELi16ELi8EEEvNS_4conv17Conv2dProblemSizeENS_9TensorRefIT_T0_EENSE_IT1_T2_EENSE_IT3_T4_EESN_T5_SO_)
        /*0014*/ 	.short	0x0160
        /*0016*/ 	.short	0x00ac


	//----- nvinfo : EIATTR_CBANK_PARAM_SIZE
	.align		4
.L_126:
        /*0018*/ 	.byte	0x03, 0x19
        /*001a*/ 	.short	0x00ac


	//----- nvinfo : EIATTR_KPARAM_INFO
	.align		4
        /*001c*/ 	.byte	0x04, 0x17
        /*001e*/ 	.short	(.L_128 - .L_127)
.L_127:
        /*0020*/ 	.word	0x00000000
        /*0024*/ 	.short	0x0006
        /*0026*/ 	.short	0x00aa
        /*0028*/ 	.byte	0x00, 0xf0, 0x09, 0x00


	//----- nvinfo : EIATTR_KPARAM_INFO
	.align		4
.L_128:
        /*002c*/ 	.byte	0x04, 0x17
        /*002e*/ 	.short	(.L_130 - .L_129)
.L_129:
        /*0030*/ 	.word	0x00000000
        /*0034*/ 	.short	0x0005
        /*0036*/ 	.short	0x00a8
        /*0038*/ 	.byte	0x00, 0xf0, 0x09, 0x00


	//----- nvinfo : EIATTR_KPARAM_INFO
	.align		4
.L_130:
        /*003c*/ 	.byte	0x04, 0x17
        /*003e*/ 	.short	(.L_132 - .L_131)
.L_131:
        /*0040*/ 	.word	0x00000000
        /*0044*/ 	.short	0x0004
        /*0046*/ 	.short	0x0090
        /*0048*/ 	.byte	0x00, 0xf0, 0x61, 0x00


	//----- nvinfo : EIATTR_KPARAM_INFO
	.align		4
.L_132:
        /*004c*/ 	.byte	0x04, 0x17
        /*004e*/ 	.short	(.L_134 - .L_133)
.L_133:
        /*0050*/ 	.word	0x00000000
        /*0054*/ 	.short	0x0003
        /*0056*/ 	.short	0x0078
        /*0058*/ 	.byte	0x00, 0xf0, 0x61, 0x00


	//----- nvinfo : EIATTR_KPARAM_INFO
	.align		4
.L_134:
        /*005c*/ 	.byte	0x04, 0x17
        /*005e*/ 	.short	(.L_136 - .L_135)
.L_135:
        /*0060*/ 	.word	0x00000000
        /*0064*/ 	.short	0x0002
        /*0066*/ 	.short	0x0060
        /*0068*/ 	.byte	0x00, 0xf0, 0x61, 0x00


	//----- nvinfo : EIATTR_KPARAM_INFO
	.align		4
.L_136:
        /*006c*/ 	.byte	0x04, 0x17
        /*006e*/ 	.short	(.L_138 - .L_137)
.L_137:
        /*0070*/ 	.word	0x00000000
        /*0074*/ 	.short	0x0001
        /*0076*/ 	.short	0x0048
        /*0078*/ 	.byte	0x00, 0xf0, 0x61, 0x00


	//----- nvinfo : EIATTR_KPARAM_INFO
	.align		4
.L_138:
        /*007c*/ 	.byte	0x04, 0x17
        /*007e*/ 	.short	(.L_140 - .L_139)
.L_139:
        /*0080*/ 	.word	0x00000000
        /*0084*/ 	.short	0x0000
        /*0086*/ 	.short	0x0000
        /*0088*/ 	.byte	0x00, 0xf0, 0x21, 0x01


	//----- nvinfo : EIATTR_MAXREG_COUNT
	.align		4
.L_140:
        /*008c*/ 	.byte	0x03, 0x1b
        /*008e*/ 	.short	0x00ff


	//----- nvinfo : EIATTR_MERCURY_ISA_VERSION
	.align		4
        /*0090*/ 	.byte	0x03, 0x5f
        /*0092*/ 	.short	0x0000


	//----- nvinfo : EIATTR_EXIT_INSTR_OFFSETS
	.align		4
        /*0094*/ 	.byte	0x04, 0x1c
        /*0096*/ 	.short	(.L_142 - .L_141)


	//   ....[0]....
.L_141:
        /*0098*/ 	.word	0x00002250


	//   ....[1]....
        /*009c*/ 	.word	0x00002640


	//   ....[2]....
        /*00a0*/ 	.word	0x000026c0


	//----- nvinfo : EIATTR_CRS_STACK_SIZE
	.align		4
.L_142:
        /*00a4*/ 	.byte	0x04, 0x1e
        /*00a6*/ 	.short	(.L_144 - .L_143)
.L_143:
        /*00a8*/ 	.word	0x00000000
.L_144:


//--------------------- .nv.info._ZN7cutlass9reference6device6kernel11Conv2dFpropINS_6half_tENS_6layout10TensorNHWCES4_S6_S4_S6_S4_S4_NS_16NumericConverterIS4_S4_LNS_15FloatRoundStyleE2EEENS_12multiply_addIS4_S4_S4_EELi4ELi4ELi16ELi8EEEvNS_4conv17Conv2dProblemSizeENS_9TensorRefIT_T0_EENSE_IT1_T2_EENSE_IT3_T4_EESN_T5_SO_ --------------------------
	.section	.nv.info._ZN7cutlass9reference6device6kernel11Conv2dFpropINS_6half_tENS_6layout10TensorNHWCES4_S6_S4_S6_S4_S4_NS_16NumericConverterIS4_S4_LNS_15FloatRoundStyleE2EEENS_12multiply_addIS4_S4_S4_EELi4ELi4ELi16ELi8EEEvNS_4conv17Conv2dProblemSizeENS_9TensorRefIT_T0_EENSE_IT1_T2_EENSE_IT3_T4_EESN_T5_SO_,"",@"SHT_CUDA_INFO"
	.sectionflags	@""
	.align	4


	//----- nvinfo : EIATTR_CUDA_API_VERSION
	.align		4
        /*0000*/ 	.byte	0x04, 0x37
        /*0002*/ 	.short	(.L_146 - .L_145)
.L_145:
        /*0004*/ 	.word	0x00000082


	//----- nvinfo : EIATTR_SW2861232_WAR
	.align		4
.L_146:
        /*0008*/ 	.byte	0x01, 0x35
	.zero		2


	//----- nvinfo : EIATTR_PARAM_CBANK
	.align		4
        /*000c*/ 	.byte	0x04, 0x0a
        /*000e*/ 	.short	(.L_148 - .L_147)
	.align		4
.L_147:
        /*0010*/ 	.word	index@(.nv.constant0._ZN7cutlass9reference6device6kernel11Conv2dFpropINS_6half_tENS_6layout10TensorNHWCES4_S6_S4_S6_S4_S4_NS_16NumericConverterIS4_S4_LNS_15FloatRoundStyleE2EEENS_12multiply_addIS4_S4_S4_EELi4ELi4ELi16ELi8EEEvNS_4conv17Conv2dProblemSizeENS_9TensorRefIT_T0_EENSE_IT1_T2_EENSE_IT3_T4_EESN_T5_SO_)
        /*0014*/ 	.short	0x0160
        /*0016*/ 	.short	0x00ac


	//----- nvinfo : EIATTR_CBANK_PARAM_SIZE
	.align		4
.L_148:
        /*0018*/ 	.byte	0x03, 0x19
        /*001a*/ 	.short	0x00ac


	//----- nvinfo : EIATTR_KPARAM_INFO
	.align		4
        /*001c*/ 	.byte	0x04, 0x17
        /*001e*/ 	.short	(.L_150 - .L_149)
.L_149:
        /*0020*/ 	.word	0x00000000
        /*0024*/ 	.short	0x0006
        /*0026*/ 	.short	0x00aa
        /*0028*/ 	.byte	0x00, 0xf0, 0x09, 0x00


	//----- nvinfo : EIATTR_KPARAM_INFO
	.align		4
.L_150:
        /*002c*/ 	.byte	0x04, 0x17
        /*002e*/ 	.short	(.L_152 - .L_151)
.L_151:
        /*0030*/ 	.word	0x00000000
        /*0034*/ 	.short	0x0005
        /*0036*/ 	.short	0x00a8
        /*0038*/ 	.byte	0x00, 0xf0, 0x09, 0x00


	//----- nvinfo : EIATTR_KPARAM_INFO
	.align		4
.L_152:
        /*003c*/ 	.byte	0x04, 0x17
        /*003e*/ 	.short	(.L_154 - .L_153)
.L_153:
        /*0040*/ 	.word	0x00000000
        /*0044*/ 	.short	0x0004
        /*0046*/ 	.short	0x0090
        /*0048*/ 	.byte	0x00, 0xf0, 0x61, 0x00


	//----- nvinfo : EIATTR_KPARAM_INFO
	.align		4
.L_154:
        /*004c*/ 	.byte	0x04, 0x17
        /*004e*/ 	.short	(.L_156 - .L_155)
.L_155:
        /*0050*/ 	.word	0x00000000
        /*0054*/ 	.short	0x0003
        /*0056*/ 	.short	0x0078
        /*0058*/ 	.byte	0x00, 0xf0, 0x61, 0x00


	//----- nvinfo : EIATTR_KPARAM_INFO
	.align		4
.L_156:
        /*005c*/ 	.byte	0x04, 0x17
        /*005e*/ 	.short	(.L_158 - .L_157)
.L_157:
        /*0060*/ 	.word	0x00000000
        /*0064*/ 	.short	0x0002
        /*0066*/ 	.short	0x0060
        /*0068*/ 	.byte	0x00, 0xf0, 0x61, 0x00


	//----- nvinfo : EIATTR_KPARAM_INFO
	.align		4
.L_158:
        /*006c*/ 	.byte	0x04, 0x17
        /*006e*/ 	.short	(.L_160 - .L_159)
.L_159:
        /*0070*/ 	.word	0x00000000
        /*0074*/ 	.short	0x0001
        /*0076*/ 	.short	0x0048
        /*0078*/ 	.byte	0x00, 0xf0, 0x61, 0x00


	//----- nvinfo : EIATTR_KPARAM_INFO
	.align		4
.L_160:
        /*007c*/ 	.byte	0x04, 0x17
        /*007e*/ 	.short	(.L_162 - .L_161)
.L_161:
        /*0080*/ 	.word	0x00000000
        /*0084*/ 	.short	0x0000
        /*0086*/ 	.short	0x0000
        /*0088*/ 	.byte	0x00, 0xf0, 0x21, 0x01


	//----- nvinfo : EIATTR_MAXREG_COUNT
	.align		4
.L_162:
        /*008c*/ 	.byte	0x03, 0x1b
        /*008e*/ 	.short	0x00ff


	//----- nvinfo : EIATTR_MERCURY_ISA_VERSION
	.align		4
        /*0090*/ 	.byte	0x03, 0x5f
        /*0092*/ 	.short	0x0000


	//----- nvinfo : EIATTR_EXIT_INSTR_OFFSETS
	.align		4
        /*0094*/ 	.byte	0x04, 0x1c
        /*0096*/ 	.short	(.L_164 - .L_163)


	//   ....[0]....
.L_163:
        /*0098*/ 	.word	0x00003ab0


	//   ....[1]....
        /*009c*/ 	.word	0x00003ea0


	//   ....[2]....
        /*00a0*/ 	.word	0x00003f20


	//----- nvinfo : EIATTR_CRS_STACK_SIZE
	.align		4
.L_164:
        /*00a4*/ 	.byte	0x04, 0x1e
        /*00a6*/ 	.short	(.L_166 - .L_165)
.L_165:
        /*00a8*/ 	.word	0x00000000
.L_166:


//--------------------- .nv.info._ZN7cutlass6KernelINS_4conv6kernel26B2bImplicitGemmConvolutionINS1_11threadblock25B2bImplicitGemmMultistageINS_4gemm9GemmShapeILi64ELi64ELi32EEENS4_48Conv2dFpropActivationTileAccessIteratorOptimizedINS_11MatrixShapeILi64ELi32EEENS_6half_tENS_6layout10TensorNHWCENS_9transform29PitchLinearWarpRakedThreadMapINS_16PitchLinearShapeILi32ELi64EEELi64ENSH_ILi4ELi8EEELi8EEENS_12AlignedArrayISC_Li8ELi16EEEEENSF_11threadblock25RegularTileAccessIteratorISB_SC_NSD_37RowMajorTensorOpMultiplicandCrosswiseILi16ELi32EEELi0ESK_Li16EEELNS_4arch14CacheOperation4KindE0ENS4_44Conv2dFpropFilterTileAccessIteratorOptimizedINSA_ILi32ELi64EEESC_SE_SK_SM_Lb0EEENSP_ISX_SC_NSD_40ColumnMajorTensorOpMultiplicandCrosswiseILi16ELi32EEELi1ESK_Li16EEELSV_1ENS7_ILi64ELi128ELi32EEENS6_4warp27MmaTensorOpFragmentIteratorINSA_ILi32ELi16EEESX_Li32ESC_SC_NSD_11ColumnMajorENS7_ILi16ELi8ELi16EEENS_8epilogue6thread21LinearCombinationReluISC_Li4ESC_SC_LNS19_9ScaleType4KindE2ELNS_15FloatRoundStyleE2EEEEENSO_14VectorIteratorINSO_30PredicatedVectorAccessIteratorINSA_ILi64ELi64EEENSA_ILi32ELi32EEESC_NSD_8RowMajorELi2ELb0EEEEENSF_4warp22VectorFragmentIteratorINSA_ILi1ELi8EEESC_S1K_S17_Li2EEENSW_INSA_ILi32ELi128EEESC_SE_NSG_INSH_ILi32ELi128EEELi64ESJ_Li8EEESM_Lb0EEENSP_IS1R_SC_S10_Li1ES1T_Li16EEELSV_1ES1E_NS6_11threadblock9MmaPolicyINS13_11MmaTensorOpINS7_ILi32ELi64ELi32EEESC_SR_SC_S10_SC_S1K_NS13_17MmaTensorOpPolicyINST_3MmaIS17_Li32ESC_S1K_SC_S16_SC_S1K_NST_13OpMultiplyAddEEENSA_ILi1ELi1EEEEELi1ELb0EbEENSA_ILi0ELi0EEES27_Li1EEENS1X_INS1Y_INS7_ILi32ELi128ELi32EEESC_SR_SC_S10_SC_S1K_S25_Li1ELb0EbEES27_S27_Li1EEELi3EbEENS18_11threadblock8EpilogueIS12_S2A_Li1ENS2D_22PredicatedTileIteratorINS2D_26OutputTileOptimalThreadMapINS2D_15OutputTileShapeILi128ELi8ELi2ELi1ELi1EEENS2H_ILi1ELi4ELi1ELi1ELi4EEELi64ELi8ELi16EEESC_Lb0ENSD_9NoPermuteELb0EEENS18_4warp24FragmentIteratorTensorOpIS29_S17_SC_NS_5ArrayISC_Li4ELb0EEES1K_EENS2N_20TileIteratorTensorOpIS29_S17_SC_S1K_EENS2D_18SharedLoadIteratorINS2K_18CompactedThreadMapESC_Li16EEENS1A_ISC_Li8ESC_SC_LS1C_1ELS1D_2EEENSA_ILi0ELi16EEELi1ELi1EEENS1W_30GemmIdentityThreadblockSwizzleILi1EEELNS1_8OperatorE0ENS1_17Conv2dProblemSizeEEEEEvNT_6ParamsE --------------------------
	.section	.nv.info._ZN7cutlass6KernelINS_4conv6kernel26B2bImplicitGemmConvolutionINS1_11threadblock25B2bImplicitGemmMultistageINS_4gemm9GemmShapeILi64ELi64ELi32EEENS4_48Conv2dFpropActivationTileAccessIteratorOptimizedINS_11MatrixShapeILi64ELi32EEENS_6half_tENS_6layout10TensorNHWCENS_9transform29PitchLinearWarpRakedThreadMapINS_16PitchLinearShapeILi32ELi64EEELi64ENSH_ILi4ELi8EEELi8EEENS_12AlignedArrayISC_Li8ELi16EEEEENSF_11threadblock25RegularTileAccessIteratorISB_SC_NSD_37RowMajorTensorOpMultiplicandCrosswiseILi16ELi32EEELi0ESK_Li16EEELNS_4arch14CacheOperation4KindE0ENS4_44Conv2dFpropFilterTileAccessIteratorOptimizedINSA_ILi32ELi64EEESC_SE_SK_SM_Lb0EEENSP_ISX_SC_NSD_40ColumnMajorTensorOpMultiplicandCrosswiseILi16ELi32EEELi1ESK_Li16EEELSV_1ENS7_ILi64ELi128ELi32EEENS6_4warp27MmaTensorOpFragmentIteratorINSA_ILi32ELi16EEESX_Li32ESC_SC_NSD_11ColumnMajorENS7_ILi16ELi8ELi16EEENS_8epilogue6thread21LinearCombinationReluISC_Li4ESC_SC_LNS19_9ScaleType4KindE2ELNS_15FloatRoundStyleE2EEEEENSO_14VectorIteratorINSO_30PredicatedVectorAccessIteratorINSA_ILi64ELi64EEENSA_ILi32ELi32EEESC_NSD_8RowMajorELi2ELb0EEEEENSF_4warp22VectorFragmentIteratorINSA_ILi1ELi8EEESC_S1K_S17_Li2EEENSW_INSA_ILi32ELi128EEESC_SE_NSG_INSH_ILi32ELi128EEELi64ESJ_Li8EEESM_Lb0EEENSP_IS1R_SC_S10_Li1ES1T_Li16EEELSV_1ES1E_NS6_11threadblock9MmaPolicyINS13_11MmaTensorOpINS7_ILi32ELi64ELi32EEESC_SR_SC_S10_SC_S1K_NS13_17MmaTensorOpPolicyINST_3MmaIS17_Li32ESC_S1K_SC_S16_SC_S1K_NST_13OpMultiplyAddEEENSA_ILi1ELi1EEEEELi1ELb0EbEENSA_ILi0ELi0EEES27_Li1EEENS1X_INS1Y_INS7_ILi32ELi128ELi32EEESC_SR_SC_S10_SC_S1K_S25_Li1ELb0EbEES27_S27_Li1EEELi3EbEENS18_11threadblock8EpilogueIS12_S2A_Li1ENS2D_22PredicatedTileIteratorINS2D_26OutputTileOptimalThreadMapINS2D_15OutputTileShapeILi128ELi8ELi2ELi1ELi1EEENS2H_ILi1ELi4ELi1ELi1ELi4EEELi64ELi8ELi16EEESC_Lb0ENSD_9NoPermuteELb0EEENS18_4warp24FragmentIteratorTensorOpIS29_S17_SC_NS_5ArrayISC_Li4ELb0EEES1K_EENS2N_20TileIteratorTensorOpIS29_S17_SC_S1K_EENS2D_18SharedLoadIteratorINS2K_18CompactedThreadMapESC_Li16EEENS1A_ISC_Li8ESC_SC_LS1C_1ELS1D_2EEENSA_ILi0ELi16EEELi1ELi1EEENS1W_30GemmIdentityThreadblockSwizzleILi1EEELNS1_8OperatorE0ENS1_17Conv2dProblemSizeEEEEEvNT_6ParamsE,"",@"SHT_CUDA_INFO"
	.sectionflags	@""
	.align	4


	//----- nvinfo : EIATTR_CUDA_API_VERSION
	.align		4
        /*0000*/ 	.byte	0x04, 0x37
        /*0002*/ 	.short	(.L_168 - .L_167)
.L_167:
        /*0004*/ 	.word	0x00000082


	//----- nvinfo : EIATTR_SW2861232_WAR
	.align		4
.L_168:
        /*0008*/ 	.byte	0x01, 0x35
	.zero		2


	//----- nvinfo : EIATTR_PARAM_CBANK
	.align		4
        /*000c*/ 	.byte	0x04, 0x0a
        /*000e*/ 	.short	(.L_170 - .L_169)
	.align		4
.L_169:
        /*0010*/ 	.word	index@(.nv.constant0._ZN7cutlass6KernelINS_4conv6kernel26B2bImplicitGemmConvolutionINS1_11threadblock25B2bImplicitGemmMultistageINS_4gemm9GemmShapeILi64ELi64ELi32EEENS4_48Conv2dFpropActivationTileAccessIteratorOptimizedINS_11MatrixShapeILi64ELi32EEENS_6half_tENS_6layout10TensorNHWCENS_9transform29PitchLinearWarpRakedThreadMapINS_16PitchLinearShapeILi32ELi64EEELi64ENSH_ILi4ELi8EEELi8EEENS_12AlignedArrayISC_Li8ELi16EEEEENSF_11threadblock25RegularTileAccessIteratorISB_SC_NSD_37RowMajorTensorOpMultiplicandCrosswiseILi16ELi32EEELi0ESK_Li16EEELNS_4arch14CacheOperation4KindE0ENS4_44Conv2dFpropFilterTileAccessIteratorOptimizedINSA_ILi32ELi64EEESC_SE_SK_SM_Lb0EEENSP_ISX_SC_NSD_40ColumnMajorTensorOpMultiplicandCrosswiseILi16ELi32EEELi1ESK_Li16EEELSV_1ENS7_ILi64ELi128ELi32EEENS6_4warp27MmaTensorOpFragmentIteratorINSA_ILi32ELi16EEESX_Li32ESC_SC_NSD_11ColumnMajorENS7_ILi16ELi8ELi16EEENS_8epilogue6thread21LinearCombinationReluISC_Li4ESC_SC_LNS19_9ScaleType4KindE2ELNS_15FloatRoundStyleE2EEEEENSO_14VectorIteratorINSO_30PredicatedVectorAccessIteratorINSA_ILi64ELi64EEENSA_ILi32ELi32EEESC_NSD_8RowMajorELi2ELb0EEEEENSF_4warp22VectorFragmentIteratorINSA_ILi1ELi8EEESC_S1K_S17_Li2EEENSW_INSA_ILi32ELi128EEESC_SE_NSG_INSH_ILi32ELi128EEELi64ESJ_Li8EEESM_Lb0EEENSP_IS1R_SC_S10_Li1ES1T_Li16EEELSV_1ES1E_NS6_11threadblock9MmaPolicyINS13_11MmaTensorOpINS7_ILi32ELi64ELi32EEESC_SR_SC_S10_SC_S1K_NS13_17MmaTensorOpPolicyINST_3MmaIS17_Li32ESC_S1K_SC_S16_SC_S1K_NST_13OpMultiplyAddEEENSA_ILi1ELi1EEEEELi1ELb0EbEENSA_ILi0ELi0EEES27_Li1EEENS1X_INS1Y_INS7_ILi32ELi128ELi32EEESC_SR_SC_S10_SC_S1K_S25_Li1ELb0EbEES27_S27_Li1EEELi3EbEENS18_11threadblock8EpilogueIS12_S2A_Li1ENS2D_22PredicatedTileIteratorINS2D_26OutputTileOptimalThreadMapINS2D_15OutputTileShapeILi128ELi8ELi2ELi1ELi1EEENS2H_ILi1ELi4ELi1ELi1ELi4EEELi64ELi8ELi16EEESC_Lb0ENSD_9NoPermuteELb0EEENS18_4warp24FragmentIteratorTensorOpIS29_S17_SC_NS_5ArrayISC_Li4ELb0EEES1K_EENS2N_20TileIteratorTensorOpIS29_S17_SC_S1K_EENS2D_18SharedLoadIteratorINS2K_18CompactedThreadMapESC_Li16EEENS1A_ISC_Li8ESC_SC_LS1C_1ELS1D_2EEENSA_ILi0ELi16EEELi1ELi1EEENS1W_30GemmIdentityThreadblockSwizzleILi1EEELNS1_8OperatorE0ENS1_17Conv2dProblemSizeEEEEEvNT_6ParamsE)
        /*0014*/ 	.short	0x0160
        /*0016*/ 	.short	0x02a8


	//----- nvinfo : EIATTR_CBANK_PARAM_SIZE
	.align		4
.L_170:
        /*0018*/ 	.byte	0x03, 0x19
        /*001a*/ 	.short	0x02a8


	//----- nvinfo : EIATTR_KPARAM_INFO
	.align		4
        /*001c*/ 	.byte	0x04, 0x17
        /*001e*/ 	.short	(.L_172 - .L_171)
.L_171:
        /*0020*/ 	.word	0x00000000
        /*0024*/ 	.short	0x0000
        /*0026*/ 	.short	0x0000
        /*0028*/ 	.byte	0x00, 0xf0, 0xa1, 0x0a


	//----- nvinfo : EIATTR_MAXREG_COUNT
	.align		4
.L_172:
        /*002c*/ 	.byte	0x03, 0x1b
        /*002e*/ 	.short	0x00ff


	//----- nvinfo : EIATTR_NUM_BARRIERS
	.align		4
        /*0030*/ 	.byte	0x02, 0x4c
        /*0032*/ 	.byte	0x01
	.zero		1


	//----- nvinfo : EIATTR_MERCURY_ISA_VERSION
	.align		4
        /*0034*/ 	.byte	0x03, 0x5f
        /*0036*/ 	.short	0x0000


	//----- nvinfo : EIATTR_COOP_GROUP_MASK_REGIDS
	.align		4
        /*0038*/ 	.byte	0x04, 0x29
        /*003a*/ 	.short	(.L_174 - .L_173)


	//   ....[0]....
.L_173:
        /*003c*/ 	.word	0xffffffff


	//----- nvinfo : EIATTR_COOP_GROUP_INSTR_OFFSETS
	.align		4
.L_174:
        /*0040*/ 	.byte	0x04, 0x28
        /*0042*/ 	.short	(.L_176 - .L_175)


	//   ....[0]....
.L_175:
        /*0044*/ 	.word	0x00000f50


	//----- nvinfo : EIATTR_EXIT_INSTR_OFFSETS
	.align		4
.L_176:
        /*0048*/ 	.byte	0x04, 0x1c
        /*004a*/ 	.short	(.L_178 - .L_177)


	//   ....[0]....
.L_177:
        /*004c*/ 	.word	0x000000b0


	//   ....[1]....
        /*0050*/ 	.word	0x000079c0


	//   ....[2]....
        /*0054*/ 	.word	0x000079f0


	//   ....[3]....
        /*0058*/ 	.word	0x00007a20


	//   ....[4]....
        /*005c*/ 	.word	0x00007ad0


	//----- nvinfo : EIATTR_CTAIDZ_USED
	.align		4
.L_178:
        /*0060*/ 	.byte	0x01, 0x04
	.zero		2


	//----- nvinfo : EIATTR_CRS_STACK_SIZE
	.align		4
        /*0064*/ 	.byte	0x04, 0x1e
        /*0066*/ 	.short	(.L_180 - .L_179)
.L_179:
        /*0068*/ 	.word	0x00000000
.L_180:


//--------------------- .nv.info._ZN7cutlass6KernelINS_4conv6kernel23ImplicitGemmConvolutionINS1_11threadblock22ImplicitGemmMultistageINS_4gemm9GemmShapeILi64ELi128ELi32EEENS4_48Conv2dFpropActivationTileAccessIteratorOptimizedINS_11MatrixShapeILi64ELi32EEENS_6half_tENS_6layout10TensorNHWCENS_9transform29PitchLinearWarpRakedThreadMapINS_16PitchLinearShapeILi32ELi64EEELi64ENSH_ILi4ELi8EEELi8EEENS_12AlignedArrayISC_Li8ELi16EEEEENSF_11threadblock25RegularTileAccessIteratorISB_SC_NSD_37RowMajorTensorOpMultiplicandCrosswiseILi16ELi32EEELi0ESK_Li16EEELNS_4arch14CacheOperation4KindE0ENS4_44Conv2dFpropFilterTileAccessIteratorOptimizedINSA_ILi32ELi128EEESC_SE_NSG_INSH_ILi32ELi128EEELi64ESJ_Li8EEESM_Lb0EEENSP_ISX_SC_NSD_40ColumnMajorTensorOpMultiplicandCrosswiseILi16ELi32EEELi1ESZ_Li16EEELSV_1ENS6_11threadblock9MmaPolicyINS6_4warp11MmaTensorOpINS7_ILi64ELi64ELi32EEESC_SR_SC_S12_SC_NSD_8RowMajorENS16_17MmaTensorOpPolicyINST_3MmaINS7_ILi16ELi8ELi16EEELi32ESC_S19_SC_NSD_11ColumnMajorESC_S19_NST_13OpMultiplyAddEEENSA_ILi1ELi1EEEEELi1ELb0EbEENSA_ILi0ELi0EEES1J_Li1EEELi3EbEENS_8epilogue11threadblock8EpilogueIS8_S1I_Li1ENS1N_22PredicatedTileIteratorINS1N_26OutputTileOptimalThreadMapINS1N_15OutputTileShapeILi128ELi8ELi1ELi1ELi1EEENS1R_ILi1ELi8ELi1ELi1ELi8EEELi64ELi8ELi16EEESC_Lb0ENSD_9NoPermuteELb0EEENS1M_4warp24FragmentIteratorTensorOpIS18_S1C_SC_NS_5ArrayISC_Li4ELb0EEES19_EENS1X_20TileIteratorTensorOpIS18_S1C_SC_S19_EENS1N_18SharedLoadIteratorINS1U_18CompactedThreadMapESC_Li16EEENS1M_6thread21LinearCombinationReluISC_Li8ESC_SC_LNS27_9ScaleType4KindE1ELNS_15FloatRoundStyleE2EEENSA_ILi0ELi16EEELi1ELi1EEENS14_30GemmIdentityThreadblockSwizzleILi1EEELNS1_8OperatorE0ENS1_17Conv2dProblemSizeELNS1_9GroupModeE0EEEEEvNT_6ParamsE --------------------------
	.section	.nv.info._ZN7cutlass6KernelINS_4conv6kernel23ImplicitGemmConvolutionINS1_11threadblock22ImplicitGemmMultistageINS_4gemm9GemmShapeILi64ELi128ELi32EEENS4_48Conv2dFpropActivationTileAccessIteratorOptimizedINS_11MatrixShapeILi64ELi32EEENS_6half_tENS_6layout10TensorNHWCENS_9transform29PitchLinearWarpRakedThreadMapINS_16PitchLinearShapeILi32ELi64EEELi64ENSH_ILi4ELi8EEELi8EEENS_12AlignedArrayISC_Li8ELi16EEEEENSF_11threadblock25RegularTileAccessIteratorISB_SC_NSD_37RowMajorTensorOpMultiplicandCrosswiseILi16ELi32EEELi0ESK_Li16EEELNS_4arch14CacheOperation4KindE0ENS4_44Conv2dFpropFilterTileAccessIteratorOptimizedINSA_ILi32ELi128EEESC_SE_NSG_INSH_ILi32ELi128EEELi64ESJ_Li8EEESM_Lb0EEENSP_ISX_SC_NSD_40ColumnMajorTensorOpMultiplicandCrosswiseILi16ELi32EEELi1ESZ_Li16EEELSV_1ENS6_11threadblock9MmaPolicyINS6_4warp11MmaTensorOpINS7_ILi64ELi64ELi32EEESC_SR_SC_S12_SC_NSD_8RowMajorENS16_17MmaTensorOpPolicyINST_3MmaINS7_ILi16ELi8ELi16EEELi32ESC_S19_SC_NSD_11ColumnMajorESC_S19_NST_13OpMultiplyAddEEENSA_ILi1ELi1EEEEELi1ELb0EbEENSA_ILi0ELi0EEES1J_Li1EEELi3EbEENS_8epilogue11threadblock8EpilogueIS8_S1I_Li1ENS1N_22PredicatedTileIteratorINS1N_26OutputTileOptimalThreadMapINS1N_15OutputTileShapeILi128ELi8ELi1ELi1ELi1EEENS1R_ILi1ELi8ELi1ELi1ELi8EEELi64ELi8ELi16EEESC_Lb0ENSD_9NoPermuteELb0EEENS1M_4warp24FragmentIteratorTensorOpIS18_S1C_SC_NS_5ArrayISC_Li4ELb0EEES19_EENS1X_20TileIteratorTensorOpIS18_S1C_SC_S19_EENS1N_18SharedLoadIteratorINS1U_18CompactedThreadMapESC_Li16EEENS1M_6thread21LinearCombinationReluISC_Li8ESC_SC_LNS27_9ScaleType4KindE1ELNS_15FloatRoundStyleE2EEENSA_ILi0ELi16EEELi1ELi1EEENS14_30GemmIdentityThreadblockSwizzleILi1EEELNS1_8OperatorE0ENS1_17Conv2dProblemSizeELNS1_9GroupModeE0EEEEEvNT_6ParamsE,"",@"SHT_CUDA_INFO"
	.sectionflags	@""
	.align	4


	//----- nvinfo : EIATTR_CUDA_API_VERSION
	.align		4
        /*0000*/ 	.byte	0x04, 0x37
        /*0002*/ 	.short	(.L_182 - .L_181)
.L_181:
        /*0004*/ 	.word	0x00000082


	//----- nvinfo : EIATTR_SW2861232_WAR
	.align		4
.L_182:
        /*0008*/ 	.byte	0x01, 0x35
	.zero		2


	//----- nvinfo : EIATTR_PARAM_CBANK
	.align		4
        /*000c*/ 	.byte	0x04, 0x0a
        /*000e*/ 	.short	(.L_184 - .L_183)
	.align		4
.L_183:
        /*0010*/ 	.word	index@(.nv.constant0._ZN7cutlass6KernelINS_4conv6kernel23ImplicitGemmConvolutionINS1_11threadblock22ImplicitGemmMultistageINS_4gemm9GemmShapeILi64ELi128ELi32EEENS4_48Conv2dFpropActivationTileAccessIteratorOptimizedINS_11MatrixShapeILi64ELi32EEENS_6half_tENS_6layout10TensorNHWCENS_9transform29PitchLinearWarpRakedThreadMapINS_16PitchLinearShapeILi32ELi64EEELi64ENSH_ILi4ELi8EEELi8EEENS_12AlignedArrayISC_Li8ELi16EEEEENSF_11threadblock25RegularTileAccessIteratorISB_SC_NSD_37RowMajorTensorOpMultiplicandCrosswiseILi16ELi32EEELi0ESK_Li16EEELNS_4arch14CacheOperation4KindE0ENS4_44Conv2dFpropFilterTileAccessIteratorOptimizedINSA_ILi32ELi128EEESC_SE_NSG_INSH_ILi32ELi128EEELi64ESJ_Li8EEESM_Lb0EEENSP_ISX_SC_NSD_40ColumnMajorTensorOpMultiplicandCrosswiseILi16ELi32EEELi1ESZ_Li16EEELSV_1ENS6_11threadblock9MmaPolicyINS6_4warp11MmaTensorOpINS7_ILi64ELi64ELi32EEESC_SR_SC_S12_SC_NSD_8RowMajorENS16_17MmaTensorOpPolicyINST_3MmaINS7_ILi16ELi8ELi16EEELi32ESC_S19_SC_NSD_11ColumnMajorESC_S19_NST_13OpMultiplyAddEEENSA_ILi1ELi1EEEEELi1ELb0EbEENSA_ILi0ELi0EEES1J_Li1EEELi3EbEENS_8epilogue11threadblock8EpilogueIS8_S1I_Li1ENS1N_22PredicatedTileIteratorINS1N_26OutputTileOptimalThreadMapINS1N_15OutputTileShapeILi128ELi8ELi1ELi1ELi1EEENS1R_ILi1ELi8ELi1ELi1ELi8EEELi64ELi8ELi16EEESC_Lb0ENSD_9NoPermuteELb0EEENS1M_4warp24FragmentIteratorTensorOpIS18_S1C_SC_NS_5ArrayISC_Li4ELb0EEES19_EENS1X_20TileIteratorTensorOpIS18_S1C_SC_S19_EENS1N_18SharedLoadIteratorINS1U_18CompactedThreadMapESC_Li16EEENS1M_6thread21LinearCombinationReluISC_Li8ESC_SC_LNS27_9ScaleType4KindE1ELNS_15FloatRoundStyleE2EEENSA_ILi0ELi16EEELi1ELi1EEENS14_30GemmIdentityThreadblockSwizzleILi1EEELNS1_8OperatorE0ENS1_17Conv2dProblemSizeELNS1_9GroupModeE0EEEEEvNT_6ParamsE)
        /*0014*/ 	.short	0x0160
        /*0016*/ 	.short	0x01b0


	//----- nvinfo : EIATTR_CBANK_PARAM_SIZE
	.align		4
.L_184:
        /*0018*/ 	.byte	0x03, 0x19
        /*001a*/ 	.short	0x01b0


	//----- nvinfo : EIATTR_KPARAM_INFO
	.align		4
        /*001c*/ 	.byte	0x04, 0x17
        /*001e*/ 	.short	(.L_186 - .L_185)
.L_185:
        /*0020*/ 	.word	0x00000000
        /*0024*/ 	.short	0x0000
        /*0026*/ 	.short	0x0000
        /*0028*/ 	.byte	0x00, 0xf0, 0xc1, 0x06


	//----- nvinfo : EIATTR_MAXREG_COUNT
	.align		4
.L_186:
        /*002c*/ 	.byte	0x03, 0x1b
        /*002e*/ 	.short	0x00ff


	//----- nvinfo : EIATTR_NUM_BARRIERS
	.align		4
        /*0030*/ 	.byte	0x02, 0x4c
        /*0032*/ 	.byte	0x01
	.zero		1


	//----- nvinfo : EIATTR_MERCURY_ISA_VERSION
	.align		4
        /*0034*/ 	.byte	0x03, 0x5f
        /*0036*/ 	.short	0x0000


	//----- nvinfo : EIATTR_COOP_GROUP_MASK_REGIDS
	.align		4
        /*0038*/ 	.byte	0x04, 0x29
        /*003a*/ 	.short	(.L_188 - .L_187)


	//   ....[0]....
.L_187:
        /*003c*/ 	.word	0xffffffff


	//----- nvinfo : EIATTR_COOP_GROUP_INSTR_OFFSETS
	.align		4
.L_188:
        /*0040*/ 	.byte	0x04, 0x28
        /*0042*/ 	.short	(.L_190 - .L_189)


	//   ....[0]....
.L_189:
        /*0044*/ 	.word	0x00000f50


	//----- nvinfo : EIATTR_EXIT_INSTR_OFFSETS
	.align		4
.L_190:
        /*0048*/ 	.byte	0x04, 0x1c
        /*004a*/ 	.short	(.L_192 - .L_191)


	//   ....[0]....
.L_191:
        /*004c*/ 	.word	0x000000b0


	//   ....[1]....
        /*0050*/ 	.word	0x00006000


	//   ....[2]....
        /*0054*/ 	.word	0x00006030


	//   ....[3]....
        /*0058*/ 	.word	0x00006060


	//   ....[4]....
        /*005c*/ 	.word	0x00006110


	//----- nvinfo : EIATTR_CTAIDZ_USED
	.align		4
.L_192:
        /*0060*/ 	.byte	0x01, 0x04
	.zero		2


	//----- nvinfo : EIATTR_CRS_STACK_SIZE
	.align		4
        /*0064*/ 	.byte	0x04, 0x1e
        /*0066*/ 	.short	(.L_194 - .L_193)
.L_193:
        /*0068*/ 	.word	0x00000000
.L_194:


//--------------------- .nv.info._ZN7cutlass6KernelINS_4conv6kernel23ImplicitGemmConvolutionINS1_11threadblock22ImplicitGemmMultistageINS_4gemm9GemmShapeILi64ELi64ELi32EEENS4_48Conv2dFpropActivationTileAccessIteratorOptimizedINS_11MatrixShapeILi64ELi32EEENS_6half_tENS_6layout10TensorNHWCENS_9transform29PitchLinearWarpRakedThreadMapINS_16PitchLinearShapeILi32ELi64EEELi128ENSH_ILi4ELi8EEELi8EEENS_12AlignedArrayISC_Li8ELi16EEEEENSF_11threadblock25RegularTileAccessIteratorISB_SC_NSD_37RowMajorTensorOpMultiplicandCrosswiseILi16ELi32EEELi0ESK_Li16EEELNS_4arch14CacheOperation4KindE0ENS4_44Conv2dFpropFilterTileAccessIteratorOptimizedINSA_ILi32ELi64EEESC_SE_SK_SM_Lb0EEENSP_ISX_SC_NSD_40ColumnMajorTensorOpMultiplicandCrosswiseILi16ELi32EEELi1ESK_Li16EEELSV_1ENS6_11threadblock9MmaPolicyINS6_4warp11MmaTensorOpINS7_ILi32ELi32ELi32EEESC_SR_SC_S10_SC_NSD_8RowMajorENS14_17MmaTensorOpPolicyINST_3MmaINS7_ILi16ELi8ELi16EEELi32ESC_S17_SC_NSD_11ColumnMajorESC_S17_NST_13OpMultiplyAddEEENSA_ILi1ELi1EEEEELi1ELb0EbEENSA_ILi0ELi0EEES1H_Li1EEELi3EbEENS_8epilogue11threadblock8EpilogueIS8_S1G_Li1ENS1L_22PredicatedTileIteratorINS1L_26OutputTileOptimalThreadMapINS1L_15OutputTileShapeILi64ELi8ELi2ELi1ELi1EEENS1P_ILi1ELi4ELi1ELi1ELi4EEELi128ELi8ELi16EEESC_Lb0ENSD_9NoPermuteELb0EEENS1K_4warp24FragmentIteratorTensorOpIS16_S1A_SC_NS_5ArrayISC_Li4ELb0EEES17_EENS1V_20TileIteratorTensorOpIS16_S1A_SC_S17_EENS1L_18SharedLoadIteratorINS1S_18CompactedThreadMapESC_Li16EEENS1K_6thread21LinearCombinationReluISC_Li8ESC_SC_LNS25_9ScaleType4KindE1ELNS_15FloatRoundStyleE2EEENSA_ILi0ELi16EEELi1ELi1EEENS12_30GemmIdentityThreadblockSwizzleILi1EEELNS1_8OperatorE0ENS1_17Conv2dProblemSizeELNS1_9GroupModeE0EEEEEvNT_6ParamsE --------------------------
	.section	.nv.info._ZN7cutlass6KernelINS_4conv6kernel23ImplicitGemmConvolutionINS1_11threadblock22ImplicitGemmMultistageINS_4gemm9GemmShapeILi64ELi64ELi32EEENS4_48Conv2dFpropActivationTileAccessIteratorOptimizedINS_11MatrixShapeILi64ELi32EEENS_6half_tENS_6layout10TensorNHWCENS_9transform29PitchLinearWarpRakedThreadMapINS_16PitchLinearShapeILi32ELi64EEELi128ENSH_ILi4ELi8EEELi8EEENS_12AlignedArrayISC_Li8ELi16EEEEENSF_11threadblock25RegularTileAccessIteratorISB_SC_NSD_37RowMajorTensorOpMultiplicandCrosswiseILi16ELi32EEELi0ESK_Li16EEELNS_4arch14CacheOperation4KindE0ENS4_44Conv2dFpropFilterTileAccessIteratorOptimizedINSA_ILi32ELi64EEESC_SE_SK_SM_Lb0EEENSP_ISX_SC_NSD_40ColumnMajorTensorOpMultiplicandCrosswiseILi16ELi32EEELi1ESK_Li16EEELSV_1ENS6_11threadblock9MmaPolicyINS6_4warp11MmaTensorOpINS7_ILi32ELi32ELi32EEESC_SR_SC_S10_SC_NSD_8RowMajorENS14_17MmaTensorOpPolicyINST_3MmaINS7_ILi16ELi8ELi16EEELi32ESC_S17_SC_NSD_11ColumnMajorESC_S17_NST_13OpMultiplyAddEEENSA_ILi1ELi1EEEEELi1ELb0EbEENSA_ILi0ELi0EEES1H_Li1EEELi3EbEENS_8epilogue11threadblock8EpilogueIS8_S1G_Li1ENS1L_22PredicatedTileIteratorINS1L_26OutputTileOptimalThreadMapINS1L_15OutputTileShapeILi64ELi8ELi2ELi1ELi1EEENS1P_ILi1ELi4ELi1ELi1ELi4EEELi128ELi8ELi16EEESC_Lb0ENSD_9NoPermuteELb0EEENS1K_4warp24FragmentIteratorTensorOpIS16_S1A_SC_NS_5ArrayISC_Li4ELb0EEES17_EENS1V_20TileIteratorTensorOpIS16_S1A_SC_S17_EENS1L_18SharedLoadIteratorINS1S_18CompactedThreadMapESC_Li16EEENS1K_6thread21LinearCombinationReluISC_Li8ESC_SC_LNS25_9ScaleType4KindE1ELNS_15FloatRoundStyleE2EEENSA_ILi0ELi16EEELi1ELi1EEENS12_30GemmIdentityThreadblockSwizzleILi1EEELNS1_8OperatorE0ENS1_17Conv2dProblemSizeELNS1_9GroupModeE0EEEEEvNT_6ParamsE,"",@"SHT_CUDA_INFO"
	.sectionflags	@""
	.align	4


	//----- nvinfo : EIATTR_CUDA_API_VERSION
	.align		4
        /*0000*/ 	.byte	0x04, 0x37
        /*0002*/ 	.short	(.L_196 - .L_195)
.L_195:
        /*0004*/ 	.word	0x00000082


	//----- nvinfo : EIATTR_SW2861232_WAR
	.align		4
.L_196:
        /*0008*/ 	.byte	0x01, 0x35
	.zero		2


	//----- nvinfo : EIATTR_PARAM_CBANK
	.align		4
        /*000c*/ 	.byte	0x04, 0x0a
        /*000e*/ 	.short	(.L_198 - .L_197)
	.align		4
.L_197:
        /*0010*/ 	.word	index@(.nv.constant0._ZN7cutlass6KernelINS_4conv6kernel23ImplicitGemmConvolutionINS1_11threadblock22ImplicitGemmMultistageINS_4gemm9GemmShapeILi64ELi64ELi32EEENS4_48Conv2dFpropActivationTileAccessIteratorOptimizedINS_11MatrixShapeILi64ELi32EEENS_6half_tENS_6layout10TensorNHWCENS_9transform29PitchLinearWarpRakedThreadMapINS_16PitchLinearShapeILi32ELi64EEELi128ENSH_ILi4ELi8EEELi8EEENS_12AlignedArrayISC_Li8ELi16EEEEENSF_11threadblock25RegularTileAccessIteratorISB_SC_NSD_37RowMajorTensorOpMultiplicandCrosswiseILi16ELi32EEELi0ESK_Li16EEELNS_4arch14CacheOperation4KindE0ENS4_44Conv2dFpropFilterTileAccessIteratorOptimizedINSA_ILi32ELi64EEESC_SE_SK_SM_Lb0EEENSP_ISX_SC_NSD_40ColumnMajorTensorOpMultiplicandCrosswiseILi16ELi32EEELi1ESK_Li16EEELSV_1ENS6_11threadblock9MmaPolicyINS6_4warp11MmaTensorOpINS7_ILi32ELi32ELi32EEESC_SR_SC_S10_SC_NSD_8RowMajorENS14_17MmaTensorOpPolicyINST_3MmaINS7_ILi16ELi8ELi16EEELi32ESC_S17_SC_NSD_11ColumnMajorESC_S17_NST_13OpMultiplyAddEEENSA_ILi1ELi1EEEEELi1ELb0EbEENSA_ILi0ELi0EEES1H_Li1EEELi3EbEENS_8epilogue11threadblock8EpilogueIS8_S1G_Li1ENS1L_22PredicatedTileIteratorINS1L_26OutputTileOptimalThreadMapINS1L_15OutputTileShapeILi64ELi8ELi2ELi1ELi1EEENS1P_ILi1ELi4ELi1ELi1ELi4EEELi128ELi8ELi16EEESC_Lb0ENSD_9NoPermuteELb0EEENS1K_4warp24FragmentIteratorTensorOpIS16_S1A_SC_NS_5ArrayISC_Li4ELb0EEES17_EENS1V_20TileIteratorTensorOpIS16_S1A_SC_S17_EENS1L_18SharedLoadIteratorINS1S_18CompactedThreadMapESC_Li16EEENS1K_6thread21LinearCombinationReluISC_Li8ESC_SC_LNS25_9ScaleType4KindE1ELNS_15FloatRoundStyleE2EEENSA_ILi0ELi16EEELi1ELi1EEENS12_30GemmIdentityThreadblockSwizzleILi1EEELNS1_8OperatorE0ENS1_17Conv2dProblemSizeELNS1_9GroupModeE0EEEEEvNT_6ParamsE)
        /*0014*/ 	.short	0x0160
        /*0016*/ 	.short	0x01b0


	//----- nvinfo : EIATTR_CBANK_PARAM_SIZE
	.align		4
.L_198:
        /*0018*/ 	.byte	0x03, 0x19
        /*001a*/ 	.short	0x01b0


	//----- nvinfo : EIATTR_KPARAM_INFO
	.align		4
        /*001c*/ 	.byte	0x04, 0x17
        /*001e*/ 	.short	(.L_200 - .L_199)
.L_199:
        /*0020*/ 	.word	0x00000000
        /*0024*/ 	.short	0x0000
        /*0026*/ 	.short	0x0000
        /*0028*/ 	.byte	0x00, 0xf0, 0xc1, 0x06


	//----- nvinfo : EIATTR_MAXREG_COUNT
	.align		4
.L_200:
        /*002c*/ 	.byte	0x03, 0x1b
        /*002e*/ 	.short	0x00ff


	//----- nvinfo : EIATTR_NUM_BARRIERS
	.align		4
        /*0030*/ 	.byte	0x02, 0x4c
        /*0032*/ 	.byte	0x01
	.zero		1


	//----- nvinfo : EIATTR_MERCURY_ISA_VERSION
	.align		4
        /*0034*/ 	.byte	0x03, 0x5f
        /*0036*/ 	.short	0x0000


	//----- nvinfo : EIATTR_COOP_GROUP_MASK_REGIDS
	.align		4
        /*0038*/ 	.byte	0x04, 0x29
        /*003a*/ 	.short	(.L_202 - .L_201)


	//   ....[0]....
.L_201:
        /*003c*/ 	.word	0xffffffff


	//----- nvinfo : EIATTR_COOP_GROUP_INSTR_OFFSETS
	.align		4
.L_202:
        /*0040*/ 	.byte	0x04, 0x28
        /*0042*/ 	.short	(.L_204 - .L_203)


	//   ....[0]....
.L_203:
        /*0044*/ 	.word	0x00000c20


	//----- nvinfo : EIATTR_EXIT_INSTR_OFFSETS
	.align		4
.L_204:
        /*0048*/ 	.byte	0x04, 0x1c
        /*004a*/ 	.short	(.L_206 - .L_205)


	//   ....[0]....
.L_205:
        /*004c*/ 	.word	0x000000b0


	//   ....[1]....
        /*0050*/ 	.word	0x00003470


	//   ....[2]....
        /*0054*/ 	.word	0x000034a0


	//   ....[3]....
        /*0058*/ 	.word	0x00003500


	//   ....[4]....
        /*005c*/ 	.word	0x00003580


	//----- nvinfo : EIATTR_CTAIDZ_USED
	.align		4
.L_206:
        /*0060*/ 	.byte	0x01, 0x04
	.zero		2


	//----- nvinfo : EIATTR_CRS_STACK_SIZE
	.align		4
        /*0064*/ 	.byte	0x04, 0x1e
        /*0066*/ 	.short	(.L_208 - .L_207)
.L_207:
        /*0068*/ 	.word	0x00000000
.L_208:


//--------------------- .nv.callgraph             --------------------------
	.section	.nv.callgraph,"",@"SHT_CUDA_CALLGRAPH"
	.align	4
	.sectionentsize	8
	.align		4
        /*0000*/ 	.word	0x00000000
	.align		4
        /*0004*/ 	.word	0xffffffff
	.align		4
        /*0008*/ 	.word	0x00000000
	.align		4
        /*000c*/ 	.word	0xfffffffe
	.align		4
        /*0010*/ 	.word	0x00000000
	.align		4
        /*0014*/ 	.word	0xfffffffd
	.align		4
        /*0018*/ 	.word	0x00000000
	.align		4
        /*001c*/ 	.word	0xfffffffc


//--------------------- .nv.rel.action            --------------------------
	.section	.nv.rel.action,"",@"SHT_CUDA_RELOCINFO"
	.align	8
	.sectionentsize	8
        /*0000*/ 	.byte	0x73, 0x00, 0x00, 0x00, 0x00, 0x00, 0x00, 0x00, 0x00, 0x00, 0x00, 0x11, 0x25, 0x00, 0x05, 0x36


//--------------------- .nv.constant4             --------------------------
	.section	.nv.constant4,"a",@progbits
	.align	8
	.align		8
.nv.constant4:
        /*0000*/ 	.dword	_ZN34_INTERNAL_ae56a3ad_4_k_cu_371cd5504cuda3std3__45__cpo5beginE
	.align		8
        /*0008*/ 	.dword	_ZN34_INTERNAL_ae56a3ad_4_k_cu_371cd5504cuda3std3__45__cpo3endE
	.align		8
        /*0010*/ 	.dword	_ZN34_INTERNAL_ae56a3ad_4_k_cu_371cd5504cuda3std3__45__cpo6cbeginE
	.align		8
        /*0018*/ 	.dword	_ZN34_INTERNAL_ae56a3ad_4_k_cu_371cd5504cuda3std3__45__cpo4cendE
	.align		8
        /*0020*/ 	.dword	_ZN34_INTERNAL_ae56a3ad_4_k_cu_371cd5504cuda3std3__436_GLOBAL__N__ae56a3ad_4_k_cu_371cd5506ignoreE
	.align		8
        /*0028*/ 	.dword	_ZN34_INTERNAL_ae56a3ad_4_k_cu_371cd5504cuda3std3__419piecewise_constructE
	.align		8
        /*0030*/ 	.dword	_ZN34_INTERNAL_ae56a3ad_4_k_cu_371cd5504cuda3std3__48in_placeE
	.align		8
        /*0038*/ 	.dword	_ZN34_INTERNAL_ae56a3ad_4_k_cu_371cd5504cuda3std6ranges3__45__cpo4swapE
	.align		8
        /*0040*/ 	.dword	_ZN34_INTERNAL_ae56a3ad_4_k_cu_371cd5504cuda3std6ranges3__45__cpo9iter_moveE
	.align		8
        /*0048*/ 	.dword	_ZN34_INTERNAL_ae56a3ad_4_k_cu_371cd5504cute7productE
	.align		8
        /*0050*/ 	.dword	_ZN34_INTERNAL_ae56a3ad_4_k_cu_371cd5504cute1_E


//--------------------- .nv.constant0._ZN7cutlass9reference6device6kernel21TensorScaleBiasConv2dINS_9TensorRefINS_6half_tENS_6layout10TensorNHWCEEES8_S5_NS4_IS5_NS6_8RowMajorEEENS_16NumericConverterIS5_S5_LNS_15FloatRoundStyleE2EEELi4ELi4ELi16ELi8EEEvNS_4conv17Conv2dProblemSizeET_T0_T1_T2_SJ_ --------------------------
	.section	.nv.constant0._ZN7cutlass9reference6device6kernel21TensorScaleBiasConv2dINS_9TensorRefINS_6half_tENS_6layout10TensorNHWCEEES8_S5_NS4_IS5_NS6_8RowMajorEEENS_16NumericConverterIS5_S5_LNS_15FloatRoundStyleE2EEELi4ELi4ELi16ELi8EEEvNS_4conv17Conv2dProblemSizeET_T0_T1_T2_SJ_,"a",@progbits
	.sectionflags	@""
	.align	4
.nv.constant0._ZN7cutlass9reference6device6kernel21TensorScaleBiasConv2dINS_9TensorRefINS_6half_tENS_6layout10TensorNHWCEEES8_S5_NS4_IS5_NS6_8RowMajorEEENS_16NumericConverterIS5_S5_LNS_15FloatRoundStyleE2EEELi4ELi4ELi16ELi8EEEvNS_4conv17Conv2dProblemSizeET_T0_T1_T2_SJ_:
	.zero		512


//--------------------- .nv.constant0._ZN7cutlass9reference6device6kernel13TensorForEachINS1_6detail14TensorReLuFuncINS_6half_tENS_6layout10TensorNHWCEEELi4ENS9_6ParamsEEEvNS_5CoordIXT0_EilEET1_ --------------------------
	.section	.nv.constant0._ZN7cutlass9reference6device6kernel13TensorForEachINS1_6detail14TensorReLuFuncINS_6half_tENS_6layout10TensorNHWCEEELi4ENS9_6ParamsEEEvNS_5CoordIXT0_EilEET1_,"a",@progbits
	.sectionflags	@""
	.align	4
.nv.constant0._ZN7cutlass9reference6device6kernel13TensorForEachINS1_6detail14TensorReLuFuncINS_6half_tENS_6layout10TensorNHWCEEELi4ENS9_6ParamsEEEvNS_5CoordIXT0_EilEET1_:
	.zero		416


//--------------------- .nv.constant0._ZN7cutlass9reference6device6kernel11Conv2dWgradINS_6half_tENS_6layout10TensorNHWCES4_S6_S4_S6_S4_S4_NS_16NumericConverterIS4_S4_LNS_15FloatRoundStyleE2EEENS_12multiply_addIS4_S4_S4_EELi2ELi4ELi8ELi16EEEvNS_4conv17Conv2dProblemSizeENS_9TensorRefIT_T0_EENSE_IT1_T2_EENSE_IT3_T4_EESN_T5_SO_ --------------------------
	.section	.nv.constant0._ZN7cutlass9reference6device6kernel11Conv2dWgradINS_6half_tENS_6layout10TensorNHWCES4_S6_S4_S6_S4_S4_NS_16NumericConverterIS4_S4_LNS_15FloatRoundStyleE2EEENS_12multiply_addIS4_S4_S4_EELi2ELi4ELi8ELi16EEEvNS_4conv17Conv2dProblemSizeENS_9TensorRefIT_T0_EENSE_IT1_T2_EENSE_IT3_T4_EESN_T5_SO_,"a",@progbits
	.sectionflags	@""
	.align	4
.nv.constant0._ZN7cutlass9reference6device6kernel11Conv2dWgradINS_6half_tENS_6layout10TensorNHWCES4_S6_S4_S6_S4_S4_NS_16NumericConverterIS4_S4_LNS_15FloatRoundStyleE2EEENS_12multiply_addIS4_S4_S4_EELi2ELi4ELi8ELi16EEEvNS_4conv17Conv2dProblemSizeENS_9TensorRefIT_T0_EENSE_IT1_T2_EENSE_IT3_T4_EESN_T5_SO_:
	.zero		524


//--------------------- .nv.constant0._ZN7cutlass9reference6device6kernel11Conv2dDgradINS_6half_tENS_6layout10TensorNHWCES4_S6_S4_S6_S4_S4_NS_16NumericConverterIS4_S4_LNS_15FloatRoundStyleE2EEENS_12multiply_addIS4_S4_S4_EELi2ELi4ELi16ELi8EEEvNS_4conv17Conv2dProblemSizeENS_9TensorRefIT_T0_EENSE_IT1_T2_EENSE_IT3_T4_EESN_T5_SO_ --------------------------
	.section	.nv.constant0._ZN7cutlass9reference6device6kernel11Conv2dDgradINS_6half_tENS_6layout10TensorNHWCES4_S6_S4_S6_S4_S4_NS_16NumericConverterIS4_S4_LNS_15FloatRoundStyleE2EEENS_12multiply_addIS4_S4_S4_EELi2ELi4ELi16ELi8EEEvNS_4conv17Conv2dProblemSizeENS_9TensorRefIT_T0_EENSE_IT1_T2_EENSE_IT3_T4_EESN_T5_SO_,"a",@progbits
	.sectionflags	@""
	.align	4
.nv.constant0._ZN7cutlass9reference6device6kernel11Conv2dDgradINS_6half_tENS_6layout10TensorNHWCES4_S6_S4_S6_S4_S4_NS_16NumericConverterIS4_S4_LNS_15FloatRoundStyleE2EEENS_12multiply_addIS4_S4_S4_EELi2ELi4ELi16ELi8EEEvNS_4conv17Conv2dProblemSizeENS_9TensorRefIT_T0_EENSE_IT1_T2_EENSE_IT3_T4_EESN_T5_SO_:
	.zero		524


//--------------------- .nv.constant0._ZN7cutlass9reference6device6kernel11Conv2dFpropINS_6half_tENS_6layout10TensorNHWCES4_S6_S4_S6_S4_S4_NS_16NumericConverterIS4_S4_LNS_15FloatRoundStyleE2EEENS_12multiply_addIS4_S4_S4_EELi4ELi4ELi16ELi8EEEvNS_4conv17Conv2dProblemSizeENS_9TensorRefIT_T0_EENSE_IT1_T2_EENSE_IT3_T4_EESN_T5_SO_ --------------------------
	.section	.nv.constant0._ZN7cutlass9reference6device6kernel11Conv2dFpropINS_6half_tENS_6layout10TensorNHWCES4_S6_S4_S6_S4_S4_NS_16NumericConverterIS4_S4_LNS_15FloatRoundStyleE2EEENS_12multiply_addIS4_S4_S4_EELi4ELi4ELi16ELi8EEEvNS_4conv17Conv2dProblemSizeENS_9TensorRefIT_T0_EENSE_IT1_T2_EENSE_IT3_T4_EESN_T5_SO_,"a",@progbits
	.sectionflags	@""
	.align	4
.nv.constant0._ZN7cutlass9reference6device6kernel11Conv2dFpropINS_6half_tENS_6layout10TensorNHWCES4_S6_S4_S6_S4_S4_NS_16NumericConverterIS4_S4_LNS_15FloatRoundStyleE2EEENS_12multiply_addIS4_S4_S4_EELi4ELi4ELi16ELi8EEEvNS_4conv17Conv2dProblemSizeENS_9TensorRefIT_T0_EENSE_IT1_T2_EENSE_IT3_T4_EESN_T5_SO_:
	.zero		524


//--------------------- .nv.constant2._ZN7cutlass6KernelINS_4conv6kernel26B2bImplicitGemmConvolutionINS1_11threadblock25B2bImplicitGemmMultistageINS_4gemm9GemmShapeILi64ELi64ELi32EEENS4_48Conv2dFpropActivationTileAccessIteratorOptimizedINS_11MatrixShapeILi64ELi32EEENS_6half_tENS_6layout10TensorNHWCENS_9transform29PitchLinearWarpRakedThreadMapINS_16PitchLinearShapeILi32ELi64EEELi64ENSH_ILi4ELi8EEELi8EEENS_12AlignedArrayISC_Li8ELi16EEEEENSF_11threadblock25RegularTileAccessIteratorISB_SC_NSD_37RowMajorTensorOpMultiplicandCrosswiseILi16ELi32EEELi0ESK_Li16EEELNS_4arch14CacheOperation4KindE0ENS4_44Conv2dFpropFilterTileAccessIteratorOptimizedINSA_ILi32ELi64EEESC_SE_SK_SM_Lb0EEENSP_ISX_SC_NSD_40ColumnMajorTensorOpMultiplicandCrosswiseILi16ELi32EEELi1ESK_Li16EEELSV_1ENS7_ILi64ELi128ELi32EEENS6_4warp27MmaTensorOpFragmentIteratorINSA_ILi32ELi16EEESX_Li32ESC_SC_NSD_11ColumnMajorENS7_ILi16ELi8ELi16EEENS_8epilogue6thread21LinearCombinationReluISC_Li4ESC_SC_LNS19_9ScaleType4KindE2ELNS_15FloatRoundStyleE2EEEEENSO_14VectorIteratorINSO_30PredicatedVectorAccessIteratorINSA_ILi64ELi64EEENSA_ILi32ELi32EEESC_NSD_8RowMajorELi2ELb0EEEEENSF_4warp22VectorFragmentIteratorINSA_ILi1ELi8EEESC_S1K_S17_Li2EEENSW_INSA_ILi32ELi128EEESC_SE_NSG_INSH_ILi32ELi128EEELi64ESJ_Li8EEESM_Lb0EEENSP_IS1R_SC_S10_Li1ES1T_Li16EEELSV_1ES1E_NS6_11threadblock9MmaPolicyINS13_11MmaTensorOpINS7_ILi32ELi64ELi32EEESC_SR_SC_S10_SC_S1K_NS13_17MmaTensorOpPolicyINST_3MmaIS17_Li32ESC_S1K_SC_S16_SC_S1K_NST_13OpMultiplyAddEEENSA_ILi1ELi1EEEEELi1ELb0EbEENSA_ILi0ELi0EEES27_Li1EEENS1X_INS1Y_INS7_ILi32ELi128ELi32EEESC_SR_SC_S10_SC_S1K_S25_Li1ELb0EbEES27_S27_Li1EEELi3EbEENS18_11threadblock8EpilogueIS12_S2A_Li1ENS2D_22PredicatedTileIteratorINS2D_26OutputTileOptimalThreadMapINS2D_15OutputTileShapeILi128ELi8ELi2ELi1ELi1EEENS2H_ILi1ELi4ELi1ELi1ELi4EEELi64ELi8ELi16EEESC_Lb0ENSD_9NoPermuteELb0EEENS18_4warp24FragmentIteratorTensorOpIS29_S17_SC_NS_5ArrayISC_Li4ELb0EEES1K_EENS2N_20TileIteratorTensorOpIS29_S17_SC_S1K_EENS2D_18SharedLoadIteratorINS2K_18CompactedThreadMapESC_Li16EEENS1A_ISC_Li8ESC_SC_LS1C_1ELS1D_2EEENSA_ILi0ELi16EEELi1ELi1EEENS1W_30GemmIdentityThreadblockSwizzleILi1EEELNS1_8OperatorE0ENS1_17Conv2dProblemSizeEEEEEvNT_6ParamsE --------------------------
	.section	.nv.constant2._ZN7cutlass6KernelINS_4conv6kernel26B2bImplicitGemmConvolutionINS1_11threadblock25B2bImplicitGemmMultistageINS_4gemm9GemmShapeILi64ELi64ELi32EEENS4_48Conv2dFpropActivationTileAccessIteratorOptimizedINS_11MatrixShapeILi64ELi32EEENS_6half_tENS_6layout10TensorNHWCENS_9transform29PitchLinearWarpRakedThreadMapINS_16PitchLinearShapeILi32ELi64EEELi64ENSH_ILi4ELi8EEELi8EEENS_12AlignedArrayISC_Li8ELi16EEEEENSF_11threadblock25RegularTileAccessIteratorISB_SC_NSD_37RowMajorTensorOpMultiplicandCrosswiseILi16ELi32EEELi0ESK_Li16EEELNS_4arch14CacheOperation4KindE0ENS4_44Conv2dFpropFilterTileAccessIteratorOptimizedINSA_ILi32ELi64EEESC_SE_SK_SM_Lb0EEENSP_ISX_SC_NSD_40ColumnMajorTensorOpMultiplicandCrosswiseILi16ELi32EEELi1ESK_Li16EEELSV_1ENS7_ILi64ELi128ELi32EEENS6_4warp27MmaTensorOpFragmentIteratorINSA_ILi32ELi16EEESX_Li32ESC_SC_NSD_11ColumnMajorENS7_ILi16ELi8ELi16EEENS_8epilogue6thread21LinearCombinationReluISC_Li4ESC_SC_LNS19_9ScaleType4KindE2ELNS_15FloatRoundStyleE2EEEEENSO_14VectorIteratorINSO_30PredicatedVectorAccessIteratorINSA_ILi64ELi64EEENSA_ILi32ELi32EEESC_NSD_8RowMajorELi2ELb0EEEEENSF_4warp22VectorFragmentIteratorINSA_ILi1ELi8EEESC_S1K_S17_Li2EEENSW_INSA_ILi32ELi128EEESC_SE_NSG_INSH_ILi32ELi128EEELi64ESJ_Li8EEESM_Lb0EEENSP_IS1R_SC_S10_Li1ES1T_Li16EEELSV_1ES1E_NS6_11threadblock9MmaPolicyINS13_11MmaTensorOpINS7_ILi32ELi64ELi32EEESC_SR_SC_S10_SC_S1K_NS13_17MmaTensorOpPolicyINST_3MmaIS17_Li32ESC_S1K_SC_S16_SC_S1K_NST_13OpMultiplyAddEEENSA_ILi1ELi1EEEEELi1ELb0EbEENSA_ILi0ELi0EEES27_Li1EEENS1X_INS1Y_INS7_ILi32ELi128ELi32EEESC_SR_SC_S10_SC_S1K_S25_Li1ELb0EbEES27_S27_Li1EEELi3EbEENS18_11threadblock8EpilogueIS12_S2A_Li1ENS2D_22PredicatedTileIteratorINS2D_26OutputTileOptimalThreadMapINS2D_15OutputTileShapeILi128ELi8ELi2ELi1ELi1EEENS2H_ILi1ELi4ELi1ELi1ELi4EEELi64ELi8ELi16EEESC_Lb0ENSD_9NoPermuteELb0EEENS18_4warp24FragmentIteratorTensorOpIS29_S17_SC_NS_5ArrayISC_Li4ELb0EEES1K_EENS2N_20TileIteratorTensorOpIS29_S17_SC_S1K_EENS2D_18SharedLoadIteratorINS2K_18CompactedThreadMapESC_Li16EEENS1A_ISC_Li8ESC_SC_LS1C_1ELS1D_2EEENSA_ILi0ELi16EEELi1ELi1EEENS1W_30GemmIdentityThreadblockSwizzleILi1EEELNS1_8OperatorE0ENS1_17Conv2dProblemSizeEEEEEvNT_6ParamsE,"a",@progbits
	.sectionflags	@""
	.align	4
.nv.constant2._ZN7cutlass6KernelINS_4conv6kernel26B2bImplicitGemmConvolutionINS1_11threadblock25B2bImplicitGemmMultistageINS_4gemm9GemmShapeILi64ELi64ELi32EEENS4_48Conv2dFpropActivationTileAccessIteratorOptimizedINS_11MatrixShapeILi64ELi32EEENS_6half_tENS_6layout10TensorNHWCENS_9transform29PitchLinearWarpRakedThreadMapINS_16PitchLinearShapeILi32ELi64EEELi64ENSH_ILi4ELi8EEELi8EEENS_12AlignedArrayISC_Li8ELi16EEEEENSF_11threadblock25RegularTileAccessIteratorISB_SC_NSD_37RowMajorTensorOpMultiplicandCrosswiseILi16ELi32EEELi0ESK_Li16EEELNS_4arch14CacheOperation4KindE0ENS4_44Conv2dFpropFilterTileAccessIteratorOptimizedINSA_ILi32ELi64EEESC_SE_SK_SM_Lb0EEENSP_ISX_SC_NSD_40ColumnMajorTensorOpMultiplicandCrosswiseILi16ELi32EEELi1ESK_Li16EEELSV_1ENS7_ILi64ELi128ELi32EEENS6_4warp27MmaTensorOpFragmentIteratorINSA_ILi32ELi16EEESX_Li32ESC_SC_NSD_11ColumnMajorENS7_ILi16ELi8ELi16EEENS_8epilogue6thread21LinearCombinationReluISC_Li4ESC_SC_LNS19_9ScaleType4KindE2ELNS_15FloatRoundStyleE2EEEEENSO_14VectorIteratorINSO_30PredicatedVectorAccessIteratorINSA_ILi64ELi64EEENSA_ILi32ELi32EEESC_NSD_8RowMajorELi2ELb0EEEEENSF_4warp22VectorFragmentIteratorINSA_ILi1ELi8EEESC_S1K_S17_Li2EEENSW_INSA_ILi32ELi128EEESC_SE_NSG_INSH_ILi32ELi128EEELi64ESJ_Li8EEESM_Lb0EEENSP_IS1R_SC_S10_Li1ES1T_Li16EEELSV_1ES1E_NS6_11threadblock9MmaPolicyINS13_11MmaTensorOpINS7_ILi32ELi64ELi32EEESC_SR_SC_S10_SC_S1K_NS13_17MmaTensorOpPolicyINST_3MmaIS17_Li32ESC_S1K_SC_S16_SC_S1K_NST_13OpMultiplyAddEEENSA_ILi1ELi1EEEEELi1ELb0EbEENSA_ILi0ELi0EEES27_Li1EEENS1X_INS1Y_INS7_ILi32ELi128ELi32EEESC_SR_SC_S10_SC_S1K_S25_Li1ELb0EbEES27_S27_Li1EEELi3EbEENS18_11threadblock8EpilogueIS12_S2A_Li1ENS2D_22PredicatedTileIteratorINS2D_26OutputTileOptimalThreadMapINS2D_15OutputTileShapeILi128ELi8ELi2ELi1ELi1EEENS2H_ILi1ELi4ELi1ELi1ELi4EEELi64ELi8ELi16EEESC_Lb0ENSD_9NoPermuteELb0EEENS18_4warp24FragmentIteratorTensorOpIS29_S17_SC_NS_5ArrayISC_Li4ELb0EEES1K_EENS2N_20TileIteratorTensorOpIS29_S17_SC_S1K_EENS2D_18SharedLoadIteratorINS2K_18CompactedThreadMapESC_Li16EEENS1A_ISC_Li8ESC_SC_LS1C_1ELS1D_2EEENSA_ILi0ELi16EEELi1ELi1EEENS1W_30GemmIdentityThreadblockSwizzleILi1EEELNS1_8OperatorE0ENS1_17Conv2dProblemSizeEEEEEvNT_6ParamsE:
        /*0000*/ 	.byte	0xd0, 0x00, 0x00, 0x00, 0x00, 0x00, 0x00, 0x00


//--------------------- .nv.constant0._ZN7cutlass6KernelINS_4conv6kernel26B2bImplicitGemmConvolutionINS1_11threadblock25B2bImplicitGemmMultistageINS_4gemm9GemmShapeILi64ELi64ELi32EEENS4_48Conv2dFpropActivationTileAccessIteratorOptimizedINS_11MatrixShapeILi64ELi32EEENS_6half_tENS_6layout10TensorNHWCENS_9transform29PitchLinearWarpRakedThreadMapINS_16PitchLinearShapeILi32ELi64EEELi64ENSH_ILi4ELi8EEELi8EEENS_12AlignedArrayISC_Li8ELi16EEEEENSF_11threadblock25RegularTileAccessIteratorISB_SC_NSD_37RowMajorTensorOpMultiplicandCrosswiseILi16ELi32EEELi0ESK_Li16EEELNS_4arch14CacheOperation4KindE0ENS4_44Conv2dFpropFilterTileAccessIteratorOptimizedINSA_ILi32ELi64EEESC_SE_SK_SM_Lb0EEENSP_ISX_SC_NSD_40ColumnMajorTensorOpMultiplicandCrosswiseILi16ELi32EEELi1ESK_Li16EEELSV_1ENS7_ILi64ELi128ELi32EEENS6_4warp27MmaTensorOpFragmentIteratorINSA_ILi32ELi16EEESX_Li32ESC_SC_NSD_11ColumnMajorENS7_ILi16ELi8ELi16EEENS_8epilogue6thread21LinearCombinationReluISC_Li4ESC_SC_LNS19_9ScaleType4KindE2ELNS_15FloatRoundStyleE2EEEEENSO_14VectorIteratorINSO_30PredicatedVectorAccessIteratorINSA_ILi64ELi64EEENSA_ILi32ELi32EEESC_NSD_8RowMajorELi2ELb0EEEEENSF_4warp22VectorFragmentIteratorINSA_ILi1ELi8EEESC_S1K_S17_Li2EEENSW_INSA_ILi32ELi128EEESC_SE_NSG_INSH_ILi32ELi128EEELi64ESJ_Li8EEESM_Lb0EEENSP_IS1R_SC_S10_Li1ES1T_Li16EEELSV_1ES1E_NS6_11threadblock9MmaPolicyINS13_11MmaTensorOpINS7_ILi32ELi64ELi32EEESC_SR_SC_S10_SC_S1K_NS13_17MmaTensorOpPolicyINST_3MmaIS17_Li32ESC_S1K_SC_S16_SC_S1K_NST_13OpMultiplyAddEEENSA_ILi1ELi1EEEEELi1ELb0EbEENSA_ILi0ELi0EEES27_Li1EEENS1X_INS1Y_INS7_ILi32ELi128ELi32EEESC_SR_SC_S10_SC_S1K_S25_Li1ELb0EbEES27_S27_Li1EEELi3EbEENS18_11threadblock8EpilogueIS12_S2A_Li1ENS2D_22PredicatedTileIteratorINS2D_26OutputTileOptimalThreadMapINS2D_15OutputTileShapeILi128ELi8ELi2ELi1ELi1EEENS2H_ILi1ELi4ELi1ELi1ELi4EEELi64ELi8ELi16EEESC_Lb0ENSD_9NoPermuteELb0EEENS18_4warp24FragmentIteratorTensorOpIS29_S17_SC_NS_5ArrayISC_Li4ELb0EEES1K_EENS2N_20TileIteratorTensorOpIS29_S17_SC_S1K_EENS2D_18SharedLoadIteratorINS2K_18CompactedThreadMapESC_Li16EEENS1A_ISC_Li8ESC_SC_LS1C_1ELS1D_2EEENSA_ILi0ELi16EEELi1ELi1EEENS1W_30GemmIdentityThreadblockSwizzleILi1EEELNS1_8OperatorE0ENS1_17Conv2dProblemSizeEEEEEvNT_6ParamsE --------------------------
	.section	.nv.constant0._ZN7cutlass6KernelINS_4conv6kernel26B2bImplicitGemmConvolutionINS1_11threadblock25B2bImplicitGemmMultistageINS_4gemm9GemmShapeILi64ELi64ELi32EEENS4_48Conv2dFpropActivationTileAccessIteratorOptimizedINS_11MatrixShapeILi64ELi32EEENS_6half_tENS_6layout10TensorNHWCENS_9transform29PitchLinearWarpRakedThreadMapINS_16PitchLinearShapeILi32ELi64EEELi64ENSH_ILi4ELi8EEELi8EEENS_12AlignedArrayISC_Li8ELi16EEEEENSF_11threadblock25RegularTileAccessIteratorISB_SC_NSD_37RowMajorTensorOpMultiplicandCrosswiseILi16ELi32EEELi0ESK_Li16EEELNS_4arch14CacheOperation4KindE0ENS4_44Conv2dFpropFilterTileAccessIteratorOptimizedINSA_ILi32ELi64EEESC_SE_SK_SM_Lb0EEENSP_ISX_SC_NSD_40ColumnMajorTensorOpMultiplicandCrosswiseILi16ELi32EEELi1ESK_Li16EEELSV_1ENS7_ILi64ELi128ELi32EEENS6_4warp27MmaTensorOpFragmentIteratorINSA_ILi32ELi16EEESX_Li32ESC_SC_NSD_11ColumnMajorENS7_ILi16ELi8ELi16EEENS_8epilogue6thread21LinearCombinationReluISC_Li4ESC_SC_LNS19_9ScaleType4KindE2ELNS_15FloatRoundStyleE2EEEEENSO_14VectorIteratorINSO_30PredicatedVectorAccessIteratorINSA_ILi64ELi64EEENSA_ILi32ELi32EEESC_NSD_8RowMajorELi2ELb0EEEEENSF_4warp22VectorFragmentIteratorINSA_ILi1ELi8EEESC_S1K_S17_Li2EEENSW_INSA_ILi32ELi128EEESC_SE_NSG_INSH_ILi32ELi128EEELi64ESJ_Li8EEESM_Lb0EEENSP_IS1R_SC_S10_Li1ES1T_Li16EEELSV_1ES1E_NS6_11threadblock9MmaPolicyINS13_11MmaTensorOpINS7_ILi32ELi64ELi32EEESC_SR_SC_S10_SC_S1K_NS13_17MmaTensorOpPolicyINST_3MmaIS17_Li32ESC_S1K_SC_S16_SC_S1K_NST_13OpMultiplyAddEEENSA_ILi1ELi1EEEEELi1ELb0EbEENSA_ILi0ELi0EEES27_Li1EEENS1X_INS1Y_INS7_ILi32ELi128ELi32EEESC_SR_SC_S10_SC_S1K_S25_Li1ELb0EbEES27_S27_Li1EEELi3EbEENS18_11threadblock8EpilogueIS12_S2A_Li1ENS2D_22PredicatedTileIteratorINS2D_26OutputTileOptimalThreadMapINS2D_15OutputTileShapeILi128ELi8ELi2ELi1ELi1EEENS2H_ILi1ELi4ELi1ELi1ELi4EEELi64ELi8ELi16EEESC_Lb0ENSD_9NoPermuteELb0EEENS18_4warp24FragmentIteratorTensorOpIS29_S17_SC_NS_5ArrayISC_Li4ELb0EEES1K_EENS2N_20TileIteratorTensorOpIS29_S17_SC_S1K_EENS2D_18SharedLoadIteratorINS2K_18CompactedThreadMapESC_Li16EEENS1A_ISC_Li8ESC_SC_LS1C_1ELS1D_2EEENSA_ILi0ELi16EEELi1ELi1EEENS1W_30GemmIdentityThreadblockSwizzleILi1EEELNS1_8OperatorE0ENS1_17Conv2dProblemSizeEEEEEvNT_6ParamsE,"a",@progbits
	.sectionflags	@""
	.align	4
.nv.constant0._ZN7cutlass6KernelINS_4conv6kernel26B2bImplicitGemmConvolutionINS1_11threadblock25B2bImplicitGemmMultistageINS_4gemm9GemmShapeILi64ELi64ELi32EEENS4_48Conv2dFpropActivationTileAccessIteratorOptimizedINS_11MatrixShapeILi64ELi32EEENS_6half_tENS_6layout10TensorNHWCENS_9transform29PitchLinearWarpRakedThreadMapINS_16PitchLinearShapeILi32ELi64EEELi64ENSH_ILi4ELi8EEELi8EEENS_12AlignedArrayISC_Li8ELi16EEEEENSF_11threadblock25RegularTileAccessIteratorISB_SC_NSD_37RowMajorTensorOpMultiplicandCrosswiseILi16ELi32EEELi0ESK_Li16EEELNS_4arch14CacheOperation4KindE0ENS4_44Conv2dFpropFilterTileAccessIteratorOptimizedINSA_ILi32ELi64EEESC_SE_SK_SM_Lb0EEENSP_ISX_SC_NSD_40ColumnMajorTensorOpMultiplicandCrosswiseILi16ELi32EEELi1ESK_Li16EEELSV_1ENS7_ILi64ELi128ELi32EEENS6_4warp27MmaTensorOpFragmentIteratorINSA_ILi32ELi16EEESX_Li32ESC_SC_NSD_11ColumnMajorENS7_ILi16ELi8ELi16EEENS_8epilogue6thread21LinearCombinationReluISC_Li4ESC_SC_LNS19_9ScaleType4KindE2ELNS_15FloatRoundStyleE2EEEEENSO_14VectorIteratorINSO_30PredicatedVectorAccessIteratorINSA_ILi64ELi64EEENSA_ILi32ELi32EEESC_NSD_8RowMajorELi2ELb0EEEEENSF_4warp22VectorFragmentIteratorINSA_ILi1ELi8EEESC_S1K_S17_Li2EEENSW_INSA_ILi32ELi128EEESC_SE_NSG_INSH_ILi32ELi128EEELi64ESJ_Li8EEESM_Lb0EEENSP_IS1R_SC_S10_Li1ES1T_Li16EEELSV_1ES1E_NS6_11threadblock9MmaPolicyINS13_11MmaTensorOpINS7_ILi32ELi64ELi32EEESC_SR_SC_S10_SC_S1K_NS13_17MmaTensorOpPolicyINST_3MmaIS17_Li32ESC_S1K_SC_S16_SC_S1K_NST_13OpMultiplyAddEEENSA_ILi1ELi1EEEEELi1ELb0EbEENSA_ILi0ELi0EEES27_Li1EEENS1X_INS1Y_INS7_ILi32ELi128ELi32EEESC_SR_SC_S10_SC_S1K_S25_Li1ELb0EbEES27_S27_Li1EEELi3EbEENS18_11threadblock8EpilogueIS12_S2A_Li1ENS2D_22PredicatedTileIteratorINS2D_26OutputTileOptimalThreadMapINS2D_15OutputTileShapeILi128ELi8ELi2ELi1ELi1EEENS2H_ILi1ELi4ELi1ELi1ELi4EEELi64ELi8ELi16EEESC_Lb0ENSD_9NoPermuteELb0EEENS18_4warp24FragmentIteratorTensorOpIS29_S17_SC_NS_5ArrayISC_Li4ELb0EEES1K_EENS2N_20TileIteratorTensorOpIS29_S17_SC_S1K_EENS2D_18SharedLoadIteratorINS2K_18CompactedThreadMapESC_Li16EEENS1A_ISC_Li8ESC_SC_LS1C_1ELS1D_2EEENSA_ILi0ELi16EEELi1ELi1EEENS1W_30GemmIdentityThreadblockSwizzleILi1EEELNS1_8OperatorE0ENS1_17Conv2dProblemSizeEEEEEvNT_6ParamsE:
	.zero		1032


//--------------------- .nv.constant2._ZN7cutlass6KernelINS_4conv6kernel23ImplicitGemmConvolutionINS1_11threadblock22ImplicitGemmMultistageINS_4gemm9GemmShapeILi64ELi128ELi32EEENS4_48Conv2dFpropActivationTileAccessIteratorOptimizedINS_11MatrixShapeILi64ELi32EEENS_6half_tENS_6layout10TensorNHWCENS_9transform29PitchLinearWarpRakedThreadMapINS_16PitchLinearShapeILi32ELi64EEELi64ENSH_ILi4ELi8EEELi8EEENS_12AlignedArrayISC_Li8ELi16EEEEENSF_11threadblock25RegularTileAccessIteratorISB_SC_NSD_37RowMajorTensorOpMultiplicandCrosswiseILi16ELi32EEELi0ESK_Li16EEELNS_4arch14CacheOperation4KindE0ENS4_44Conv2dFpropFilterTileAccessIteratorOptimizedINSA_ILi32ELi128EEESC_SE_NSG_INSH_ILi32ELi128EEELi64ESJ_Li8EEESM_Lb0EEENSP_ISX_SC_NSD_40ColumnMajorTensorOpMultiplicandCrosswiseILi16ELi32EEELi1ESZ_Li16EEELSV_1ENS6_11threadblock9MmaPolicyINS6_4warp11MmaTensorOpINS7_ILi64ELi64ELi32EEESC_SR_SC_S12_SC_NSD_8RowMajorENS16_17MmaTensorOpPolicyINST_3MmaINS7_ILi16ELi8ELi16EEELi32ESC_S19_SC_NSD_11ColumnMajorESC_S19_NST_13OpMultiplyAddEEENSA_ILi1ELi1EEEEELi1ELb0EbEENSA_ILi0ELi0EEES1J_Li1EEELi3EbEENS_8epilogue11threadblock8EpilogueIS8_S1I_Li1ENS1N_22PredicatedTileIteratorINS1N_26OutputTileOptimalThreadMapINS1N_15OutputTileShapeILi128ELi8ELi1ELi1ELi1EEENS1R_ILi1ELi8ELi1ELi1ELi8EEELi64ELi8ELi16EEESC_Lb0ENSD_9NoPermuteELb0EEENS1M_4warp24FragmentIteratorTensorOpIS18_S1C_SC_NS_5ArrayISC_Li4ELb0EEES19_EENS1X_20TileIteratorTensorOpIS18_S1C_SC_S19_EENS1N_18SharedLoadIteratorINS1U_18CompactedThreadMapESC_Li16EEENS1M_6thread21LinearCombinationReluISC_Li8ESC_SC_LNS27_9ScaleType4KindE1ELNS_15FloatRoundStyleE2EEENSA_ILi0ELi16EEELi1ELi1EEENS14_30GemmIdentityThreadblockSwizzleILi1EEELNS1_8OperatorE0ENS1_17Conv2dProblemSizeELNS1_9GroupModeE0EEEEEvNT_6ParamsE --------------------------
	.section	.nv.constant2._ZN7cutlass6KernelINS_4conv6kernel23ImplicitGemmConvolutionINS1_11threadblock22ImplicitGemmMultistageINS_4gemm9GemmShapeILi64ELi128ELi32EEENS4_48Conv2dFpropActivationTileAccessIteratorOptimizedINS_11MatrixShapeILi64ELi32EEENS_6half_tENS_6layout10TensorNHWCENS_9transform29PitchLinearWarpRakedThreadMapINS_16PitchLinearShapeILi32ELi64EEELi64ENSH_ILi4ELi8EEELi8EEENS_12AlignedArrayISC_Li8ELi16EEEEENSF_11threadblock25RegularTileAccessIteratorISB_SC_NSD_37RowMajorTensorOpMultiplicandCrosswiseILi16ELi32EEELi0ESK_Li16EEELNS_4arch14CacheOperation4KindE0ENS4_44Conv2dFpropFilterTileAccessIteratorOptimizedINSA_ILi32ELi128EEESC_SE_NSG_INSH_ILi32ELi128EEELi64ESJ_Li8EEESM_Lb0EEENSP_ISX_SC_NSD_40ColumnMajorTensorOpMultiplicandCrosswiseILi16ELi32EEELi1ESZ_Li16EEELSV_1ENS6_11threadblock9MmaPolicyINS6_4warp11MmaTensorOpINS7_ILi64ELi64ELi32EEESC_SR_SC_S12_SC_NSD_8RowMajorENS16_17MmaTensorOpPolicyINST_3MmaINS7_ILi16ELi8ELi16EEELi32ESC_S19_SC_NSD_11ColumnMajorESC_S19_NST_13OpMultiplyAddEEENSA_ILi1ELi1EEEEELi1ELb0EbEENSA_ILi0ELi0EEES1J_Li1EEELi3EbEENS_8epilogue11threadblock8EpilogueIS8_S1I_Li1ENS1N_22PredicatedTileIteratorINS1N_26OutputTileOptimalThreadMapINS1N_15OutputTileShapeILi128ELi8ELi1ELi1ELi1EEENS1R_ILi1ELi8ELi1ELi1ELi8EEELi64ELi8ELi16EEESC_Lb0ENSD_9NoPermuteELb0EEENS1M_4warp24FragmentIteratorTensorOpIS18_S1C_SC_NS_5ArrayISC_Li4ELb0EEES19_EENS1X_20TileIteratorTensorOpIS18_S1C_SC_S19_EENS1N_18SharedLoadIteratorINS1U_18CompactedThreadMapESC_Li16EEENS1M_6thread21LinearCombinationReluISC_Li8ESC_SC_LNS27_9ScaleType4KindE1ELNS_15FloatRoundStyleE2EEENSA_ILi0ELi16EEELi1ELi1EEENS14_30GemmIdentityThreadblockSwizzleILi1EEELNS1_8OperatorE0ENS1_17Conv2dProblemSizeELNS1_9GroupModeE0EEEEEvNT_6ParamsE,"a",@progbits
	.sectionflags	@""
	.align	4
.nv.constant2._ZN7cutlass6KernelINS_4conv6kernel23ImplicitGemmConvolutionINS1_11threadblock22ImplicitGemmMultistageINS_4gemm9GemmShapeILi64ELi128ELi32EEENS4_48Conv2dFpropActivationTileAccessIteratorOptimizedINS_11MatrixShapeILi64ELi32EEENS_6half_tENS_6layout10TensorNHWCENS_9transform29PitchLinearWarpRakedThreadMapINS_16PitchLinearShapeILi32ELi64EEELi64ENSH_ILi4ELi8EEELi8EEENS_12AlignedArrayISC_Li8ELi16EEEEENSF_11threadblock25RegularTileAccessIteratorISB_SC_NSD_37RowMajorTensorOpMultiplicandCrosswiseILi16ELi32EEELi0ESK_Li16EEELNS_4arch14CacheOperation4KindE0ENS4_44Conv2dFpropFilterTileAccessIteratorOptimizedINSA_ILi32ELi128EEESC_SE_NSG_INSH_ILi32ELi128EEELi64ESJ_Li8EEESM_Lb0EEENSP_ISX_SC_NSD_40ColumnMajorTensorOpMultiplicandCrosswiseILi16ELi32EEELi1ESZ_Li16EEELSV_1ENS6_11threadblock9MmaPolicyINS6_4warp11MmaTensorOpINS7_ILi64ELi64ELi32EEESC_SR_SC_S12_SC_NSD_8RowMajorENS16_17MmaTensorOpPolicyINST_3MmaINS7_ILi16ELi8ELi16EEELi32ESC_S19_SC_NSD_11ColumnMajorESC_S19_NST_13OpMultiplyAddEEENSA_ILi1ELi1EEEEELi1ELb0EbEENSA_ILi0ELi0EEES1J_Li1EEELi3EbEENS_8epilogue11threadblock8EpilogueIS8_S1I_Li1ENS1N_22PredicatedTileIteratorINS1N_26OutputTileOptimalThreadMapINS1N_15OutputTileShapeILi128ELi8ELi1ELi1ELi1EEENS1R_ILi1ELi8ELi1ELi1ELi8EEELi64ELi8ELi16EEESC_Lb0ENSD_9NoPermuteELb0EEENS1M_4warp24FragmentIteratorTensorOpIS18_S1C_SC_NS_5ArrayISC_Li4ELb0EEES19_EENS1X_20TileIteratorTensorOpIS18_S1C_SC_S19_EENS1N_18SharedLoadIteratorINS1U_18CompactedThreadMapESC_Li16EEENS1M_6thread21LinearCombinationReluISC_Li8ESC_SC_LNS27_9ScaleType4KindE1ELNS_15FloatRoundStyleE2EEENSA_ILi0ELi16EEELi1ELi1EEENS14_30GemmIdentityThreadblockSwizzleILi1EEELNS1_8OperatorE0ENS1_17Conv2dProblemSizeELNS1_9GroupModeE0EEEEEvNT_6ParamsE:
        /*0000*/ 	.byte	0x80, 0x00, 0x00, 0x00, 0x00, 0x00, 0x00, 0x00


//--------------------- .nv.constant0._ZN7cutlass6KernelINS_4conv6kernel23ImplicitGemmConvolutionINS1_11threadblock22ImplicitGemmMultistageINS_4gemm9GemmShapeILi64ELi128ELi32EEENS4_48Conv2dFpropActivationTileAccessIteratorOptimizedINS_11MatrixShapeILi64ELi32EEENS_6half_tENS_6layout10TensorNHWCENS_9transform29PitchLinearWarpRakedThreadMapINS_16PitchLinearShapeILi32ELi64EEELi64ENSH_ILi4ELi8EEELi8EEENS_12AlignedArrayISC_Li8ELi16EEEEENSF_11threadblock25RegularTileAccessIteratorISB_SC_NSD_37RowMajorTensorOpMultiplicandCrosswiseILi16ELi32EEELi0ESK_Li16EEELNS_4arch14CacheOperation4KindE0ENS4_44Conv2dFpropFilterTileAccessIteratorOptimizedINSA_ILi32ELi128EEESC_SE_NSG_INSH_ILi32ELi128EEELi64ESJ_Li8EEESM_Lb0EEENSP_ISX_SC_NSD_40ColumnMajorTensorOpMultiplicandCrosswiseILi16ELi32EEELi1ESZ_Li16EEELSV_1ENS6_11threadblock9MmaPolicyINS6_4warp11MmaTensorOpINS7_ILi64ELi64ELi32EEESC_SR_SC_S12_SC_NSD_8RowMajorENS16_17MmaTensorOpPolicyINST_3MmaINS7_ILi16ELi8ELi16EEELi32ESC_S19_SC_NSD_11ColumnMajorESC_S19_NST_13OpMultiplyAddEEENSA_ILi1ELi1EEEEELi1ELb0EbEENSA_ILi0ELi0EEES1J_Li1EEELi3EbEENS_8epilogue11threadblock8EpilogueIS8_S1I_Li1ENS1N_22PredicatedTileIteratorINS1N_26OutputTileOptimalThreadMapINS1N_15OutputTileShapeILi128ELi8ELi1ELi1ELi1EEENS1R_ILi1ELi8ELi1ELi1ELi8EEELi64ELi8ELi16EEESC_Lb0ENSD_9NoPermuteELb0EEENS1M_4warp24FragmentIteratorTensorOpIS18_S1C_SC_NS_5ArrayISC_Li4ELb0EEES19_EENS1X_20TileIteratorTensorOpIS18_S1C_SC_S19_EENS1N_18SharedLoadIteratorINS1U_18CompactedThreadMapESC_Li16EEENS1M_6thread21LinearCombinationReluISC_Li8ESC_SC_LNS27_9ScaleType4KindE1ELNS_15FloatRoundStyleE2EEENSA_ILi0ELi16EEELi1ELi1EEENS14_30GemmIdentityThreadblockSwizzleILi1EEELNS1_8OperatorE0ENS1_17Conv2dProblemSizeELNS1_9GroupModeE0EEEEEvNT_6ParamsE --------------------------
	.section	.nv.constant0._ZN7cutlass6KernelINS_4conv6kernel23ImplicitGemmConvolutionINS1_11threadblock22ImplicitGemmMultistageINS_4gemm9GemmShapeILi64ELi128ELi32EEENS4_48Conv2dFpropActivationTileAccessIteratorOptimizedINS_11MatrixShapeILi64ELi32EEENS_6half_tENS_6layout10TensorNHWCENS_9transform29PitchLinearWarpRakedThreadMapINS_16PitchLinearShapeILi32ELi64EEELi64ENSH_ILi4ELi8EEELi8EEENS_12AlignedArrayISC_Li8ELi16EEEEENSF_11threadblock25RegularTileAccessIteratorISB_SC_NSD_37RowMajorTensorOpMultiplicandCrosswiseILi16ELi32EEELi0ESK_Li16EEELNS_4arch14CacheOperation4KindE0ENS4_44Conv2dFpropFilterTileAccessIteratorOptimizedINSA_ILi32ELi128EEESC_SE_NSG_INSH_ILi32ELi128EEELi64ESJ_Li8EEESM_Lb0EEENSP_ISX_SC_NSD_40ColumnMajorTensorOpMultiplicandCrosswiseILi16ELi32EEELi1ESZ_Li16EEELSV_1ENS6_11threadblock9MmaPolicyINS6_4warp11MmaTensorOpINS7_ILi64ELi64ELi32EEESC_SR_SC_S12_SC_NSD_8RowMajorENS16_17MmaTensorOpPolicyINST_3MmaINS7_ILi16ELi8ELi16EEELi32ESC_S19_SC_NSD_11ColumnMajorESC_S19_NST_13OpMultiplyAddEEENSA_ILi1ELi1EEEEELi1ELb0EbEENSA_ILi0ELi0EEES1J_Li1EEELi3EbEENS_8epilogue11threadblock8EpilogueIS8_S1I_Li1ENS1N_22PredicatedTileIteratorINS1N_26OutputTileOptimalThreadMapINS1N_15OutputTileShapeILi128ELi8ELi1ELi1ELi1EEENS1R_ILi1ELi8ELi1ELi1ELi8EEELi64ELi8ELi16EEESC_Lb0ENSD_9NoPermuteELb0EEENS1M_4warp24FragmentIteratorTensorOpIS18_S1C_SC_NS_5ArrayISC_Li4ELb0EEES19_EENS1X_20TileIteratorTensorOpIS18_S1C_SC_S19_EENS1N_18SharedLoadIteratorINS1U_18CompactedThreadMapESC_Li16EEENS1M_6thread21LinearCombinationReluISC_Li8ESC_SC_LNS27_9ScaleType4KindE1ELNS_15FloatRoundStyleE2EEENSA_ILi0ELi16EEELi1ELi1EEENS14_30GemmIdentityThreadblockSwizzleILi1EEELNS1_8OperatorE0ENS1_17Conv2dProblemSizeELNS1_9GroupModeE0EEEEEvNT_6ParamsE,"a",@progbits
	.sectionflags	@""
	.align	4
.nv.constant0._ZN7cutlass6KernelINS_4conv6kernel23ImplicitGemmConvolutionINS1_11threadblock22ImplicitGemmMultistageINS_4gemm9GemmShapeILi64ELi128ELi32EEENS4_48Conv2dFpropActivationTileAccessIteratorOptimizedINS_11MatrixShapeILi64ELi32EEENS_6half_tENS_6layout10TensorNHWCENS_9transform29PitchLinearWarpRakedThreadMapINS_16PitchLinearShapeILi32ELi64EEELi64ENSH_ILi4ELi8EEELi8EEENS_12AlignedArrayISC_Li8ELi16EEEEENSF_11threadblock25RegularTileAccessIteratorISB_SC_NSD_37RowMajorTensorOpMultiplicandCrosswiseILi16ELi32EEELi0ESK_Li16EEELNS_4arch14CacheOperation4KindE0ENS4_44Conv2dFpropFilterTileAccessIteratorOptimizedINSA_ILi32ELi128EEESC_SE_NSG_INSH_ILi32ELi128EEELi64ESJ_Li8EEESM_Lb0EEENSP_ISX_SC_NSD_40ColumnMajorTensorOpMultiplicandCrosswiseILi16ELi32EEELi1ESZ_Li16EEELSV_1ENS6_11threadblock9MmaPolicyINS6_4warp11MmaTensorOpINS7_ILi64ELi64ELi32EEESC_SR_SC_S12_SC_NSD_8RowMajorENS16_17MmaTensorOpPolicyINST_3MmaINS7_ILi16ELi8ELi16EEELi32ESC_S19_SC_NSD_11ColumnMajorESC_S19_NST_13OpMultiplyAddEEENSA_ILi1ELi1EEEEELi1ELb0EbEENSA_ILi0ELi0EEES1J_Li1EEELi3EbEENS_8epilogue11threadblock8EpilogueIS8_S1I_Li1ENS1N_22PredicatedTileIteratorINS1N_26OutputTileOptimalThreadMapINS1N_15OutputTileShapeILi128ELi8ELi1ELi1ELi1EEENS1R_ILi1ELi8ELi1ELi1ELi8EEELi64ELi8ELi16EEESC_Lb0ENSD_9NoPermuteELb0EEENS1M_4warp24FragmentIteratorTensorOpIS18_S1C_SC_NS_5ArrayISC_Li4ELb0EEES19_EENS1X_20TileIteratorTensorOpIS18_S1C_SC_S19_EENS1N_18SharedLoadIteratorINS1U_18CompactedThreadMapESC_Li16EEENS1M_6thread21LinearCombinationReluISC_Li8ESC_SC_LNS27_9ScaleType4KindE1ELNS_15FloatRoundStyleE2EEENSA_ILi0ELi16EEELi1ELi1EEENS14_30GemmIdentityThreadblockSwizzleILi1EEELNS1_8OperatorE0ENS1_17Conv2dProblemSizeELNS1_9GroupModeE0EEEEEvNT_6ParamsE:
	.zero		784


//--------------------- .nv.constant2._ZN7cutlass6KernelINS_4conv6kernel23ImplicitGemmConvolutionINS1_11threadblock22ImplicitGemmMultistageINS_4gemm9GemmShapeILi64ELi64ELi32EEENS4_48Conv2dFpropActivationTileAccessIteratorOptimizedINS_11MatrixShapeILi64ELi32EEENS_6half_tENS_6layout10TensorNHWCENS_9transform29PitchLinearWarpRakedThreadMapINS_16PitchLinearShapeILi32ELi64EEELi128ENSH_ILi4ELi8EEELi8EEENS_12AlignedArrayISC_Li8ELi16EEEEENSF_11threadblock25RegularTileAccessIteratorISB_SC_NSD_37RowMajorTensorOpMultiplicandCrosswiseILi16ELi32EEELi0ESK_Li16EEELNS_4arch14CacheOperation4KindE0ENS4_44Conv2dFpropFilterTileAccessIteratorOptimizedINSA_ILi32ELi64EEESC_SE_SK_SM_Lb0EEENSP_ISX_SC_NSD_40ColumnMajorTensorOpMultiplicandCrosswiseILi16ELi32EEELi1ESK_Li16EEELSV_1ENS6_11threadblock9MmaPolicyINS6_4warp11MmaTensorOpINS7_ILi32ELi32ELi32EEESC_SR_SC_S10_SC_NSD_8RowMajorENS14_17MmaTensorOpPolicyINST_3MmaINS7_ILi16ELi8ELi16EEELi32ESC_S17_SC_NSD_11ColumnMajorESC_S17_NST_13OpMultiplyAddEEENSA_ILi1ELi1EEEEELi1ELb0EbEENSA_ILi0ELi0EEES1H_Li1EEELi3EbEENS_8epilogue11threadblock8EpilogueIS8_S1G_Li1ENS1L_22PredicatedTileIteratorINS1L_26OutputTileOptimalThreadMapINS1L_15OutputTileShapeILi64ELi8ELi2ELi1ELi1EEENS1P_ILi1ELi4ELi1ELi1ELi4EEELi128ELi8ELi16EEESC_Lb0ENSD_9NoPermuteELb0EEENS1K_4warp24FragmentIteratorTensorOpIS16_S1A_SC_NS_5ArrayISC_Li4ELb0EEES17_EENS1V_20TileIteratorTensorOpIS16_S1A_SC_S17_EENS1L_18SharedLoadIteratorINS1S_18CompactedThreadMapESC_Li16EEENS1K_6thread21LinearCombinationReluISC_Li8ESC_SC_LNS25_9ScaleType4KindE1ELNS_15FloatRoundStyleE2EEENSA_ILi0ELi16EEELi1ELi1EEENS12_30GemmIdentityThreadblockSwizzleILi1EEELNS1_8OperatorE0ENS1_17Conv2dProblemSizeELNS1_9GroupModeE0EEEEEvNT_6ParamsE --------------------------
	.section	.nv.constant2._ZN7cutlass6KernelINS_4conv6kernel23ImplicitGemmConvolutionINS1_11threadblock22ImplicitGemmMultistageINS_4gemm9GemmShapeILi64ELi64ELi32EEENS4_48Conv2dFpropActivationTileAccessIteratorOptimizedINS_11MatrixShapeILi64ELi32EEENS_6half_tENS_6layout10TensorNHWCENS_9transform29PitchLinearWarpRakedThreadMapINS_16PitchLinearShapeILi32ELi64EEELi128ENSH_ILi4ELi8EEELi8EEENS_12AlignedArrayISC_Li8ELi16EEEEENSF_11threadblock25RegularTileAccessIteratorISB_SC_NSD_37RowMajorTensorOpMultiplicandCrosswiseILi16ELi32EEELi0ESK_Li16EEELNS_4arch14CacheOperation4KindE0ENS4_44Conv2dFpropFilterTileAccessIteratorOptimizedINSA_ILi32ELi64EEESC_SE_SK_SM_Lb0EEENSP_ISX_SC_NSD_40ColumnMajorTensorOpMultiplicandCrosswiseILi16ELi32EEELi1ESK_Li16EEELSV_1ENS6_11threadblock9MmaPolicyINS6_4warp11MmaTensorOpINS7_ILi32ELi32ELi32EEESC_SR_SC_S10_SC_NSD_8RowMajorENS14_17MmaTensorOpPolicyINST_3MmaINS7_ILi16ELi8ELi16EEELi32ESC_S17_SC_NSD_11ColumnMajorESC_S17_NST_13OpMultiplyAddEEENSA_ILi1ELi1EEEEELi1ELb0EbEENSA_ILi0ELi0EEES1H_Li1EEELi3EbEENS_8epilogue11threadblock8EpilogueIS8_S1G_Li1ENS1L_22PredicatedTileIteratorINS1L_26OutputTileOptimalThreadMapINS1L_15OutputTileShapeILi64ELi8ELi2ELi1ELi1EEENS1P_ILi1ELi4ELi1ELi1ELi4EEELi128ELi8ELi16EEESC_Lb0ENSD_9NoPermuteELb0EEENS1K_4warp24FragmentIteratorTensorOpIS16_S1A_SC_NS_5ArrayISC_Li4ELb0EEES17_EENS1V_20TileIteratorTensorOpIS16_S1A_SC_S17_EENS1L_18SharedLoadIteratorINS1S_18CompactedThreadMapESC_Li16EEENS1K_6thread21LinearCombinationReluISC_Li8ESC_SC_LNS25_9ScaleType4KindE1ELNS_15FloatRoundStyleE2EEENSA_ILi0ELi16EEELi1ELi1EEENS12_30GemmIdentityThreadblockSwizzleILi1EEELNS1_8OperatorE0ENS1_17Conv2dProblemSizeELNS1_9GroupModeE0EEEEEvNT_6ParamsE,"a",@progbits
	.sectionflags	@""
	.align	4
.nv.constant2._ZN7cutlass6KernelINS_4conv6kernel23ImplicitGemmConvolutionINS1_11threadblock22ImplicitGemmMultistageINS_4gemm9GemmShapeILi64ELi64ELi32EEENS4_48Conv2dFpropActivationTileAccessIteratorOptimizedINS_11MatrixShapeILi64ELi32EEENS_6half_tENS_6layout10TensorNHWCENS_9transform29PitchLinearWarpRakedThreadMapINS_16PitchLinearShapeILi32ELi64EEELi128ENSH_ILi4ELi8EEELi8EEENS_12AlignedArrayISC_Li8ELi16EEEEENSF_11threadblock25RegularTileAccessIteratorISB_SC_NSD_37RowMajorTensorOpMultiplicandCrosswiseILi16ELi32EEELi0ESK_Li16EEELNS_4arch14CacheOperation4KindE0ENS4_44Conv2dFpropFilterTileAccessIteratorOptimizedINSA_ILi32ELi64EEESC_SE_SK_SM_Lb0EEENSP_ISX_SC_NSD_40ColumnMajorTensorOpMultiplicandCrosswiseILi16ELi32EEELi1ESK_Li16EEELSV_1ENS6_11threadblock9MmaPolicyINS6_4warp11MmaTensorOpINS7_ILi32ELi32ELi32EEESC_SR_SC_S10_SC_NSD_8RowMajorENS14_17MmaTensorOpPolicyINST_3MmaINS7_ILi16ELi8ELi16EEELi32ESC_S17_SC_NSD_11ColumnMajorESC_S17_NST_13OpMultiplyAddEEENSA_ILi1ELi1EEEEELi1ELb0EbEENSA_ILi0ELi0EEES1H_Li1EEELi3EbEENS_8epilogue11threadblock8EpilogueIS8_S1G_Li1ENS1L_22PredicatedTileIteratorINS1L_26OutputTileOptimalThreadMapINS1L_15OutputTileShapeILi64ELi8ELi2ELi1ELi1EEENS1P_ILi1ELi4ELi1ELi1ELi4EEELi128ELi8ELi16EEESC_Lb0ENSD_9NoPermuteELb0EEENS1K_4warp24FragmentIteratorTensorOpIS16_S1A_SC_NS_5ArrayISC_Li4ELb0EEES17_EENS1V_20TileIteratorTensorOpIS16_S1A_SC_S17_EENS1L_18SharedLoadIteratorINS1S_18CompactedThreadMapESC_Li16EEENS1K_6thread21LinearCombinationReluISC_Li8ESC_SC_LNS25_9ScaleType4KindE1ELNS_15FloatRoundStyleE2EEENSA_ILi0ELi16EEELi1ELi1EEENS12_30GemmIdentityThreadblockSwizzleILi1EEELNS1_8OperatorE0ENS1_17Conv2dProblemSizeELNS1_9GroupModeE0EEEEEvNT_6ParamsE:
        /*0000*/ 	.byte	0x80, 0x00, 0x00, 0x00, 0x00, 0x00, 0x00, 0x00


//--------------------- .nv.constant0._ZN7cutlass6KernelINS_4conv6kernel23ImplicitGemmConvolutionINS1_11threadblock22ImplicitGemmMultistageINS_4gemm9GemmShapeILi64ELi64ELi32EEENS4_48Conv2dFpropActivationTileAccessIteratorOptimizedINS_11MatrixShapeILi64ELi32EEENS_6half_tENS_6layout10TensorNHWCENS_9transform29PitchLinearWarpRakedThreadMapINS_16PitchLinearShapeILi32ELi64EEELi128ENSH_ILi4ELi8EEELi8EEENS_12AlignedArrayISC_Li8ELi16EEEEENSF_11threadblock25RegularTileAccessIteratorISB_SC_NSD_37RowMajorTensorOpMultiplicandCrosswiseILi16ELi32EEELi0ESK_Li16EEELNS_4arch14CacheOperation4KindE0ENS4_44Conv2dFpropFilterTileAccessIteratorOptimizedINSA_ILi32ELi64EEESC_SE_SK_SM_Lb0EEENSP_ISX_SC_NSD_40ColumnMajorTensorOpMultiplicandCrosswiseILi16ELi32EEELi1ESK_Li16EEELSV_1ENS6_11threadblock9MmaPolicyINS6_4warp11MmaTensorOpINS7_ILi32ELi32ELi32EEESC_SR_SC_S10_SC_NSD_8RowMajorENS14_17MmaTensorOpPolicyINST_3MmaINS7_ILi16ELi8ELi16EEELi32ESC_S17_SC_NSD_11ColumnMajorESC_S17_NST_13OpMultiplyAddEEENSA_ILi1ELi1EEEEELi1ELb0EbEENSA_ILi0ELi0EEES1H_Li1EEELi3EbEENS_8epilogue11threadblock8EpilogueIS8_S1G_Li1ENS1L_22PredicatedTileIteratorINS1L_26OutputTileOptimalThreadMapINS1L_15OutputTileShapeILi64ELi8ELi2ELi1ELi1EEENS1P_ILi1ELi4ELi1ELi1ELi4EEELi128ELi8ELi16EEESC_Lb0ENSD_9NoPermuteELb0EEENS1K_4warp24FragmentIteratorTensorOpIS16_S1A_SC_NS_5ArrayISC_Li4ELb0EEES17_EENS1V_20TileIteratorTensorOpIS16_S1A_SC_S17_EENS1L_18SharedLoadIteratorINS1S_18CompactedThreadMapESC_Li16EEENS1K_6thread21LinearCombinationReluISC_Li8ESC_SC_LNS25_9ScaleType4KindE1ELNS_15FloatRoundStyleE2EEENSA_ILi0ELi16EEELi1ELi1EEENS12_30GemmIdentityThreadblockSwizzleILi1EEELNS1_8OperatorE0ENS1_17Conv2dProblemSizeELNS1_9GroupModeE0EEEEEvNT_6ParamsE --------------------------
	.section	.nv.constant0._ZN7cutlass6KernelINS_4conv6kernel23ImplicitGemmConvolutionINS1_11threadblock22ImplicitGemmMultistageINS_4gemm9GemmShapeILi64ELi64ELi32EEENS4_48Conv2dFpropActivationTileAccessIteratorOptimizedINS_11MatrixShapeILi64ELi32EEENS_6half_tENS_6layout10TensorNHWCENS_9transform29PitchLinearWarpRakedThreadMapINS_16PitchLinearShapeILi32ELi64EEELi128ENSH_ILi4ELi8EEELi8EEENS_12AlignedArrayISC_Li8ELi16EEEEENSF_11threadblock25RegularTileAccessIteratorISB_SC_NSD_37RowMajorTensorOpMultiplicandCrosswiseILi16ELi32EEELi0ESK_Li16EEELNS_4arch14CacheOperation4KindE0ENS4_44Conv2dFpropFilterTileAccessIteratorOptimizedINSA_ILi32ELi64EEESC_SE_SK_SM_Lb0EEENSP_ISX_SC_NSD_40ColumnMajorTensorOpMultiplicandCrosswiseILi16ELi32EEELi1ESK_Li16EEELSV_1ENS6_11threadblock9MmaPolicyINS6_4warp11MmaTensorOpINS7_ILi32ELi32ELi32EEESC_SR_SC_S10_SC_NSD_8RowMajorENS14_17MmaTensorOpPolicyINST_3MmaINS7_ILi16ELi8ELi16EEELi32ESC_S17_SC_NSD_11ColumnMajorESC_S17_NST_13OpMultiplyAddEEENSA_ILi1ELi1EEEEELi1ELb0EbEENSA_ILi0ELi0EEES1H_Li1EEELi3EbEENS_8epilogue11threadblock8EpilogueIS8_S1G_Li1ENS1L_22PredicatedTileIteratorINS1L_26OutputTileOptimalThreadMapINS1L_15OutputTileShapeILi64ELi8ELi2ELi1ELi1EEENS1P_ILi1ELi4ELi1ELi1ELi4EEELi128ELi8ELi16EEESC_Lb0ENSD_9NoPermuteELb0EEENS1K_4warp24FragmentIteratorTensorOpIS16_S1A_SC_NS_5ArrayISC_Li4ELb0EEES17_EENS1V_20TileIteratorTensorOpIS16_S1A_SC_S17_EENS1L_18SharedLoadIteratorINS1S_18CompactedThreadMapESC_Li16EEENS1K_6thread21LinearCombinationReluISC_Li8ESC_SC_LNS25_9ScaleType4KindE1ELNS_15FloatRoundStyleE2EEENSA_ILi0ELi16EEELi1ELi1EEENS12_30GemmIdentityThreadblockSwizzleILi1EEELNS1_8OperatorE0ENS1_17Conv2dProblemSizeELNS1_9GroupModeE0EEEEEvNT_6ParamsE,"a",@progbits
	.sectionflags	@""
	.align	4
.nv.constant0._ZN7cutlass6KernelINS_4conv6kernel23ImplicitGemmConvolutionINS1_11threadblock22ImplicitGemmMultistageINS_4gemm9GemmShapeILi64ELi64ELi32EEENS4_48Conv2dFpropActivationTileAccessIteratorOptimizedINS_11MatrixShapeILi64ELi32EEENS_6half_tENS_6layout10TensorNHWCENS_9transform29PitchLinearWarpRakedThreadMapINS_16PitchLinearShapeILi32ELi64EEELi128ENSH_ILi4ELi8EEELi8EEENS_12AlignedArrayISC_Li8ELi16EEEEENSF_11threadblock25RegularTileAccessIteratorISB_SC_NSD_37RowMajorTensorOpMultiplicandCrosswiseILi16ELi32EEELi0ESK_Li16EEELNS_4arch14CacheOperation4KindE0ENS4_44Conv2dFpropFilterTileAccessIteratorOptimizedINSA_ILi32ELi64EEESC_SE_SK_SM_Lb0EEENSP_ISX_SC_NSD_40ColumnMajorTensorOpMultiplicandCrosswiseILi16ELi32EEELi1ESK_Li16EEELSV_1ENS6_11threadblock9MmaPolicyINS6_4warp11MmaTensorOpINS7_ILi32ELi32ELi32EEESC_SR_SC_S10_SC_NSD_8RowMajorENS14_17MmaTensorOpPolicyINST_3MmaINS7_ILi16ELi8ELi16EEELi32ESC_S17_SC_NSD_11ColumnMajorESC_S17_NST_13OpMultiplyAddEEENSA_ILi1ELi1EEEEELi1ELb0EbEENSA_ILi0ELi0EEES1H_Li1EEELi3EbEENS_8epilogue11threadblock8EpilogueIS8_S1G_Li1ENS1L_22PredicatedTileIteratorINS1L_26OutputTileOptimalThreadMapINS1L_15OutputTileShapeILi64ELi8ELi2ELi1ELi1EEENS1P_ILi1ELi4ELi1ELi1ELi4EEELi128ELi8ELi16EEESC_Lb0ENSD_9NoPermuteELb0EEENS1K_4warp24FragmentIteratorTensorOpIS16_S1A_SC_NS_5ArrayISC_Li4ELb0EEES17_EENS1V_20TileIteratorTensorOpIS16_S1A_SC_S17_EENS1L_18SharedLoadIteratorINS1S_18CompactedThreadMapESC_Li16EEENS1K_6thread21LinearCombinationReluISC_Li8ESC_SC_LNS25_9ScaleType4KindE1ELNS_15FloatRoundStyleE2EEENSA_ILi0ELi16EEELi1ELi1EEENS12_30GemmIdentityThreadblockSwizzleILi1EEELNS1_8OperatorE0ENS1_17Conv2dProblemSizeELNS1_9GroupModeE0EEEEEvNT_6ParamsE:
	.zero		784


//--------------------- .text._ZN7cutlass9reference6device6kernel21TensorScaleBiasConv2dINS_9TensorRefINS_6half_tENS_6layout10TensorNHWCEEES8_S5_NS4_IS5_NS6_8RowMajorEEENS_16NumericConverterIS5_S5_LNS_15FloatRoundStyleE2EEELi4ELi4ELi16ELi8EEEvNS_4conv17Conv2dProblemSizeET_T0_T1_T2_SJ_ --------------------------
	.section	.text._ZN7cutlass9reference6device6kernel21TensorScaleBiasConv2dINS_9TensorRefINS_6half_tENS_6layout10TensorNHWCEEES8_S5_NS4_IS5_NS6_8RowMajorEEENS_16NumericConverterIS5_S5_LNS_15FloatRoundStyleE2EEELi4ELi4ELi16ELi8EEEvNS_4conv17Conv2dProblemSizeET_T0_T1_T2_SJ_,"ax",@progbits
	.sectioninfo	@"SHI_REGISTERS=30"
	.align	128
        .global         _ZN7cutlass9reference6device6kernel21TensorScaleBiasConv2dINS_9TensorRefINS_6half_tENS_6layout10TensorNHWCEEES8_S5_NS4_IS5_NS6_8RowMajorEEENS_16NumericConverterIS5_S5_LNS_15FloatRoundStyleE2EEELi4ELi4ELi16ELi8EEEvNS_4conv17Conv2dProblemSizeET_T0_T1_T2_SJ_
        .type           _ZN7cutlass9reference6device6kernel21TensorScaleBiasConv2dINS_9TensorRefINS_6half_tENS_6layout10TensorNHWCEEES8_S5_NS4_IS5_NS6_8RowMajorEEENS_16NumericConverterIS5_S5_LNS_15FloatRoundStyleE2EEELi4ELi4ELi16ELi8EEEvNS_4conv17Conv2dProblemSizeET_T0_T1_T2_SJ_,@function
        .size           _ZN7cutlass9reference6device6kernel21TensorScaleBiasConv2dINS_9TensorRefINS_6half_tENS_6layout10TensorNHWCEEES8_S5_NS4_IS5_NS6_8RowMajorEEENS_16NumericConverterIS5_S5_LNS_15FloatRoundStyleE2EEELi4ELi4ELi16ELi8EEEvNS_4conv17Conv2dProblemSizeET_T0_T1_T2_SJ_,(.L_x_330 - _ZN7cutlass9reference6device6kernel21TensorScaleBiasConv2dINS_9TensorRefINS_6half_tENS_6layout10TensorNHWCEEES8_S5_NS4_IS5_NS6_8RowMajorEEENS_16NumericConverterIS5_S5_LNS_15FloatRoundStyleE2EEELi4ELi4ELi16ELi8EEEvNS_4conv17Conv2dProblemSizeET_T0_T1_T2_SJ_)
        .other          _ZN7cutlass9reference6device6kernel21TensorScaleBiasConv2dINS_9TensorRefINS_6half_tENS_6layout10TensorNHWCEEES8_S5_NS4_IS5_NS6_8RowMajorEEENS_16NumericConverterIS5_S5_LNS_15FloatRoundStyleE2EEELi4ELi4ELi16ELi8EEEvNS_4conv17Conv2dProblemSizeET_T0_T1_T2_SJ_,@"STO_CUDA_ENTRY STV_DEFAULT"
_ZN7cutlass9reference6device6kernel21TensorScaleBiasConv2dINS_9TensorRefINS_6half_tENS_6layout10TensorNHWCEEES8_S5_NS4_IS5_NS6_8RowMajorEEENS_16NumericConverterIS5_S5_LNS_15FloatRoundStyleE2EEELi4ELi4ELi16ELi8EEEvNS_4conv17Conv2dProblemSizeET_T0_T1_T2_SJ_:
.text._ZN7cutlass9reference6device6kernel21TensorScaleBiasConv2dINS_9TensorRefINS_6half_tENS_6layout10TensorNHWCEEES8_S5_NS4_IS5_NS6_8RowMajorEEENS_16NumericConverterIS5_S5_LNS_15FloatRoundStyleE2EEELi4ELi4ELi16ELi8EEEvNS_4conv17Conv2dProblemSizeET_T0_T1_T2_SJ_:
[----:B------:R-:W-:Y:S02]  /*0000*/  IMAD.MOV.U32 R1, RZ, RZ, c[0x0][0x28] ;  /* 0x00000a00ff017624 */ /* 0x000fe400078e00ff */
[----:B------:R-:W0:Y:S01]  /*0010*/  S2R R12, SR_TID.X ;  /* 0x00000000000c7919 */ /* 0x000e220000002100 */
[----:B------:R-:W-:Y:S01]  /*0020*/  IMAD.MOV.U32 R13, RZ, RZ, RZ ;  /* 0x000000ffff0d7224 */ /* 0x000fe200078e00ff */
[----:B------:R-:W-:Y:S01]  /*0030*/  ULDC.64 UR6, c[0x0][0x170] ;  /* 0x00005c0000067ab9 */ /* 0x000fe20000000a00 */
[----:B------:R-:W-:Y:S01]  /*0040*/  BSSY B0, `(.L_x_0) ;  /* 0x000002f000007945 */ /* 0x000fe20003800000 */
[----:B------:R-:W1:Y:S01]  /*0050*/  S2R R3, SR_CTAID.X ;  /* 0x0000000000037919 */ /* 0x000e620000002500 */
[----:B------:R-:W-:Y:S02]  /*0060*/  UIMAD.WIDE UR4, UR7, UR6, URZ ;  /* 0x00000006070472a5 */ /* 0x000fe4000f8e023f */
[----:B------:R-:W-:Y:S01]  /*0070*/  USHF.R.S32.HI UR6, URZ, 0x1f, UR7 ;  /* 0x0000001f3f067899 */ /* 0x000fe20008011407 */
[----:B0-----:R-:W-:-:S04]  /*0080*/  IMAD.SHL.U32 R12, R12, 0x4, RZ ;  /* 0x000000040c0c7824 */ /* 0x001fc800078e00ff */
[----:B-1----:R-:W-:-:S05]  /*0090*/  IMAD.WIDE.U32 R12, R3, 0x40, R12 ;  /* 0x00000040030c7825 */ /* 0x002fca00078e000c */
[----:B------:R-:W-:-:S04]  /*00a0*/  LOP3.LUT R0, R13, UR5, RZ, 0xfc, !PT ;  /* 0x000000050d007c12 */ /* 0x000fc8000f8efcff */
[----:B------:R-:W-:-:S13]  /*00b0*/  ISETP.NE.U32.AND P0, PT, R0, RZ, PT ;  /* 0x000000ff0000720c */ /* 0x000fda0003f05070 */
[----:B------:R-:W-:Y:S05]  /*00c0*/  @!P0 BRA `(.L_x_1) ;  /* 0x0000011000008947 */ /* 0x000fea0003800000 */
[----:B------:R-:W-:Y:S02]  /*00d0*/  IMAD.U32 R3, RZ, RZ, UR5 ;  /* 0x00000005ff037e24 */ /* 0x000fe4000f8e00ff */
[----:B------:R-:W-:Y:S02]  /*00e0*/  IMAD.U32 R11, RZ, RZ, UR5 ;  /* 0x00000005ff0b7e24 */ /* 0x000fe4000f8e00ff */
[----:B------:R-:W-:Y:S01]  /*00f0*/  IMAD.U32 R2, RZ, RZ, UR4 ;  /* 0x00000004ff027e24 */ /* 0x000fe2000f8e00ff */
[----:B------:R-:W-:Y:S01]  /*0100*/  MOV R2, 0x160 ;  /* 0x0000016000027802 */ /* 0x000fe20000000f00 */
[----:B------:R-:W-:Y:S02]  /*0110*/  IMAD.U32 R10, RZ, RZ, UR4 ;  /* 0x00000004ff0a7e24 */ /* 0x000fe4000f8e00ff */
[----:B------:R-:W-:Y:S02]  /*0120*/  IMAD.MOV.U32 R20, RZ, RZ, R12 ;  /* 0x000000ffff147224 */ /* 0x000fe400078e000c */
[----:B------:R-:W-:-:S02]  /*0130*/  IMAD.MOV.U32 R11, RZ, RZ, R3 ;  /* 0x000000ffff0b7224 */ /* 0x000fc400078e0003 */
[----:B------:R-:W-:Y:S02]  /*0140*/  IMAD.MOV.U32 R19, RZ, RZ, R13 ;  /* 0x000000ffff137224 */ /* 0x000fe400078e000d */
[----:B------:R-:W-:Y:S05]  /*0150*/  CALL.REL.NOINC `($__internal_0_$__cuda_sm20_div_s64) ;  /* 0x0000338000007944 */ /* 0x000fea0003c00000 */
[----:B------:R-:W-:Y:S01]  /*0160*/  IADD3 R19, P0, RZ, -R0, RZ ;  /* 0x80000000ff137210 */ /* 0x000fe20007f1e0ff */
[----:B------:R-:W-:-:S04]  /*0170*/  IMAD.MOV.U32 R3, RZ, RZ, R0 ;  /* 0x000000ffff037224 */ /* 0x000fc800078e0000 */
[----:B------:R-:W-:Y:S02]  /*0180*/  IMAD.X R2, RZ, RZ, ~R16, P0 ;  /* 0x000000ffff027224 */ /* 0x000fe400000e0e10 */
[----:B------:R-:W-:-:S04]  /*0190*/  IMAD.WIDE.U32 R6, R19, UR4, R12 ;  /* 0x0000000413067c25 */ /* 0x000fc8000f8e000c */
[----:B------:R-:W-:-:S04]  /*01a0*/  IMAD R2, R2, UR4, RZ ;  /* 0x0000000402027c24 */ /* 0x000fc8000f8e02ff */
[----:B------:R-:W-:-:S04]  /*01b0*/  IMAD R19, R19, UR5, R2 ;  /* 0x0000000513137c24 */ /* 0x000fc8000f8e0202 */
[----:B------:R-:W-:Y:S01]  /*01c0*/  IMAD.IADD R19, R7, 0x1, R19 ;  /* 0x0000000107137824 */ /* 0x000fe200078e0213 */
[----:B------:R-:W-:Y:S05]  /*01d0*/  BRA `(.L_x_2) ;  /* 0x0000015000007947 */ /* 0x000fea0003800000 */
.L_x_1:
[----:B------:R-:W0:Y:S01]  /*01e0*/  I2F.U32.RP R0, UR4 ;  /* 0x0000000400007d06 */ /* 0x000e220008209000 */
[----:B------:R-:W-:Y:S01]  /*01f0*/  IMAD R5, RZ, RZ, -UR4 ;  /* 0x80000004ff057e24 */ /* 0x000fe2000f8e02ff */
[----:B------:R-:W-:Y:S01]  /*0200*/  ISETP.NE.U32.AND P2, PT, RZ, UR4, PT ;  /* 0x00000004ff007c0c */ /* 0x000fe2000bf45070 */
[----:B------:R-:W-:-:S05]  /*0210*/  IMAD.MOV.U32 R19, RZ, RZ, RZ ;  /* 0x000000ffff137224 */ /* 0x000fca00078e00ff */
[----:B0-----:R-:W0:Y:S02]  /*0220*/  MUFU.RCP R0, R0 ;  /* 0x0000000000007308 */ /* 0x001e240000001000 */
[----:B0-----:R-:W-:-:S06]  /*0230*/  IADD3 R2, R0, 0xffffffe, RZ ;  /* 0x0ffffffe00027810 */ /* 0x001fcc0007ffe0ff */
[----:B------:R0:W1:Y:S02]  /*0240*/  F2I.FTZ.U32.TRUNC.NTZ R3, R2 ;  /* 0x0000000200037305 */ /* 0x000064000021f000 */
[----:B0-----:R-:W-:Y:S02]  /*0250*/  IMAD.MOV.U32 R2, RZ, RZ, RZ ;  /* 0x000000ffff027224 */ /* 0x001fe400078e00ff */
[----:B-1----:R-:W-:-:S04]  /*0260*/  IMAD R5, R5, R3, RZ ;  /* 0x0000000305057224 */ /* 0x002fc800078e02ff */
[----:B------:R-:W-:-:S06]  /*0270*/  IMAD.HI.U32 R3, R3, R5, R2 ;  /* 0x0000000503037227 */ /* 0x000fcc00078e0002 */
[----:B------:R-:W-:-:S04]  /*0280*/  IMAD.HI.U32 R3, R3, R12, RZ ;  /* 0x0000000c03037227 */ /* 0x000fc800078e00ff */
[----:B------:R-:W-:-:S04]  /*0290*/  IMAD.MOV R5, RZ, RZ, -R3 ;  /* 0x000000ffff057224 */ /* 0x000fc800078e0a03 */
[----:B------:R-:W-:-:S05]  /*02a0*/  IMAD R4, R5, UR4, R12 ;  /* 0x0000000405047c24 */ /* 0x000fca000f8e020c */
[----:B------:R-:W-:-:S13]  /*02b0*/  ISETP.GE.U32.AND P0, PT, R4, UR4, PT ;  /* 0x0000000404007c0c */ /* 0x000fda000bf06070 */
[----:B------:R-:W-:Y:S02]  /*02c0*/  @P0 IADD3 R4, R4, -UR4, RZ ;  /* 0x8000000404040c10 */ /* 0x000fe4000fffe0ff */
[----:B------:R-:W-:Y:S02]  /*02d0*/  @P0 IADD3 R3, R3, 0x1, RZ ;  /* 0x0000000103030810 */ /* 0x000fe40007ffe0ff */
[----:B------:R-:W-:-:S13]  /*02e0*/  ISETP.GE.U32.AND P1, PT, R4, UR4, PT ;  /* 0x0000000404007c0c */ /* 0x000fda000bf26070 */
[----:B------:R-:W-:Y:S02]  /*02f0*/  @P1 IADD3 R3, R3, 0x1, RZ ;  /* 0x0000000103031810 */ /* 0x000fe40007ffe0ff */
[----:B------:R-:W-:-:S05]  /*0300*/  @!P2 LOP3.LUT R3, RZ, UR4, RZ, 0x33, !PT ;  /* 0x00000004ff03ac12 */ /* 0x000fca000f8e33ff */
[----:B------:R-:W-:-:S04]  /*0310*/  IMAD.MOV R5, RZ, RZ, -R3 ;  /* 0x000000ffff057224 */ /* 0x000fc800078e0a03 */
[----:B------:R-:W-:Y:S02]  /*0320*/  IMAD R6, R5, UR4, R12 ;  /* 0x0000000405067c24 */ /* 0x000fe4000f8e020c */
.L_x_2:
[----:B------:R-:W-:Y:S05]  /*0330*/  BSYNC B0 ;  /* 0x0000000000007941 */ /* 0x000fea0003800000 */
.L_x_0:
[----:B------:R-:W-:Y:S01]  /*0340*/  LOP3.LUT R0, R19, UR6, RZ, 0xfc, !PT ;  /* 0x0000000613007c12 */ /* 0x000fe2000f8efcff */
[----:B------:R-:W-:Y:S03]  /*0350*/  BSSY B0, `(.L_x_3) ;  /* 0x0000020000007945 */ /* 0x000fe60003800000 */
[----:B------:R-:W-:-:S13]  /*0360*/  ISETP.NE.U32.AND P0, PT, R0, RZ, PT ;  /* 0x000000ff0000720c */ /* 0x000fda0003f05070 */
[----:B------:R-:W-:Y:S05]  /*0370*/  @!P0 BRA `(.L_x_4) ;  /* 0x0000009000008947 */ /* 0x000fea0003800000 */
[----:B------:R-:W-:Y:S01]  /*0380*/  IMAD.MOV.U32 R20, RZ, RZ, R6 ;  /* 0x000000ffff147224 */ /* 0x000fe200078e0006 */
[----:B------:R-:W-:Y:S01]  /*0390*/  MOV R2, 0x3d0 ;  /* 0x000003d000027802 */ /* 0x000fe20000000f00 */
[----:B------:R-:W-:Y:S02]  /*03a0*/  IMAD.MOV.U32 R10, RZ, RZ, c[0x0][0x174] ;  /* 0x00005d00ff0a7624 */ /* 0x000fe400078e00ff */
[----:B------:R-:W-:Y:S02]  /*03b0*/  IMAD.U32 R11, RZ, RZ, UR6 ;  /* 0x00000006ff0b7e24 */ /* 0x000fe4000f8e00ff */
[----:B------:R-:W-:Y:S05]  /*03c0*/  CALL.REL.NOINC `($__internal_0_$__cuda_sm20_div_s64) ;  /* 0x0000311000007944 */ /* 0x000fea0003c00000 */
[--C-:B------:R-:W-:Y:S02]  /*03d0*/  IMAD.MOV R5, RZ, RZ, -R0.reuse ;  /* 0x000000ffff057224 */ /* 0x100fe400078e0a00 */
[----:B------:R-:W-:Y:S02]  /*03e0*/  IMAD.MOV.U32 R4, RZ, RZ, R0 ;  /* 0x000000ffff047224 */ /* 0x000fe400078e0000 */
[----:B------:R-:W-:Y:S01]  /*03f0*/  IMAD R5, R5, c[0x0][0x174], R6 ;  /* 0x00005d0005057a24 */ /* 0x000fe200078e0206 */
[----:B------:R-:W-:Y:S05]  /*0400*/  BRA `(.L_x_5) ;  /* 0x0000014000007947 */ /* 0x000fea0003800000 */
.L_x_4:
[----:B------:R-:W0:Y:S01]  /*0410*/  I2F.U32.RP R0, c[0x0][0x174] ;  /* 0x00005d0000007b06 */ /* 0x000e220000209000 */
[----:B------:R-:W-:-:S07]  /*0420*/  ISETP.NE.U32.AND P2, PT, RZ, c[0x0][0x174], PT ;  /* 0x00005d00ff007a0c */ /* 0x000fce0003f45070 */
[----:B0-----:R-:W0:Y:S02]  /*0430*/  MUFU.RCP R0, R0 ;  /* 0x0000000000007308 */ /* 0x001e240000001000 */
[----:B0-----:R-:W-:-:S06]  /*0440*/  IADD3 R4, R0, 0xffffffe, RZ ;  /* 0x0ffffffe00047810 */ /* 0x001fcc0007ffe0ff */
[----:B------:R0:W1:Y:S02]  /*0450*/  F2I.FTZ.U32.TRUNC.NTZ R5, R4 ;  /* 0x0000000400057305 */ /* 0x000064000021f000 */
[----:B0-----:R-:W-:Y:S02]  /*0460*/  IMAD.MOV.U32 R4, RZ, RZ, RZ ;  /* 0x000000ffff047224 */ /* 0x001fe400078e00ff */
[----:B-1----:R-:W-:-:S04]  /*0470*/  IMAD.MOV R7, RZ, RZ, -R5 ;  /* 0x000000ffff077224 */ /* 0x002fc800078e0a05 */
[----:B------:R-:W-:-:S04]  /*0480*/  IMAD R7, R7, c[0x0][0x174], RZ ;  /* 0x00005d0007077a24 */ /* 0x000fc800078e02ff */
[----:B------:R-:W-:-:S06]  /*0490*/  IMAD.HI.U32 R5, R5, R7, R4 ;  /* 0x0000000705057227 */ /* 0x000fcc00078e0004 */
[----:B------:R-:W-:-:S04]  /*04a0*/  IMAD.HI.U32 R4, R5, R6, RZ ;  /* 0x0000000605047227 */ /* 0x000fc800078e00ff */
[----:B------:R-:W-:-:S04]  /*04b0*/  IMAD.MOV R5, RZ, RZ, -R4 ;  /* 0x000000ffff057224 */ /* 0x000fc800078e0a04 */
[----:B------:R-:W-:-:S05]  /*04c0*/  IMAD R2, R5, c[0x0][0x174], R6 ;  /* 0x00005d0005027a24 */ /* 0x000fca00078e0206 */
[----:B------:R-:W-:-:S13]  /*04d0*/  ISETP.GE.U32.AND P0, PT, R2, c[0x0][0x174], PT ;  /* 0x00005d0002007a0c */ /* 0x000fda0003f06070 */
[----:B------:R-:W-:Y:S02]  /*04e0*/  @P0 IADD3 R2, R2, -c[0x0][0x174], RZ ;  /* 0x80005d0002020a10 */ /* 0x000fe40007ffe0ff */
[----:B------:R-:W-:Y:S02]  /*04f0*/  @P0 IADD3 R4, R4, 0x1, RZ ;  /* 0x0000000104040810 */ /* 0x000fe40007ffe0ff */
[----:B------:R-:W-:-:S13]  /*0500*/  ISETP.GE.U32.AND P1, PT, R2, c[0x0][0x174], PT ;  /* 0x00005d0002007a0c */ /* 0x000fda0003f26070 */
[----:B------:R-:W-:Y:S02]  /*0510*/  @P1 IADD3 R4, R4, 0x1, RZ ;  /* 0x0000000104041810 */ /* 0x000fe40007ffe0ff */
[----:B------:R-:W-:-:S05]  /*0520*/  @!P2 LOP3.LUT R4, RZ, c[0x0][0x174], RZ, 0x33, !PT ;  /* 0x00005d00ff04aa12 */ /* 0x000fca00078e33ff */
[----:B------:R-:W-:-:S04]  /*0530*/  IMAD.MOV R5, RZ, RZ, -R4 ;  /* 0x000000ffff057224 */ /* 0x000fc800078e0a04 */
[----:B------:R-:W-:Y:S02]  /*0540*/  IMAD R5, R5, c[0x0][0x174], R6 ;  /* 0x00005d0005057a24 */ /* 0x000fe400078e0206 */
.L_x_5:
[----:B------:R-:W-:Y:S05]  /*0550*/  BSYNC B0 ;  /* 0x0000000000007941 */ /* 0x000fea0003800000 */
.L_x_3:
[----:B------:R-:W-:Y:S01]  /*0560*/  IADD3 R8, P0, R12, 0x1, RZ ;  /* 0x000000010c087810 */ /* 0x000fe20007f1e0ff */
[----:B------:R-:W-:Y:S04]  /*0570*/  BSSY B0, `(.L_x_6) ;  /* 0x000002b000007945 */ /* 0x000fe80003800000 */
[----:B------:R-:W-:-:S05]  /*0580*/  IMAD.X R9, RZ, RZ, R13, P0 ;  /* 0x000000ffff097224 */ /* 0x000fca00000e060d */
[----:B------:R-:W-:-:S04]  /*0590*/  LOP3.LUT R0, R9, UR5, RZ, 0xfc, !PT ;  /* 0x0000000509007c12 */ /* 0x000fc8000f8efcff */
[----:B------:R-:W-:-:S13]  /*05a0*/  ISETP.NE.U32.AND P0, PT, R0, RZ, PT ;  /* 0x000000ff0000720c */ /* 0x000fda0003f05070 */
[----:B------:R-:W-:Y:S05]  /*05b0*/  @!P0 BRA `(.L_x_7) ;  /* 0x0000011000008947 */ /* 0x000fea0003800000 */
[----:B------:R-:W-:Y:S01]  /*05c0*/  IMAD.U32 R7, RZ, RZ, UR5 ;  /* 0x00000005ff077e24 */ /* 0x000fe2000f8e00ff */
[----:B------:R-:W-:Y:S01]  /*05d0*/  MOV R2, 0x650 ;  /* 0x0000065000027802 */ /* 0x000fe20000000f00 */
[----:B------:R-:W-:Y:S02]  /*05e0*/  IMAD.U32 R11, RZ, RZ, UR5 ;  /* 0x00000005ff0b7e24 */ /* 0x000fe4000f8e00ff */
[----:B------:R-:W-:Y:S02]  /*05f0*/  IMAD.U32 R10, RZ, RZ, UR4 ;  /* 0x00000004ff0a7e24 */ /* 0x000fe4000f8e00ff */
        /* <DEDUP_REMOVED lines=13> */
.L_x_7:
[----:B------:R-:W0:Y:S01]  /*06d0*/  I2F.U32.RP R2, UR4 ;  /* 0x0000000400027d06 */ /* 0x000e220008209000 */
[----:B------:R-:W-:Y:S01]  /*06e0*/  IMAD R11, RZ, RZ, -UR4 ;  /* 0x80000004ff0b7e24 */ /* 0x000fe2000f8e02ff */
[----:B------:R-:W-:Y:S01]  /*06f0*/  ISETP.NE.U32.AND P2, PT, RZ, UR4, PT ;  /* 0x00000004ff007c0c */ /* 0x000fe2000bf45070 */
[----:B------:R-:W-:Y:S02]  /*0700*/  IMAD.MOV.U32 R6, RZ, RZ, RZ ;  /* 0x000000ffff067224 */ /* 0x000fe400078e00ff */
[----:B------:R-:W-:-:S03]  /*0710*/  IMAD.MOV.U32 R19, RZ, RZ, RZ ;  /* 0x000000ffff137224 */ /* 0x000fc600078e00ff */
[----:B0-----:R-:W0:Y:S02]  /*0720*/  MUFU.RCP R2, R2 ;  /* 0x0000000200027308 */ /* 0x001e240000001000 */
[----:B0-----:R-:W-:-:S06]  /*0730*/  IADD3 R9, R2, 0xffffffe, RZ ;  /* 0x0ffffffe02097810 */ /* 0x001fcc0007ffe0ff */
[----:B------:R-:W0:Y:S02]  /*0740*/  F2I.FTZ.U32.TRUNC.NTZ R7, R9 ;  /* 0x0000000900077305 */ /* 0x000e24000021f000 */
[----:B0-----:R-:W-:-:S04]  /*0750*/  IMAD R11, R11, R7, RZ ;  /* 0x000000070b0b7224 */ /* 0x001fc800078e02ff */
        /* <DEDUP_REMOVED lines=12> */
.L_x_8:
[----:B------:R-:W-:Y:S05]  /*0820*/  BSYNC B0 ;  /* 0x0000000000007941 */ /* 0x000fea0003800000 */
.L_x_6:
        /* <DEDUP_REMOVED lines=13> */
.L_x_10:
        /* <DEDUP_REMOVED lines=20> */
.L_x_11:
[----:B------:R-:W-:Y:S05]  /*0a40*/  BSYNC B0 ;  /* 0x0000000000007941 */ /* 0x000fea0003800000 */
.L_x_9:
        /* <DEDUP_REMOVED lines=15> */
[----:B------:R-:W-:-:S05]  /*0b40*/  IADD3 R9, P0, RZ, -R0, RZ ;  /* 0x80000000ff097210 */ /* 0x000fca0007f1e0ff */
[----:B------:R-:W-:Y:S02]  /*0b50*/  IMAD.X R16, RZ, RZ, ~R16, P0 ;  /* 0x000000ffff107224 */ /* 0x000fe400000e0e10 */
[----:B------:R-:W-:-:S04]  /*0b60*/  IMAD.WIDE.U32 R14, R9, UR4, R14 ;  /* 0x00000004090e7c25 */ /* 0x000fc8000f8e000e */
[----:B------:R-:W-:-:S04]  /*0b70*/  IMAD R16, R16, UR4, RZ ;  /* 0x0000000410107c24 */ /* 0x000fc8000f8e02ff */
[----:B------:R-:W-:Y:S02]  /*0b80*/  IMAD R19, R9, UR5, R16 ;  /* 0x0000000509137c24 */ /* 0x000fe4000f8e0210 */
[----:B------:R-:W-:Y:S02]  /*0b90*/  IMAD.MOV.U32 R9, RZ, RZ, R0 ;  /* 0x000000ffff097224 */ /* 0x000fe400078e0000 */
[----:B------:R-:W-:Y:S01]  /*0ba0*/  IMAD.IADD R19, R19, 0x1, R15 ;  /* 0x0000000113137824 */ /* 0x000fe200078e020f */
[----:B------:R-:W-:Y:S05]  /*0bb0*/  BRA `(.L_x_14) ;  /* 0x0000015000007947 */ /* 0x000fea0003800000 */
.L_x_13:
        /* <DEDUP_REMOVED lines=21> */
.L_x_14:
[----:B------:R-:W-:Y:S05]  /*0d10*/  BSYNC B0 ;  /* 0x0000000000007941 */ /* 0x000fea0003800000 */
.L_x_12:
        /* <DEDUP_REMOVED lines=13> */
.L_x_16:
        /* <DEDUP_REMOVED lines=20> */
.L_x_17:
[----:B------:R-:W-:Y:S05]  /*0f30*/  BSYNC B0 ;  /* 0x0000000000007941 */ /* 0x000fea0003800000 */
.L_x_15:
        /* <DEDUP_REMOVED lines=18> */
[----:B------:R-:W-:Y:S02]  /*1060*/  IMAD R16, R16, UR4, RZ ;  /* 0x0000000410107c24 */ /* 0x000fe4000f8e02ff */
[----:B------:R-:W-:Y:S02]  /*1070*/  IMAD.MOV.U32 R13, RZ, RZ, R0 ;  /* 0x000000ffff0d7224 */ /* 0x000fe400078e0000 */
[----:B------:R-:W-:Y:S02]  /*1080*/  IMAD R17, R17, UR5, R16 ;  /* 0x0000000511117c24 */ /* 0x000fe4000f8e0210 */
[----:B------:R-:W-:Y:S02]  /*1090*/  IMAD.MOV.U32 R12, RZ, RZ, R10 ;  /* 0x000000ffff0c7224 */ /* 0x000fe400078e000a */
[----:B------:R-:W-:Y:S01]  /*10a0*/  IMAD.IADD R19, R17, 0x1, R11 ;  /* 0x0000000111137824 */ /* 0x000fe200078e020b */
[----:B------:R-:W-:Y:S05]  /*10b0*/  BRA `(.L_x_20) ;  /* 0x0000015000007947 */ /* 0x000fea0003800000 */
.L_x_19:
        /* <DEDUP_REMOVED lines=21> */
.L_x_20:
[----:B------:R-:W-:Y:S05]  /*1210*/  BSYNC B0 ;  /* 0x0000000000007941 */ /* 0x000fea0003800000 */
.L_x_18:
        /* <DEDUP_REMOVED lines=9> */
[----:B------:R-:W-:-:S04]  /*12b0*/  IMAD.MOV R11, RZ, RZ, -R0 ;  /* 0x000000ffff0b7224 */ /* 0x000fc800078e0a00 */
[----:B------:R-:W-:Y:S01]  /*12c0*/  IMAD R12, R11, c[0x0][0x174], R12 ;  /* 0x00005d000b0c7a24 */ /* 0x000fe200078e020c */
[----:B------:R-:W-:Y:S05]  /*12d0*/  BRA `(.L_x_23) ;  /* 0x0000014000007947 */ /* 0x000fea0003800000 */
.L_x_22:
        /* <DEDUP_REMOVED lines=20> */
.L_x_23:
[----:B------:R-:W-:Y:S05]  /*1420*/  BSYNC B0 ;  /* 0x0000000000007941 */ /* 0x000fea0003800000 */
.L_x_21:
[----:B------:R-:W0:Y:S01]  /*1430*/  S2R R2, SR_TID.Y ;  /* 0x0000000000027919 */ /* 0x000e220000002200 */
[----:B------:R-:W-:Y:S01]  /*1440*/  ISETP.GE.AND P0, PT, R4, c[0x0][0x170], PT ;  /* 0x00005c0004007a0c */ /* 0x000fe20003f06270 */
[----:B------:R-:W-:Y:S01]  /*1450*/  IMAD.MOV.U32 R17, RZ, RZ, 0x2 ;  /* 0x00000002ff117424 */ /* 0x000fe200078e00ff */
[----:B------:R-:W-:Y:S01]  /*1460*/  ULDC.64 UR4, c[0x0][0x118] ;  /* 0x0000460000047ab9 */ /* 0x000fe20000000a00 */
[----:B------:R-:W0:Y:S01]  /*1470*/  S2R R11, SR_CTAID.Y ;  /* 0x00000000000b7919 */ /* 0x000e220000002600 */
[----:B------:R-:W-:Y:S01]  /*1480*/  ISETP.GE.OR P0, PT, R3, c[0x0][0x160], P0 ;  /* 0x0000580003007a0c */ /* 0x000fe20000706670 */
[----:B------:R-:W-:Y:S03]  /*1490*/  BSSY B0, `(.L_x_24) ;  /* 0x0000082000007945 */ /* 0x000fe60003800000 */
[----:B------:R-:W-:Y:S01]  /*14a0*/  ISETP.GE.OR P0, PT, R5, c[0x0][0x174], P0 ;  /* 0x00005d0005007a0c */ /* 0x000fe20000706670 */
[----:B0-----:R-:W-:-:S04]  /*14b0*/  IMAD R2, R11, 0x8, R2 ;  /* 0x000000080b027824 */ /* 0x001fc800078e0202 */
[----:B------:R-:W-:-:S04]  /*14c0*/  IMAD.SHL.U32 R2, R2, 0x4, RZ ;  /* 0x0000000402027824 */ /* 0x000fc800078e00ff */
[----:B------:R-:W-:-:S04]  /*14d0*/  IMAD.WIDE R10, R2, R17, c[0x0][0x1e0] ;  /* 0x00007800020a7625 */ /* 0x000fc800078e0211 */
[----:B------:R-:W-:Y:S01]  /*14e0*/  IMAD.WIDE R16, R2, R17, c[0x0][0x1f0] ;  /* 0x00007c0002107625 */ /* 0x000fe200078e0211 */
[----:B------:R-:W-:Y:S05]  /*14f0*/  @P0 BRA `(.L_x_25) ;  /* 0x000007b000000947 */ /* 0x000fea0003800000 */
[----:B------:R-:W-:Y:S02]  /*1500*/  IMAD R18, R3, c[0x0][0x1b8], RZ ;  /* 0x00006e0003127a24 */ /* 0x000fe400078e02ff */
[C---:B------:R-:W-:Y:S02]  /*1510*/  IMAD R19, R4.reuse, c[0x0][0x1b4], RZ ;  /* 0x00006d0004137a24 */ /* 0x040fe400078e02ff */
[----:B------:R-:W-:Y:S01]  /*1520*/  IMAD R20, R5, c[0x0][0x1b0], RZ ;  /* 0x00006c0005147a24 */ /* 0x000fe200078e02ff */
[--C-:B------:R-:W-:Y:S01]  /*1530*/  SHF.R.S32.HI R22, RZ, 0x1f, R18.reuse ;  /* 0x0000001fff167819 */ /* 0x100fe20000011412 */
[----:B------:R-:W-:Y:S02]  /*1540*/  IMAD R21, R3, c[0x0][0x1d0], RZ ;  /* 0x0000740003157a24 */ /* 0x000fe400078e02ff */
[----:B------:R-:W-:Y:S01]  /*1550*/  IMAD R4, R4, c[0x0][0x1cc], RZ ;  /* 0x0000730004047a24 */ /* 0x000fe200078e02ff */
[----:B------:R-:W-:Y:S01]  /*1560*/  IADD3 R3, P0, P1, R20, R19, R18 ;  /* 0x0000001314037210 */ /* 0x000fe2000791e012 */
[----:B------:R-:W-:Y:S01]  /*1570*/  IMAD R5, R5, c[0x0][0x1c8], RZ ;  /* 0x0000720005057a24 */ /* 0x000fe200078e02ff */
[----:B------:R-:W-:-:S02]  /*1580*/  SHF.R.S32.HI R19, RZ, 0x1f, R19 ;  /* 0x0000001fff137819 */ /* 0x000fc40000011413 */
[----:B------:R-:W-:Y:S02]  /*1590*/  SHF.R.S32.HI R20, RZ, 0x1f, R20 ;  /* 0x0000001fff147819 */ /* 0x000fe40000011414 */
[--C-:B------:R-:W-:Y:S02]  /*15a0*/  SHF.R.S32.HI R18, RZ, 0x1f, R21.reuse ;  /* 0x0000001fff127819 */ /* 0x100fe40000011415 */
[----:B------:R-:W-:Y:S02]  /*15b0*/  IADD3.X R25, R20, R19, R22, P0, P1 ;  /* 0x0000001314197210 */ /* 0x000fe400007e2416 */
[----:B------:R-:W-:Y:S02]  /*15c0*/  ISETP.NE.U32.AND P0, PT, RZ, c[0x0][0x1e0], PT ;  /* 0x00007800ff007a0c */ /* 0x000fe40003f05070 */
[----:B------:R-:W-:Y:S02]  /*15d0*/  IADD3 R23, P2, P3, R5, R4, R21 ;  /* 0x0000000405177210 */ /* 0x000fe40007b5e015 */
[----:B------:R-:W-:-:S02]  /*15e0*/  SHF.R.S32.HI R21, RZ, 0x1f, R4 ;  /* 0x0000001fff157819 */ /* 0x000fc40000011404 */
[----:B------:R-:W-:Y:S02]  /*15f0*/  SHF.R.S32.HI R5, RZ, 0x1f, R5 ;  /* 0x0000001fff057819 */ /* 0x000fe40000011405 */
[----:B------:R-:W-:Y:S02]  /*1600*/  ISETP.NE.AND.EX P0, PT, RZ, c[0x0][0x1e4], PT, P0 ;  /* 0x00007900ff007a0c */ /* 0x000fe40003f05300 */
[----:B------:R-:W-:Y:S02]  /*1610*/  IADD3.X R5, R5, R21, R18, P2, P3 ;  /* 0x0000001505057210 */ /* 0x000fe400017e6412 */
[C---:B------:R-:W-:Y:S02]  /*1620*/  IADD3 R19, P1, R2.reuse, R3, RZ ;  /* 0x0000000302137210 */ /* 0x040fe40007f3e0ff */
[----:B------:R-:W-:Y:S02]  /*1630*/  SHF.R.S32.HI R4, RZ, 0x1f, R2 ;  /* 0x0000001fff047819 */ /* 0x000fe40000011402 */
[----:B------:R-:W-:-:S03]  /*1640*/  IADD3 R3, P2, R2, R23, RZ ;  /* 0x0000001702037210 */ /* 0x000fc60007f5e0ff */
[C---:B------:R-:W-:Y:S02]  /*1650*/  IMAD.X R22, R4.reuse, 0x1, R25, P1 ;  /* 0x0000000104167824 */ /* 0x040fe400008e0619 */
[----:B------:R-:W-:Y:S01]  /*1660*/  IMAD.X R20, R4, 0x1, R5, P2 ;  /* 0x0000000104147824 */ /* 0x000fe200010e0605 */
[----:B------:R-:W-:Y:S02]  /*1670*/  LEA R4, P1, R19, c[0x0][0x1a8], 0x1 ;  /* 0x00006a0013047a11 */ /* 0x000fe400078208ff */
[----:B------:R-:W-:Y:S02]  /*1680*/  LEA R18, P2, R3, c[0x0][0x1c0], 0x1 ;  /* 0x0000700003127a11 */ /* 0x000fe400078408ff */
[----:B------:R-:W-:Y:S02]  /*1690*/  LEA.HI.X R5, R19, c[0x0][0x1ac], R22, 0x1, P1 ;  /* 0x00006b0013057a11 */ /* 0x000fe400008f0c16 */
[----:B------:R-:W-:Y:S01]  /*16a0*/  LEA.HI.X R19, R3, c[0x0][0x1c4], R20, 0x1, P2 ;  /* 0x0000710003137a11 */ /* 0x000fe200010f0c14 */
[----:B------:R-:W-:Y:S05]  /*16b0*/  @!P0 BRA `(.L_x_26) ;  /* 0x0000032000008947 */ /* 0x000fea0003800000 */
[C---:B------:R-:W-:Y:S01]  /*16c0*/  ISETP.GE.AND P0, PT, R2.reuse, c[0x0][0x178], PT ;  /* 0x00005e0002007a0c */ /* 0x040fe20003f06270 */
[----:B------:R-:W-:Y:S01]  /*16d0*/  BSSY B1, `(.L_x_27) ;  /* 0x0000010000017945 */ /* 0x000fe20003800000 */
[----:B------:R-:W-:-:S02]  /*16e0*/  IADD3 R3, R2, 0x1, RZ ;  /* 0x0000000102037810 */ /* 0x000fc40007ffe0ff */
[C---:B------:R-:W-:Y:S02]  /*16f0*/  IADD3 R20, R2.reuse, 0x2, RZ ;  /* 0x0000000202147810 */ /* 0x040fe40007ffe0ff */
[----:B------:R-:W-:Y:S02]  /*1700*/  IADD3 R21, R2, 0x3, RZ ;  /* 0x0000000302157810 */ /* 0x000fe40007ffe0ff */
[----:B------:R-:W-:Y:S02]  /*1710*/  ISETP.GE.AND P3, PT, R3, c[0x0][0x178], PT ;  /* 0x00005e0003007a0c */ /* 0x000fe40003f66270 */
[----:B------:R-:W-:Y:S02]  /*1720*/  ISETP.GE.AND P1, PT, R20, c[0x0][0x178], PT ;  /* 0x00005e0014007a0c */ /* 0x000fe40003f26270 */
[----:B------:R-:W-:Y:S01]  /*1730*/  ISETP.GE.AND P2, PT, R21, c[0x0][0x178], PT ;  /* 0x00005e0015007a0c */ /* 0x000fe20003f46270 */
[----:B------:R-:W-:Y:S07]  /*1740*/  @P0 BRA `(.L_x_28) ;  /* 0x0000008000000947 */ /* 0x000fee0003800000 */
[----:B------:R-:W-:Y:S01]  /*1750*/  ISETP.NE.U32.AND P0, PT, RZ, c[0x0][0x1f0], PT ;  /* 0x00007c00ff007a0c */ /* 0x000fe20003f05070 */
[----:B------:R-:W2:Y:S01]  /*1760*/  LDG.E.U16 R3, [R10.64] ;  /* 0x000000040a037981 */ /* 0x000ea2000c1e1500 */
[----:B------:R-:W-:-:S02]  /*1770*/  PRMT R20, RZ, 0x7610, R20 ;  /* 0x00007610ff147816 */ /* 0x000fc40000000014 */
[----:B------:R-:W-:Y:S01]  /*1780*/  ISETP.NE.AND.EX P0, PT, RZ, c[0x0][0x1f4], PT, P0 ;  /* 0x00007d00ff007a0c */ /* 0x000fe20003f05300 */
[----:B------:R-:W2:-:S12]  /*1790*/  LDG.E.U16 R21, [R4.64] ;  /* 0x0000000404157981 */ /* 0x000e98000c1e1500 */
[----:B------:R-:W2:Y:S02]  /*17a0*/  @P0 LDG.E.U16 R20, [R16.64] ;  /* 0x0000000410140981 */ /* 0x000ea4000c1e1500 */
[----:B--2---:R-:W-:-:S05]  /*17b0*/  HFMA2 R3, R3.H0_H0, R21.H0_H0, R20.H0_H0 ;  /* 0x2000001503037231 */ /* 0x004fca0000040814 */
[----:B------:R0:W-:Y:S02]  /*17c0*/  STG.E.U16 [R18.64], R3 ;  /* 0x0000000312007986 */ /* 0x0001e4000c101504 */
.L_x_28:
[----:B------:R-:W-:Y:S05]  /*17d0*/  BSYNC B1 ;  /* 0x0000000000017941 */ /* 0x000fea0003800000 */
.L_x_27:
[----:B------:R-:W-:Y:S01]  /*17e0*/  BSSY B1, `(.L_x_29) ;  /* 0x000000a000017945 */ /* 0x000fe20003800000 */
[----:B------:R-:W-:Y:S05]  /*17f0*/  @P3 BRA `(.L_x_30) ;  /* 0x0000008000003947 */ /* 0x000fea0003800000 */
[----:B------:R-:W-:Y:S01]  /*1800*/  ISETP.NE.U32.AND P0, PT, RZ, c[0x0][0x1f0], PT ;  /* 0x00007c00ff007a0c */ /* 0x000fe20003f05070 */
[----:B0-----:R-:W2:Y:S01]  /*1810*/  LDG.E.U16 R3, [R10.64+0x2] ;  /* 0x000002040a037981 */ /* 0x001ea2000c1e1500 */
[----:B------:R-:W-:Y:S02]  /*1820*/  PRMT R20, RZ, 0x7610, R20 ;  /* 0x00007610ff147816 */ /* 0x000fe40000000014 */
[----:B------:R-:W-:Y:S01]  /*1830*/  ISETP.NE.AND.EX P0, PT, RZ, c[0x0][0x1f4], PT, P0 ;  /* 0x00007d00ff007a0c */ /* 0x000fe20003f05300 */
[----:B------:R-:W2:-:S12]  /*1840*/  LDG.E.U16 R21, [R4.64+0x2] ;  /* 0x0000020404157981 */ /* 0x000e98000c1e1500 */
[----:B------:R-:W2:Y:S02]  /*1850*/  @P0 LDG.E.U16 R20, [R16.64+0x2] ;  /* 0x0000020410140981 */ /* 0x000ea4000c1e1500 */
[----:B--2---:R-:W-:-:S05]  /*1860*/  HFMA2 R3, R3.H0_H0, R21.H0_H0, R20.H0_H0 ;  /* 0x2000001503037231 */ /* 0x004fca0000040814 */
[----:B------:R0:W-:Y:S02]  /*1870*/  STG.E.U16 [R18.64+0x2], R3 ;  /* 0x0000020312007986 */ /* 0x0001e4000c101504 */
.L_x_30:
[----:B------:R-:W-:Y:S05]  /*1880*/  BSYNC B1 ;  /* 0x0000000000017941 */ /* 0x000fea0003800000 */
.L_x_29:
        /* <DEDUP_REMOVED lines=10> */
.L_x_32:
[----:B------:R-:W-:Y:S05]  /*1930*/  BSYNC B1 ;  /* 0x0000000000017941 */ /* 0x000fea0003800000 */
.L_x_31:
[----:B------:R-:W-:Y:S05]  /*1940*/  @P2 BRA `(.L_x_25) ;  /* 0x0000036000002947 */ /* 0x000fea0003800000 */
[----:B------:R-:W-:Y:S01]  /*1950*/  ISETP.NE.U32.AND P0, PT, RZ, c[0x0][0x1f0], PT ;  /* 0x00007c00ff007a0c */ /* 0x000fe20003f05070 */
[----:B------:R-:W2:Y:S01]  /*1960*/  LDG.E.U16 R4, [R4.64+0x6] ;  /* 0x0000060404047981 */ /* 0x000ea2000c1e1500 */
[----:B------:R-:W-:Y:S02]  /*1970*/  PRMT R20, RZ, 0x7610, R20 ;  /* 0x00007610ff147816 */ /* 0x000fe40000000014 */
[----:B------:R-:W-:Y:S01]  /*1980*/  ISETP.NE.AND.EX P0, PT, RZ, c[0x0][0x1f4], PT, P0 ;  /* 0x00007d00ff007a0c */ /* 0x000fe20003f05300 */
[----:B0-----:R-:W2:-:S12]  /*1990*/  LDG.E.U16 R3, [R10.64+0x6] ;  /* 0x000006040a037981 */ /* 0x001e98000c1e1500 */
[----:B------:R-:W2:Y:S02]  /*19a0*/  @P0 LDG.E.U16 R20, [R16.64+0x6] ;  /* 0x0000060410140981 */ /* 0x000ea4000c1e1500 */
[----:B--2---:R-:W-:-:S05]  /*19b0*/  HFMA2 R3, R3.H0_H0, R4.H0_H0, R20.H0_H0 ;  /* 0x2000000403037231 */ /* 0x004fca0000040814 */
[----:B------:R0:W-:Y:S01]  /*19c0*/  STG.E.U16 [R18.64+0x6], R3 ;  /* 0x0000060312007986 */ /* 0x0001e2000c101504 */
[----:B------:R-:W-:Y:S05]  /*19d0*/  BRA `(.L_x_25) ;  /* 0x000002d000007947 */ /* 0x000fea0003800000 */
.L_x_26:
[C---:B------:R-:W-:Y:S01]  /*19e0*/  ISETP.GE.AND P0, PT, R2.reuse, c[0x0][0x178], PT ;  /* 0x00005e0002007a0c */ /* 0x040fe20003f06270 */
[----:B------:R-:W-:Y:S01]  /*19f0*/  BSSY B1, `(.L_x_33) ;  /* 0x000000f000017945 */ /* 0x000fe20003800000 */
[C---:B------:R-:W-:Y:S02]  /*1a00*/  IADD3 R3, R2.reuse, 0x1, RZ ;  /* 0x0000000102037810 */ /* 0x040fe40007ffe0ff */
[C---:B------:R-:W-:Y:S02]  /*1a10*/  IADD3 R20, R2.reuse, 0x2, RZ ;  /* 0x0000000202147810 */ /* 0x040fe40007ffe0ff */
[----:B------:R-:W-:Y:S02]  /*1a20*/  IADD3 R21, R2, 0x3, RZ ;  /* 0x0000000302157810 */ /* 0x000fe40007ffe0ff */
[----:B------:R-:W-:Y:S02]  /*1a30*/  ISETP.GE.AND P3, PT, R3, c[0x0][0x178], PT ;  /* 0x00005e0003007a0c */ /* 0x000fe40003f66270 */
[----:B------:R-:W-:-:S02]  /*1a40*/  ISETP.GE.AND P1, PT, R20, c[0x0][0x178], PT ;  /* 0x00005e0014007a0c */ /* 0x000fc40003f26270 */
[----:B------:R-:W-:Y:S01]  /*1a50*/  ISETP.GE.AND P2, PT, R21, c[0x0][0x178], PT ;  /* 0x00005e0015007a0c */ /* 0x000fe20003f46270 */
[----:B------:R-:W-:Y:S07]  /*1a60*/  @P0 BRA `(.L_x_34) ;  /* 0x0000007000000947 */ /* 0x000fee0003800000 */
[----:B------:R-:W-:Y:S01]  /*1a70*/  ISETP.NE.U32.AND P0, PT, RZ, c[0x0][0x1f0], PT ;  /* 0x00007c00ff007a0c */ /* 0x000fe20003f05070 */
[----:B------:R-:W2:Y:S01]  /*1a80*/  LDG.E.U16 R20, [R4.64] ;  /* 0x0000000404147981 */ /* 0x000ea2000c1e1500 */
[----:B------:R-:W-:Y:S02]  /*1a90*/  PRMT R3, RZ, 0x7610, R3 ;  /* 0x00007610ff037816 */ /* 0x000fe40000000003 */
[----:B------:R-:W-:-:S13]  /*1aa0*/  ISETP.NE.AND.EX P0, PT, RZ, c[0x0][0x1f4], PT, P0 ;  /* 0x00007d00ff007a0c */ /* 0x000fda0003f05300 */
[----:B------:R-:W2:Y:S02]  /*1ab0*/  @P0 LDG.E.U16 R3, [R16.64] ;  /* 0x0000000410030981 */ /* 0x000ea4000c1e1500 */
[----:B--2---:R-:W-:-:S05]  /*1ac0*/  HFMA2 R3, R20.H0_H0, c[0x0] [0x1d8].H0_H0, R3.H0_H0 ;  /* 0x2000760014037a31 */ /* 0x004fca0000040803 */
[----:B------:R0:W-:Y:S02]  /*1ad0*/  STG.E.U16 [R18.64], R3 ;  /* 0x0000000312007986 */ /* 0x0001e4000c101504 */
.L_x_34:
[----:B------:R-:W-:Y:S05]  /*1ae0*/  BSYNC B1 ;  /* 0x0000000000017941 */ /* 0x000fea0003800000 */
.L_x_33:
[----:B------:R-:W-:Y:S01]  /*1af0*/  BSSY B1, `(.L_x_35) ;  /* 0x0000009000017945 */ /* 0x000fe20003800000 */
[----:B------:R-:W-:Y:S05]  /*1b00*/  @P3 BRA `(.L_x_36) ;  /* 0x0000007000003947 */ /* 0x000fea0003800000 */
[----:B------:R-:W-:Y:S01]  /*1b10*/  ISETP.NE.U32.AND P0, PT, RZ, c[0x0][0x1f0], PT ;  /* 0x00007c00ff007a0c */ /* 0x000fe20003f05070 */
[----:B------:R-:W2:Y:S01]  /*1b20*/  LDG.E.U16 R20, [R4.64+0x2] ;  /* 0x0000020404147981 */ /* 0x000ea2000c1e1500 */
[----:B0-----:R-:W-:Y:S02]  /*1b30*/  PRMT R3, RZ, 0x7610, R3 ;  /* 0x00007610ff037816 */ /* 0x001fe40000000003 */
[----:B------:R-:W-:-:S13]  /*1b40*/  ISETP.NE.AND.EX P0, PT, RZ, c[0x0][0x1f4], PT, P0 ;  /* 0x00007d00ff007a0c */ /* 0x000fda0003f05300 */
[----:B------:R-:W2:Y:S02]  /*1b50*/  @P0 LDG.E.U16 R3, [R16.64+0x2] ;  /* 0x0000020410030981 */ /* 0x000ea4000c1e1500 */
[----:B--2---:R-:W-:-:S05]  /*1b60*/  HFMA2 R3, R20.H0_H0, c[0x0] [0x1d8].H0_H0, R3.H0_H0 ;  /* 0x2000760014037a31 */ /* 0x004fca0000040803 */
[----:B------:R0:W-:Y:S02]  /*1b70*/  STG.E.U16 [R18.64+0x2], R3 ;  /* 0x0000020312007986 */ /* 0x0001e4000c101504 */
.L_x_36:
[----:B------:R-:W-:Y:S05]  /*1b80*/  BSYNC B1 ;  /* 0x0000000000017941 */ /* 0x000fea0003800000 */
.L_x_35:
        /* <DEDUP_REMOVED lines=9> */
.L_x_38:
[----:B------:R-:W-:Y:S05]  /*1c20*/  BSYNC B1 ;  /* 0x0000000000017941 */ /* 0x000fea0003800000 */
.L_x_37:
        /* <DEDUP_REMOVED lines=8> */
.L_x_25:
[----:B------:R-:W-:Y:S05]  /*1cb0*/  BSYNC B0 ;  /* 0x0000000000007941 */ /* 0x000fea0003800000 */
.L_x_24:
[----:B------:R-:W-:Y:S01]  /*1cc0*/  ISETP.GE.AND P0, PT, R7, c[0x0][0x170], PT ;  /* 0x00005c0007007a0c */ /* 0x000fe20003f06270 */
[----:B------:R-:W-:Y:S03]  /*1cd0*/  BSSY B0, `(.L_x_39) ;  /* 0x000007f000007945 */ /* 0x000fe60003800000 */
[----:B------:R-:W-:-:S04]  /*1ce0*/  ISETP.GE.OR P0, PT, R6, c[0x0][0x160], P0 ;  /* 0x0000580006007a0c */ /* 0x000fc80000706670 */
[----:B------:R-:W-:-:S13]  /*1cf0*/  ISETP.GE.OR P0, PT, R8, c[0x0][0x174], P0 ;  /* 0x00005d0008007a0c */ /* 0x000fda0000706670 */
[----:B------:R-:W-:Y:S05]  /*1d00*/  @P0 BRA `(.L_x_40) ;  /* 0x000007b000000947 */ /* 0x000fea0003800000 */
[----:B0-----:R-:W-:Y:S01]  /*1d10*/  IMAD R3, R6, c[0x0][0x1b8], RZ ;  /* 0x00006e0006037a24 */ /* 0x001fe200078e02ff */
[----:B------:R-:W-:Y:S01]  /*1d20*/  SHF.R.S32.HI R23, RZ, 0x1f, R2 ;  /* 0x0000001fff177819 */ /* 0x000fe20000011402 */
        /* <DEDUP_REMOVED lines=9> */
[----:B------:R-:W-:Y:S02]  /*1dc0*/  IADD3 R19, P2, P3, R8, R7, R6 ;  /* 0x0000000708137210 */ /* 0x000fe40007b5e006 */
[----:B------:R-:W-:Y:S02]  /*1dd0*/  IADD3.X R18, R5, R3, R18, P0, P1 ;  /* 0x0000000305127210 */ /* 0x000fe400007e2412 */
[----:B------:R-:W-:Y:S02]  /*1de0*/  ISETP.NE.U32.AND P0, PT, RZ, c[0x0][0x1e0], PT ;  /* 0x00007800ff007a0c */ /* 0x000fe40003f05070 */
[----:B------:R-:W-:Y:S02]  /*1df0*/  SHF.R.S32.HI R4, RZ, 0x1f, R6 ;  /* 0x0000001fff047819 */ /* 0x000fe40000011406 */
[----:B------:R-:W-:-:S02]  /*1e00*/  SHF.R.S32.HI R7, RZ, 0x1f, R7 ;  /* 0x0000001fff077819 */ /* 0x000fc40000011407 */
[----:B------:R-:W-:Y:S02]  /*1e10*/  SHF.R.S32.HI R8, RZ, 0x1f, R8 ;  /* 0x0000001fff087819 */ /* 0x000fe40000011408 */
[----:B------:R-:W-:Y:S02]  /*1e20*/  ISETP.NE.AND.EX P0, PT, RZ, c[0x0][0x1e4], PT, P0 ;  /* 0x00007900ff007a0c */ /* 0x000fe40003f05300 */
[----:B------:R-:W-:Y:S02]  /*1e30*/  IADD3.X R8, R8, R7, R4, P2, P3 ;  /* 0x0000000708087210 */ /* 0x000fe400017e6404 */
[C---:B------:R-:W-:Y:S02]  /*1e40*/  IADD3 R5, P1, R2.reuse, R21, RZ ;  /* 0x0000001502057210 */ /* 0x040fe40007f3e0ff */
[----:B------:R-:W-:-:S03]  /*1e50*/  IADD3 R3, P2, R2, R19, RZ ;  /* 0x0000001302037210 */ /* 0x000fc60007f5e0ff */
[----:B------:R-:W-:Y:S01]  /*1e60*/  IMAD.X R18, R23, 0x1, R18, P1 ;  /* 0x0000000117127824 */ /* 0x000fe200008e0612 */
[----:B------:R-:W-:Y:S01]  /*1e70*/  LEA R4, P1, R5, c[0x0][0x1a8], 0x1 ;  /* 0x00006a0005047a11 */ /* 0x000fe200078208ff */
[----:B------:R-:W-:Y:S01]  /*1e80*/  IMAD.X R8, R23, 0x1, R8, P2 ;  /* 0x0000000117087824 */ /* 0x000fe200010e0608 */
        /* <DEDUP_REMOVED lines=21> */
.L_x_43:
[----:B------:R-:W-:Y:S05]  /*1fe0*/  BSYNC B1 ;  /* 0x0000000000017941 */ /* 0x000fea0003800000 */
.L_x_42:
        /* <DEDUP_REMOVED lines=10> */
.L_x_45:
[----:B------:R-:W-:Y:S05]  /*2090*/  BSYNC B1 ;  /* 0x0000000000017941 */ /* 0x000fea0003800000 */
.L_x_44:
        /* <DEDUP_REMOVED lines=10> */
.L_x_47:
[----:B------:R-:W-:Y:S05]  /*2140*/  BSYNC B1 ;  /* 0x0000000000017941 */ /* 0x000fea0003800000 */
.L_x_46:
        /* <DEDUP_REMOVED lines=10> */
.L_x_41:
        /* <DEDUP_REMOVED lines=16> */
.L_x_49:
[----:B------:R-:W-:Y:S05]  /*22f0*/  BSYNC B1 ;  /* 0x0000000000017941 */ /* 0x000fea0003800000 */
.L_x_48:
        /* <DEDUP_REMOVED lines=9> */
.L_x_51:
[----:B------:R-:W-:Y:S05]  /*2390*/  BSYNC B1 ;  /* 0x0000000000017941 */ /* 0x000fea0003800000 */
.L_x_50:
        /* <DEDUP_REMOVED lines=9> */
.L_x_53:
[----:B------:R-:W-:Y:S05]  /*2430*/  BSYNC B1 ;  /* 0x0000000000017941 */ /* 0x000fea0003800000 */
.L_x_52:
        /* <DEDUP_REMOVED lines=8> */
.L_x_40:
[----:B------:R-:W-:Y:S05]  /*24c0*/  BSYNC B0 ;  /* 0x0000000000007941 */ /* 0x000fea0003800000 */
.L_x_39:
[----:B------:R-:W-:Y:S01]  /*24d0*/  ISETP.GE.AND P0, PT, R15, c[0x0][0x170], PT ;  /* 0x00005c000f007a0c */ /* 0x000fe20003f06270 */
[----:B------:R-:W-:Y:S03]  /*24e0*/  BSSY B0, `(.L_x_54) ;  /* 0x000007f000007945 */ /* 0x000fe60003800000 */
[----:B------:R-:W-:-:S04]  /*24f0*/  ISETP.GE.OR P0, PT, R9, c[0x0][0x160], P0 ;  /* 0x0000580009007a0c */ /* 0x000fc80000706670 */
[----:B------:R-:W-:-:S13]  /*2500*/  ISETP.GE.OR P0, PT, R14, c[0x0][0x174], P0 ;  /* 0x00005d000e007a0c */ /* 0x000fda0000706670 */
[----:B------:R-:W-:Y:S05]  /*2510*/  @P0 BRA `(.L_x_55) ;  /* 0x000007b000000947 */ /* 0x000fea0003800000 */
[----:B0-----:R-:W-:Y:S02]  /*2520*/  IMAD R3, R9, c[0x0][0x1b8], RZ ;  /* 0x00006e0009037a24 */ /* 0x001fe400078e02ff */
[C---:B------:R-:W-:Y:S02]  /*2530*/  IMAD R4, R15.reuse, c[0x0][0x1b4], RZ ;  /* 0x00006d000f047a24 */ /* 0x040fe400078e02ff */
[C---:B------:R-:W-:Y:S01]  /*2540*/  IMAD R5, R14.reuse, c[0x0][0x1b0], RZ ;  /* 0x00006c000e057a24 */ /* 0x040fe200078e02ff */
[--C-:B------:R-:W-:Y:S01]  /*2550*/  SHF.R.S32.HI R7, RZ, 0x1f, R3.reuse ;  /* 0x0000001fff077819 */ /* 0x100fe20000011403 */
[----:B------:R-:W-:Y:S02]  /*2560*/  IMAD R6, R15, c[0x0][0x1cc], RZ ;  /* 0x000073000f067a24 */ /* 0x000fe400078e02ff */
[----:B------:R-:W-:Y:S01]  /*2570*/  IMAD R9, R9, c[0x0][0x1d0], RZ ;  /* 0x0000740009097a24 */ /* 0x000fe200078e02ff */
[----:B------:R-:W-:Y:S01]  /*2580*/  IADD3 R15, P0, P1, R5, R4, R3 ;  /* 0x00000004050f7210 */ /* 0x000fe2000791e003 */
[----:B------:R-:W-:Y:S01]  /*2590*/  IMAD R14, R14, c[0x0][0x1c8], RZ ;  /* 0x000072000e0e7a24 */ /* 0x000fe200078e02ff */
[----:B------:R-:W-:-:S02]  /*25a0*/  SHF.R.S32.HI R4, RZ, 0x1f, R4 ;  /* 0x0000001fff047819 */ /* 0x000fc40000011404 */
[----:B------:R-:W-:Y:S02]  /*25b0*/  SHF.R.S32.HI R5, RZ, 0x1f, R5 ;  /* 0x0000001fff057819 */ /* 0x000fe40000011405 */
[----:B------:R-:W-:Y:S02]  /*25c0*/  SHF.R.S32.HI R3, RZ, 0x1f, R9 ;  /* 0x0000001fff037819 */ /* 0x000fe40000011409 */
[----:B------:R-:W-:Y:S02]  /*25d0*/  IADD3.X R4, R5, R4, R7, P0, P1 ;  /* 0x0000000405047210 */ /* 0x000fe400007e2407 */
[----:B------:R-:W-:Y:S02]  /*25e0*/  ISETP.NE.U32.AND P0, PT, RZ, c[0x0][0x1e0], PT ;  /* 0x00007800ff007a0c */ /* 0x000fe40003f05070 */
[----:B------:R-:W-:Y:S02]  /*25f0*/  IADD3 R9, P2, P3, R14, R6, R9 ;  /* 0x000000060e097210 */ /* 0x000fe40007b5e009 */
[----:B------:R-:W-:-:S02]  /*2600*/  SHF.R.S32.HI R6, RZ, 0x1f, R6 ;  /* 0x0000001fff067819 */ /* 0x000fc40000011406 */
[----:B------:R-:W-:Y:S02]  /*2610*/  SHF.R.S32.HI R14, RZ, 0x1f, R14 ;  /* 0x0000001fff0e7819 */ /* 0x000fe4000001140e */
[----:B------:R-:W-:Y:S02]  /*2620*/  ISETP.NE.AND.EX P0, PT, RZ, c[0x0][0x1e4], PT, P0 ;  /* 0x00007900ff007a0c */ /* 0x000fe40003f05300 */
[----:B------:R-:W-:Y:S02]  /*2630*/  IADD3.X R6, R14, R6, R3, P2, P3 ;  /* 0x000000060e067210 */ /* 0x000fe400017e6403 */
[----:B------:R-:W-:Y:S02]  /*2640*/  SHF.R.S32.HI R7, RZ, 0x1f, R2 ;  /* 0x0000001fff077819 */ /* 0x000fe40000011402 */
        /* <DEDUP_REMOVED lines=26> */
.L_x_58:
[----:B------:R-:W-:Y:S05]  /*27f0*/  BSYNC B1 ;  /* 0x0000000000017941 */ /* 0x000fea0003800000 */
.L_x_57:
        /* <DEDUP_REMOVED lines=10> */
.L_x_60:
[----:B------:R-:W-:Y:S05]  /*28a0*/  BSYNC B1 ;  /* 0x0000000000017941 */ /* 0x000fea0003800000 */
.L_x_59:
        /* <DEDUP_REMOVED lines=10> */
.L_x_62:
[----:B------:R-:W-:Y:S05]  /*2950*/  BSYNC B1 ;  /* 0x0000000000017941 */ /* 0x000fea0003800000 */
.L_x_61:
        /* <DEDUP_REMOVED lines=10> */
.L_x_56:
        /* <DEDUP_REMOVED lines=16> */
.L_x_64:
[----:B------:R-:W-:Y:S05]  /*2b00*/  BSYNC B1 ;  /* 0x0000000000017941 */ /* 0x000fea0003800000 */
.L_x_63:
        /* <DEDUP_REMOVED lines=9> */
.L_x_66:
[----:B------:R-:W-:Y:S05]  /*2ba0*/  BSYNC B1 ;  /* 0x0000000000017941 */ /* 0x000fea0003800000 */
.L_x_65:
        /* <DEDUP_REMOVED lines=9> */
.L_x_68:
[----:B------:R-:W-:Y:S05]  /*2c40*/  BSYNC B1 ;  /* 0x0000000000017941 */ /* 0x000fea0003800000 */
.L_x_67:
        /* <DEDUP_REMOVED lines=8> */
.L_x_55:
[----:B------:R-:W-:Y:S05]  /*2cd0*/  BSYNC B0 ;  /* 0x0000000000007941 */ /* 0x000fea0003800000 */
.L_x_54:
[----:B------:R-:W-:-:S04]  /*2ce0*/  ISETP.GE.AND P0, PT, R0, c[0x0][0x170], PT ;  /* 0x00005c0000007a0c */ /* 0x000fc80003f06270 */
[----:B------:R-:W-:-:S04]  /*2cf0*/  ISETP.GE.OR P0, PT, R13, c[0x0][0x160], P0 ;  /* 0x000058000d007a0c */ /* 0x000fc80000706670 */
[----:B------:R-:W-:-:S13]  /*2d00*/  ISETP.GE.OR P0, PT, R12, c[0x0][0x174], P0 ;  /* 0x00005d000c007a0c */ /* 0x000fda0000706670 */
[----:B------:R-:W-:Y:S05]  /*2d10*/  @P0 EXIT ;  /* 0x000000000000094d */ /* 0x000fea0003800000 */
[C---:B0-----:R-:W-:Y:S01]  /*2d20*/  IMAD R3, R13.reuse, c[0x0][0x1b8], RZ ;  /* 0x00006e000d037a24 */ /* 0x041fe200078e02ff */
[----:B------:R-:W-:Y:S01]  /*2d30*/  SHF.R.S32.HI R14, RZ, 0x1f, R2 ;  /* 0x0000001fff0e7819 */ /* 0x000fe20000011402 */
[----:B------:R-:W-:Y:S02]  /*2d40*/  IMAD R4, R0, c[0x0][0x1b4], RZ ;  /* 0x00006d0000047a24 */ /* 0x000fe400078e02ff */
        /* <DEDUP_REMOVED lines=17> */
[----:B------:R-:W-:-:S03]  /*2e60*/  IADD3 R0, P2, R2, R13, RZ ;  /* 0x0000000d02007210 */ /* 0x000fc60007f5e0ff */
[C---:B------:R-:W-:Y:S01]  /*2e70*/  IMAD.X R8, R14.reuse, 0x1, R6, P1 ;  /* 0x000000010e087824 */ /* 0x040fe200008e0606 */
[C---:B------:R-:W-:Y:S01]  /*2e80*/  LEA R4, P1, R5.reuse, c[0x0][0x1a8], 0x1 ;  /* 0x00006a0005047a11 */ /* 0x040fe200078208ff */
[----:B------:R-:W-:Y:S01]  /*2e90*/  IMAD.X R3, R14, 0x1, R3, P2 ;  /* 0x000000010e037824 */ /* 0x000fe200010e0603 */
[C---:B------:R-:W-:Y:S02]  /*2ea0*/  LEA R6, P2, R0.reuse, c[0x0][0x1c0], 0x1 ;  /* 0x0000700000067a11 */ /* 0x040fe400078408ff */
        /* <DEDUP_REMOVED lines=20> */
.L_x_71:
[----:B------:R-:W-:Y:S05]  /*2ff0*/  BSYNC B0 ;  /* 0x0000000000007941 */ /* 0x000fea0003800000 */
.L_x_70:
        /* <DEDUP_REMOVED lines=10> */
.L_x_73:
[----:B------:R-:W-:Y:S05]  /*30a0*/  BSYNC B0 ;  /* 0x0000000000007941 */ /* 0x000fea0003800000 */
.L_x_72:
        /* <DEDUP_REMOVED lines=10> */
.L_x_75:
[----:B------:R-:W-:Y:S05]  /*3150*/  BSYNC B0 ;  /* 0x0000000000007941 */ /* 0x000fea0003800000 */
.L_x_74:
[----:B------:R-:W-:Y:S05]  /*3160*/  @P2 EXIT ;  /* 0x000000000000294d */ /* 0x000fea0003800000 */
[----:B------:R-:W-:Y:S01]  /*3170*/  ISETP.NE.U32.AND P0, PT, RZ, c[0x0][0x1f0], PT ;  /* 0x00007c00ff007a0c */ /* 0x000fe20003f05070 */
[----:B------:R-:W2:Y:S01]  /*3180*/  LDG.E.U16 R10, [R10.64+0x6] ;  /* 0x000006040a0a7981 */ /* 0x000ea2000c1e1500 */
[----:B------:R-:W-:Y:S02]  /*3190*/  PRMT R3, RZ, 0x7610, R3 ;  /* 0x00007610ff037816 */ /* 0x000fe40000000003 */
[----:B------:R-:W-:Y:S01]  /*31a0*/  ISETP.NE.AND.EX P0, PT, RZ, c[0x0][0x1f4], PT, P0 ;  /* 0x00007d00ff007a0c */ /* 0x000fe20003f05300 */
[----:B------:R-:W2:-:S12]  /*31b0*/  LDG.E.U16 R4, [R4.64+0x6] ;  /* 0x0000060404047981 */ /* 0x000e98000c1e1500 */
[----:B------:R-:W2:Y:S02]  /*31c0*/  @P0 LDG.E.U16 R3, [R16.64+0x6] ;  /* 0x0000060410030981 */ /* 0x000ea4000c1e1500 */
[----:B--2---:R-:W-:-:S05]  /*31d0*/  HFMA2 R3, R10.H0_H0, R4.H0_H0, R3.H0_H0 ;  /* 0x200000040a037231 */ /* 0x004fca0000040803 */
[----:B------:R-:W-:Y:S01]  /*31e0*/  STG.E.U16 [R6.64+0x6], R3 ;  /* 0x0000060306007986 */ /* 0x000fe2000c101504 */
[----:B------:R-:W-:Y:S05]  /*31f0*/  EXIT ;  /* 0x000000000000794d */ /* 0x000fea0003800000 */
.L_x_69:
        /* <DEDUP_REMOVED lines=16> */
.L_x_77:
[----:B------:R-:W-:Y:S05]  /*3300*/  BSYNC B0 ;  /* 0x0000000000007941 */ /* 0x000fea0003800000 */
.L_x_76:
        /* <DEDUP_REMOVED lines=9> */
.L_x_79:
[----:B------:R-:W-:Y:S05]  /*33a0*/  BSYNC B0 ;  /* 0x0000000000007941 */ /* 0x000fea0003800000 */
.L_x_78:
        /* <DEDUP_REMOVED lines=9> */
.L_x_81:
[----:B------:R-:W-:Y:S05]  /*3440*/  BSYNC B0 ;  /* 0x0000000000007941 */ /* 0x000fea0003800000 */
.L_x_80:
[----:B------:R-:W-:Y:S05]  /*3450*/  @P2 EXIT ;  /* 0x000000000000294d */ /* 0x000fea0003800000 */
[----:B------:R-:W-:Y:S01]  /*3460*/  ISETP.NE.U32.AND P0, PT, RZ, c[0x0][0x1f0], PT ;  /* 0x00007c00ff007a0c */ /* 0x000fe20003f05070 */
[----:B------:R-:W2:Y:S01]  /*3470*/  LDG.E.U16 R5, [R4.64+0x6] ;  /* 0x0000060404057981 */ /* 0x000ea2000c1e1500 */
[----:B0-----:R-:W-:Y:S02]  /*3480*/  PRMT R0, RZ, 0x7610, R0 ;  /* 0x00007610ff007816 */ /* 0x001fe40000000000 */
[----:B------:R-:W-:-:S13]  /*3490*/  ISETP.NE.AND.EX P0, PT, RZ, c[0x0][0x1f4], PT, P0 ;  /* 0x00007d00ff007a0c */ /* 0x000fda0003f05300 */
[----:B------:R-:W2:Y:S02]  /*34a0*/  @P0 LDG.E.U16 R0, [R16.64+0x6] ;  /* 0x0000060410000981 */ /* 0x000ea4000c1e1500 */
[----:B--2---:R-:W-:-:S05]  /*34b0*/  HFMA2 R0, R5.H0_H0, c[0x0] [0x1d8].H0_H0, R0.H0_H0 ;  /* 0x2000760005007a31 */ /* 0x004fca0000040800 */
[----:B------:R-:W-:Y:S01]  /*34c0*/  STG.E.U16 [R6.64+0x6], R0 ;  /* 0x0000060006007986 */ /* 0x000fe2000c101504 */
[----:B------:R-:W-:Y:S05]  /*34d0*/  EXIT ;  /* 0x000000000000794d */ /* 0x000fea0003800000 */
        .weak           $__internal_0_$__cuda_sm20_div_s64
        .type           $__internal_0_$__cuda_sm20_div_s64,@function
        .size           $__internal_0_$__cuda_sm20_div_s64,(.L_x_330 - $__internal_0_$__cuda_sm20_div_s64)
$__internal_0_$__cuda_sm20_div_s64:
[-C--:B------:R-:W-:Y:S02]  /*34e0*/  IADD3 R17, P1, RZ, -R10.reuse, RZ ;  /* 0x8000000aff117210 */ /* 0x080fe40007f3e0ff */
[----:B------:R-:W-:Y:S02]  /*34f0*/  ISETP.GE.AND P0, PT, R11, RZ, PT ;  /* 0x000000ff0b00720c */ /* 0x000fe40003f06270 */
[----:B------:R-:W-:Y:S01]  /*3500*/  ISETP.GE.AND P3, PT, R19, RZ, PT ;  /* 0x000000ff1300720c */ /* 0x000fe20003f66270 */
[----:B------:R-:W-:Y:S01]  /*3510*/  IMAD.X R0, RZ, RZ, ~R11, P1 ;  /* 0x000000ffff007224 */ /* 0x000fe200008e0e0b */
[----:B------:R-:W-:Y:S02]  /*3520*/  SEL R16, R17, R10, !P0 ;  /* 0x0000000a11107207 */ /* 0x000fe40004000000 */
[----:B------:R-:W-:Y:S02]  /*3530*/  IADD3 R27, P4, RZ, -R20, RZ ;  /* 0x80000014ff1b7210 */ /* 0x000fe40007f9e0ff */
[----:B------:R-:W-:-:S02]  /*3540*/  SEL R17, R0, R11, !P0 ;  /* 0x0000000b00117207 */ /* 0x000fc40004000000 */
[----:B------:R-:W-:Y:S01]  /*3550*/  SEL R27, R27, R20, !P3 ;  /* 0x000000141b1b7207 */ /* 0x000fe20005800000 */
[----:B------:R-:W-:Y:S01]  /*3560*/  IMAD.X R20, RZ, RZ, ~R19, P4 ;  /* 0x000000ffff147224 */ /* 0x000fe200020e0e13 */
[----:B------:R-:W0:Y:S08]  /*3570*/  I2F.U64.RP R0, R16 ;  /* 0x0000001000007312 */ /* 0x000e300000309000 */
[----:B0-----:R-:W0:Y:S02]  /*3580*/  MUFU.RCP R24, R0 ;  /* 0x0000000000187308 */ /* 0x001e240000001000 */
[----:B0-----:R-:W-:-:S06]  /*3590*/  IADD3 R24, R24, 0x1ffffffe, RZ ;  /* 0x1ffffffe18187810 */ /* 0x001fcc0007ffe0ff */
[----:B------:R-:W0:Y:S02]  /*35a0*/  F2I.U64.TRUNC R24, R24 ;  /* 0x0000001800187311 */ /* 0x000e24000020d800 */
[----:B0-----:R-:W-:-:S04]  /*35b0*/  IMAD.WIDE.U32 R22, R24, R16, RZ ;  /* 0x0000001018167225 */ /* 0x001fc800078e00ff */
[----:B------:R-:W-:Y:S01]  /*35c0*/  IMAD R23, R24, R17, R23 ;  /* 0x0000001118177224 */ /* 0x000fe200078e0217 */
[----:B------:R-:W-:-:S03]  /*35d0*/  IADD3 R21, P0, RZ, -R22, RZ ;  /* 0x80000016ff157210 */ /* 0x000fc60007f1e0ff */
[----:B------:R-:W-:Y:S02]  /*35e0*/  IMAD R18, R25, R16, R23 ;  /* 0x0000001019127224 */ /* 0x000fe400078e0217 */
[----:B------:R-:W-:-:S04]  /*35f0*/  IMAD.HI.U32 R22, R24, R21, RZ ;  /* 0x0000001518167227 */ /* 0x000fc800078e00ff */
[----:B------:R-:W-:Y:S02]  /*3600*/  IMAD.X R18, RZ, RZ, ~R18, P0 ;  /* 0x000000ffff127224 */ /* 0x000fe400000e0e12 */
[----:B------:R-:W-:Y:S02]  /*3610*/  IMAD.MOV.U32 R23, RZ, RZ, R24 ;  /* 0x000000ffff177224 */ /* 0x000fe400078e0018 */
[-C--:B------:R-:W-:Y:S02]  /*3620*/  IMAD R0, R25, R18.reuse, RZ ;  /* 0x0000001219007224 */ /* 0x080fe400078e02ff */
[----:B------:R-:W-:-:S04]  /*3630*/  IMAD.WIDE.U32 R22, P0, R24, R18, R22 ;  /* 0x0000001218167225 */ /* 0x000fc80007800016 */
[----:B------:R-:W-:-:S04]  /*3640*/  IMAD.HI.U32 R18, R25, R18, RZ ;  /* 0x0000001219127227 */ /* 0x000fc800078e00ff */
[----:B------:R-:W-:-:S04]  /*3650*/  IMAD.HI.U32 R21, P1, R25, R21, R22 ;  /* 0x0000001519157227 */ /* 0x000fc80007820016 */
[----:B------:R-:W-:Y:S01]  /*3660*/  IMAD.X R18, R18, 0x1, R25, P0 ;  /* 0x0000000112127824 */ /* 0x000fe200000e0619 */
[----:B------:R-:W-:-:S04]  /*3670*/  IADD3 R23, P2, R0, R21, RZ ;  /* 0x0000001500177210 */ /* 0x000fc80007f5e0ff */
[----:B------:R-:W-:Y:S01]  /*3680*/  IADD3.X R21, RZ, RZ, R18, P2, P1 ;  /* 0x000000ffff157210 */ /* 0x000fe200017e2412 */
[----:B------:R-:W-:-:S04]  /*3690*/  IMAD.WIDE.U32 R24, R23, R16, RZ ;  /* 0x0000001017187225 */ /* 0x000fc800078e00ff */
[----:B------:R-:W-:Y:S01]  /*36a0*/  IMAD R18, R23, R17, R25 ;  /* 0x0000001117127224 */ /* 0x000fe200078e0219 */
[----:B------:R-:W-:-:S03]  /*36b0*/  IADD3 R0, P0, RZ, -R24, RZ ;  /* 0x80000018ff007210 */ /* 0x000fc60007f1e0ff */
[----:B------:R-:W-:Y:S02]  /*36c0*/  IMAD R18, R21, R16, R18 ;  /* 0x0000001015127224 */ /* 0x000fe400078e0212 */
[----:B------:R-:W-:-:S04]  /*36d0*/  IMAD.HI.U32 R22, R23, R0, RZ ;  /* 0x0000000017167227 */ /* 0x000fc800078e00ff */
[----:B------:R-:W-:-:S04]  /*36e0*/  IMAD.X R18, RZ, RZ, ~R18, P0 ;  /* 0x000000ffff127224 */ /* 0x000fc800000e0e12 */
[----:B------:R-:W-:-:S06]  /*36f0*/  IMAD.WIDE.U32 R22, P0, R23, R18, R22 ;  /* 0x0000001217167225 */ /* 0x000fcc0007800016 */
[----:B------:R-:W-:-:S04]  /*3700*/  IMAD.HI.U32 R23, P1, R21, R0, R22 ;  /* 0x0000000015177227 */ /* 0x000fc80007820016 */
[CC--:B------:R-:W-:Y:S02]  /*3710*/  IMAD R0, R21.reuse, R18.reuse, RZ ;  /* 0x0000001215007224 */ /* 0x0c0fe400078e02ff */
[----:B------:R-:W-:-:S03]  /*3720*/  IMAD.HI.U32 R18, R21, R18, RZ ;  /* 0x0000001215127227 */ /* 0x000fc600078e00ff */
[----:B------:R-:W-:Y:S01]  /*3730*/  IADD3 R0, P2, R0, R23, RZ ;  /* 0x0000001700007210 */ /* 0x000fe20007f5e0ff */
[----:B------:R-:W-:Y:S01]  /*3740*/  IMAD.X R18, R18, 0x1, R21, P0 ;  /* 0x0000000112127824 */ /* 0x000fe200000e0615 */
[----:B------:R-:W-:Y:S01]  /*3750*/  SEL R21, R20, R19, !P3 ;  /* 0x0000001314157207 */ /* 0x000fe20005800000 */
[----:B------:R-:W-:Y:S02]  /*3760*/  IMAD.MOV.U32 R23, RZ, RZ, RZ ;  /* 0x000000ffff177224 */ /* 0x000fe400078e00ff */
[----:B------:R-:W-:Y:S01]  /*3770*/  IMAD.HI.U32 R22, R0, R27, RZ ;  /* 0x0000001b00167227 */ /* 0x000fe200078e00ff */
[----:B------:R-:W-:-:S05]  /*3780*/  IADD3.X R18, RZ, RZ, R18, P2, P1 ;  /* 0x000000ffff127210 */ /* 0x000fca00017e2412 */
[----:B------:R-:W-:-:S04]  /*3790*/  IMAD.WIDE.U32 R22, R0, R21, R22 ;  /* 0x0000001500167225 */ /* 0x000fc800078e0016 */
[C---:B------:R-:W-:Y:S02]  /*37a0*/  IMAD R0, R18.reuse, R21, RZ ;  /* 0x0000001512007224 */ /* 0x040fe400078e02ff */
[----:B------:R-:W-:-:S04]  /*37b0*/  IMAD.HI.U32 R23, P0, R18, R27, R22 ;  /* 0x0000001b12177227 */ /* 0x000fc80007800016 */
[----:B------:R-:W-:Y:S01]  /*37c0*/  IMAD.HI.U32 R18, R18, R21, RZ ;  /* 0x0000001512127227 */ /* 0x000fe200078e00ff */
[----:B------:R-:W-:-:S03]  /*37d0*/  IADD3 R0, P1, R0, R23, RZ ;  /* 0x0000001700007210 */ /* 0x000fc60007f3e0ff */
[----:B------:R-:W-:Y:S02]  /*37e0*/  IMAD.X R18, RZ, RZ, R18, P0 ;  /* 0x000000ffff127224 */ /* 0x000fe400000e0612 */
[----:B------:R-:W-:-:S04]  /*37f0*/  IMAD.WIDE.U32 R24, R0, R16, RZ ;  /* 0x0000001000187225 */ /* 0x000fc800078e00ff */
[----:B------:R-:W-:Y:S01]  /*3800*/  IMAD.X R23, RZ, RZ, R18, P1 ;  /* 0x000000ffff177224 */ /* 0x000fe200008e0612 */
[----:B------:R-:W-:Y:S01]  /*3810*/  IADD3 R27, P1, -R24, R27, RZ ;  /* 0x0000001b181b7210 */ /* 0x000fe20007f3e1ff */
[C---:B------:R-:W-:Y:S01]  /*3820*/  IMAD R18, R0.reuse, R17, R25 ;  /* 0x0000001100127224 */ /* 0x040fe200078e0219 */
[----:B------:R-:W-:Y:S02]  /*3830*/  IADD3 R25, P2, R0, 0x1, RZ ;  /* 0x0000000100197810 */ /* 0x000fe40007f5e0ff */
[-C--:B------:R-:W-:Y:S01]  /*3840*/  ISETP.GE.U32.AND P0, PT, R27, R16.reuse, PT ;  /* 0x000000101b00720c */ /* 0x080fe20003f06070 */
[----:B------:R-:W-:-:S04]  /*3850*/  IMAD R18, R23, R16, R18 ;  /* 0x0000001017127224 */ /* 0x000fc800078e0212 */
[----:B------:R-:W-:Y:S01]  /*3860*/  IMAD.X R21, R21, 0x1, ~R18, P1 ;  /* 0x0000000115157824 */ /* 0x000fe200008e0e12 */
[----:B------:R-:W-:-:S04]  /*3870*/  IADD3 R20, P1, R27, -R16, RZ ;  /* 0x800000101b147210 */ /* 0x000fc80007f3e0ff */
[C---:B------:R-:W-:Y:S01]  /*3880*/  ISETP.GE.U32.AND.EX P0, PT, R21.reuse, R17, PT, P0 ;  /* 0x000000111500720c */ /* 0x040fe20003f06100 */
[----:B------:R-:W-:-:S03]  /*3890*/  IMAD.X R18, R21, 0x1, ~R17, P1 ;  /* 0x0000000115127824 */ /* 0x000fc600008e0e11 */
[----:B------:R-:W-:Y:S01]  /*38a0*/  SEL R27, R20, R27, P0 ;  /* 0x0000001b141b7207 */ /* 0x000fe20000000000 */
[----:B------:R-:W-:Y:S01]  /*38b0*/  IMAD.X R20, RZ, RZ, R23, P2 ;  /* 0x000000ffff147224 */ /* 0x000fe200010e0617 */
[----:B------:R-:W-:Y:S02]  /*38c0*/  SEL R25, R25, R0, P0 ;  /* 0x0000000019197207 */ /* 0x000fe40000000000 */
[----:B------:R-:W-:Y:S02]  /*38d0*/  SEL R21, R18, R21, P0 ;  /* 0x0000001512157207 */ /* 0x000fe40000000000 */
[----:B------:R-:W-:Y:S02]  /*38e0*/  ISETP.GE.U32.AND P1, PT, R27, R16, PT ;  /* 0x000000101b00720c */ /* 0x000fe40003f26070 */
[----:B------:R-:W-:Y:S02]  /*38f0*/  SEL R20, R20, R23, P0 ;  /* 0x0000001714147207 */ /* 0x000fe40000000000 */
[----:B------:R-:W-:-:S02]  /*3900*/  IADD3 R0, P2, R25, 0x1, RZ ;  /* 0x0000000119007810 */ /* 0x000fc40007f5e0ff */
[----:B------:R-:W-:Y:S02]  /*3910*/  ISETP.GE.U32.AND.EX P0, PT, R21, R17, PT, P1 ;  /* 0x000000111500720c */ /* 0x000fe40003f06110 */
[----:B------:R-:W-:Y:S01]  /*3920*/  LOP3.LUT R16, R11, R19, RZ, 0x3c, !PT ;  /* 0x000000130b107212 */ /* 0x000fe200078e3cff */
[----:B------:R-:W-:Y:S01]  /*3930*/  IMAD.X R17, RZ, RZ, R20, P2 ;  /* 0x000000ffff117224 */ /* 0x000fe200010e0614 */
[----:B------:R-:W-:Y:S02]  /*3940*/  SEL R0, R0, R25, P0 ;  /* 0x0000001900007207 */ /* 0x000fe40000000000 */
[----:B------:R-:W-:Y:S02]  /*3950*/  ISETP.GE.AND P1, PT, R16, RZ, PT ;  /* 0x000000ff1000720c */ /* 0x000fe40003f26270 */
[----:B------:R-:W-:Y:S02]  /*3960*/  SEL R17, R17, R20, P0 ;  /* 0x0000001411117207 */ /* 0x000fe40000000000 */
[----:B------:R-:W-:-:S02]  /*3970*/  IADD3 R19, P2, RZ, -R0, RZ ;  /* 0x80000000ff137210 */ /* 0x000fc40007f5e0ff */
[----:B------:R-:W-:Y:S01]  /*3980*/  ISETP.NE.U32.AND P0, PT, R10, RZ, PT ;  /* 0x000000ff0a00720c */ /* 0x000fe20003f05070 */
[----:B------:R-:W-:Y:S01]  /*3990*/  IMAD.MOV.U32 R10, RZ, RZ, R2 ;  /* 0x000000ffff0a7224 */ /* 0x000fe200078e0002 */
[----:B------:R-:W-:Y:S01]  /*39a0*/  SEL R0, R19, R0, !P1 ;  /* 0x0000000013007207 */ /* 0x000fe20004800000 */
[----:B------:R-:W-:Y:S01]  /*39b0*/  IMAD.X R16, RZ, RZ, ~R17, P2 ;  /* 0x000000ffff107224 */ /* 0x000fe200010e0e11 */
[----:B------:R-:W-:Y:S01]  /*39c0*/  ISETP.NE.AND.EX P0, PT, R11, RZ, PT, P0 ;  /* 0x000000ff0b00720c */ /* 0x000fe20003f05300 */
[----:B------:R-:W-:-:S03]  /*39d0*/  IMAD.MOV.U32 R11, RZ, RZ, 0x0 ;  /* 0x00000000ff0b7424 */ /* 0x000fc600078e00ff */
[----:B------:R-:W-:Y:S02]  /*39e0*/  SEL R16, R16, R17, !P1 ;  /* 0x0000001110107207 */ /* 0x000fe40004800000 */
[----:B------:R-:W-:Y:S02]  /*39f0*/  SEL R0, R0, 0xffffffff, P0 ;  /* 0xffffffff00007807 */ /* 0x000fe40000000000 */
[----:B------:R-:W-:Y:S01]  /*3a00*/  SEL R16, R16, 0xffffffff, P0 ;  /* 0xffffffff10107807 */ /* 0x000fe20000000000 */
[----:B------:R-:W-:Y:S06]  /*3a10*/  RET.REL.NODEC R10 `(_ZN7cutlass9reference6device6kernel21TensorScaleBiasConv2dINS_9TensorRefINS_6half_tENS_6layout10TensorNHWCEEES8_S5_NS4_IS5_NS6_8RowMajorEEENS_16NumericConverterIS5_S5_LNS_15FloatRoundStyleE2EEELi4ELi4ELi16ELi8EEEvNS_4conv17Conv2dProblemSizeET_T0_T1_T2_SJ_) ;  /* 0xffffc5e00a007950 */ /* 0x000fec0003c3ffff */
.L_x_82:
[----:B------:R-:W-:-:S00]  /*3a20*/  BRA `(.L_x_82) ;  /* 0xfffffff000007947 */ /* 0x000fc0000383ffff */
[----:B------:R-:W-:-:S00]  /*3a30*/  NOP ;  /* 0x0000000000007918 */ /* 0x000fc00000000000 */
        /* <DEDUP_REMOVED lines=12> */
.L_x_330:


//--------------------- .text._ZN7cutlass9reference6device6kernel13TensorForEachINS1_6detail14TensorReLuFuncINS_6half_tENS_6layout10TensorNHWCEEELi4ENS9_6ParamsEEEvNS_5CoordIXT0_EilEET1_ --------------------------
	.section	.text._ZN7cutlass9reference6device6kernel13TensorForEachINS1_6detail14TensorReLuFuncINS_6half_tENS_6layout10TensorNHWCEEELi4ENS9_6ParamsEEEvNS_5CoordIXT0_EilEET1_,"ax",@progbits
	.sectioninfo	@"SHI_REGISTERS=26"
	.align	128
        .global         _ZN7cutlass9reference6device6kernel13TensorForEachINS1_6detail14TensorReLuFuncINS_6half_tENS_6layout10TensorNHWCEEELi4ENS9_6ParamsEEEvNS_5CoordIXT0_EilEET1_
        .type           _ZN7cutlass9reference6device6kernel13TensorForEachINS1_6detail14TensorReLuFuncINS_6half_tENS_6layout10TensorNHWCEEELi4ENS9_6ParamsEEEvNS_5CoordIXT0_EilEET1_,@function
        .size           _ZN7cutlass9reference6device6kernel13TensorForEachINS1_6detail14TensorReLuFuncINS_6half_tENS_6layout10TensorNHWCEEELi4ENS9_6ParamsEEEvNS_5CoordIXT0_EilEET1_,(.L_x_331 - _ZN7cutlass9reference6device6kernel13TensorForEachINS1_6detail14TensorReLuFuncINS_6half_tENS_6layout10TensorNHWCEEELi4ENS9_6ParamsEEEvNS_5CoordIXT0_EilEET1_)
        .other          _ZN7cutlass9reference6device6kernel13TensorForEachINS1_6detail14TensorReLuFuncINS_6half_tENS_6layout10TensorNHWCEEELi4ENS9_6ParamsEEEvNS_5CoordIXT0_EilEET1_,@"STO_CUDA_ENTRY STV_DEFAULT"
_ZN7cutlass9reference6device6kernel13TensorForEachINS1_6detail14TensorReLuFuncINS_6half_tENS_6layout10TensorNHWCEEELi4ENS9_6ParamsEEEvNS_5CoordIXT0_EilEET1_:
.text._ZN7cutlass9reference6device6kernel13TensorForEachINS1_6detail14TensorReLuFuncINS_6half_tENS_6layout10TensorNHWCEEELi4ENS9_6ParamsEEEvNS_5CoordIXT0_EilEET1_:
[----:B------:R-:W-:Y:S02]  /*0000*/  IMAD.MOV.U32 R1, RZ, RZ, c[0x0][0x28] ;  /* 0x00000a00ff017624 */ /* 0x000fe400078e00ff */
[----:B------:R-:W-:Y:S01]  /*0010*/  ULDC.64 UR12, c[0x0][0x160] ;  /* 0x00005800000c7ab9 */ /* 0x000fe20000000a00 */
[----:B------:R-:W0:Y:S01]  /*0020*/  S2R R0, SR_CTAID.X ;  /* 0x0000000000007919 */ /* 0x000e220000002500 */
[----:B------:R-:W-:Y:S02]  /*0030*/  UIMAD.WIDE UR4, UR13, UR12, URZ ;  /* 0x0000000c0d0472a5 */ /* 0x000fe4000f8e023f */
[----:B------:R-:W-:Y:S01]  /*0040*/  ULDC.64 UR10, c[0x0][0x168] ;  /* 0x00005a00000a7ab9 */ /* 0x000fe20000000a00 */
[----:B------:R-:W0:Y:S01]  /*0050*/  S2R R3, SR_TID.X ;  /* 0x0000000000037919 */ /* 0x000e220000002100 */
[----:B------:R-:W-:Y:S02]  /*0060*/  USHF.R.S32.HI UR8, URZ, 0x1f, UR10 ;  /* 0x0000001f3f087899 */ /* 0x000fe4000801140a */
[----:B------:R-:W-:Y:S02]  /*0070*/  UIMAD UR5, UR5, UR10, URZ ;  /* 0x0000000a050572a4 */ /* 0x000fe4000f8e023f */
[----:B------:R-:W-:-:S02]  /*0080*/  UIMAD.WIDE.U32 UR6, UR4, UR10, URZ ;  /* 0x0000000a040672a5 */ /* 0x000fc4000f8e003f */
[----:B------:R-:W-:Y:S02]  /*0090*/  UIMAD UR4, UR4, UR8, UR5 ;  /* 0x00000008040472a4 */ /* 0x000fe4000f8e0205 */
[----:B------:R-:W-:Y:S02]  /*00a0*/  USHF.R.S32.HI UR16, URZ, 0x1f, UR11 ;  /* 0x0000001f3f107899 */ /* 0x000fe4000801140b */
[----:B------:R-:W-:-:S04]  /*00b0*/  UIADD3 UR4, UR7, UR4, URZ ;  /* 0x0000000407047290 */ /* 0x000fc8000fffe03f */
[----:B------:R-:W-:Y:S02]  /*00c0*/  UIMAD UR7, UR4, UR11, URZ ;  /* 0x0000000b040772a4 */ /* 0x000fe4000f8e023f */
[----:B------:R-:W-:Y:S02]  /*00d0*/  UIMAD.WIDE.U32 UR4, UR6, UR11, URZ ;  /* 0x0000000b060472a5 */ /* 0x000fe4000f8e003f */
[----:B------:R-:W-:-:S04]  /*00e0*/  UIMAD UR7, UR16, UR6, UR7 ;  /* 0x00000006100772a4 */ /* 0x000fc8000f8e0207 */
[----:B------:R-:W-:Y:S01]  /*00f0*/  UIADD3 UR12, UR5, UR7, URZ ;  /* 0x00000007050c7290 */ /* 0x000fe2000fffe03f */
[----:B0-----:R-:W-:-:S05]  /*0100*/  IMAD R0, R0, c[0x0][0x0], R3 ;  /* 0x0000000000007a24 */ /* 0x001fca00078e0203 */
[----:B------:R-:W-:Y:S01]  /*0110*/  IMAD.U32 R2, RZ, RZ, UR12 ;  /* 0x0000000cff027e24 */ /* 0x000fe2000f8e00ff */
[----:B------:R-:W-:-:S04]  /*0120*/  ISETP.LT.U32.AND P0, PT, R0, UR4, PT ;  /* 0x0000000400007c0c */ /* 0x000fc8000bf01070 */
[----:B------:R-:W-:-:S13]  /*0130*/  ISETP.GT.AND.EX P0, PT, R2, RZ, PT, P0 ;  /* 0x000000ff0200720c */ /* 0x000fda0003f04300 */
[----:B------:R-:W-:Y:S05]  /*0140*/  @!P0 EXIT ;  /* 0x000000000000894d */ /* 0x000fea0003800000 */
[----:B------:R-:W-:Y:S01]  /*0150*/  USHF.R.S32.HI UR6, URZ, 0x1f, UR13 ;  /* 0x0000001f3f067899 */ /* 0x000fe2000801140d */
[----:B------:R-:W-:Y:S01]  /*0160*/  IMAD.MOV.U32 R9, RZ, RZ, RZ ;  /* 0x000000ffff097224 */ /* 0x000fe200078e00ff */
[----:B------:R-:W-:Y:S01]  /*0170*/  ULDC.64 UR14, c[0x0][0x168] ;  /* 0x00005a00000e7ab9 */ /* 0x000fe20000000a00 */
[----:B------:R-:W-:Y:S01]  /*0180*/  IMAD.MOV.U32 R15, RZ, RZ, c[0x0][0x0] ;  /* 0x00000000ff0f7624 */ /* 0x000fe200078e00ff */
[----:B------:R-:W-:Y:S02]  /*0190*/  UIMAD UR9, UR6, UR14, URZ ;  /* 0x0000000e060972a4 */ /* 0x000fe4000f8e023f */
[----:B------:R-:W-:Y:S02]  /*01a0*/  ULDC UR11, c[0x0][0x164] ;  /* 0x00005900000b7ab9 */ /* 0x000fe40000000800 */
[----:B------:R-:W-:Y:S02]  /*01b0*/  UIMAD.WIDE.U32 UR6, UR13, UR14, URZ ;  /* 0x0000000e0d0672a5 */ /* 0x000fe4000f8e003f */
[----:B------:R-:W-:-:S02]  /*01c0*/  UIMAD UR9, UR8, UR11, UR9 ;  /* 0x0000000b080972a4 */ /* 0x000fc4000f8e0209 */
[----:B------:R-:W-:Y:S02]  /*01d0*/  UIMAD UR13, UR8, UR15, URZ ;  /* 0x0000000f080d72a4 */ /* 0x000fe4000f8e023f */
[----:B------:R-:W-:Y:S02]  /*01e0*/  UIADD3 UR7, UR7, UR9, URZ ;  /* 0x0000000907077290 */ /* 0x000fe4000fffe03f */
[----:B------:R-:W-:Y:S02]  /*01f0*/  UIMAD UR13, UR16, UR14, UR13 ;  /* 0x0000000e100d72a4 */ /* 0x000fe4000f8e020d */
[----:B------:R-:W-:Y:S02]  /*0200*/  UIMAD UR7, UR7, UR15, URZ ;  /* 0x0000000f070772a4 */ /* 0x000fe4000f8e023f */
[----:B------:R-:W-:Y:S02]  /*0210*/  UIMAD.WIDE.U32 UR10, UR10, UR15, URZ ;  /* 0x0000000f0a0a72a5 */ /* 0x000fe4000f8e003f */
[----:B------:R-:W-:-:S02]  /*0220*/  UIMAD.WIDE.U32 UR8, UR6, UR15, URZ ;  /* 0x0000000f060872a5 */ /* 0x000fc4000f8e003f */
[----:B------:R-:W-:Y:S02]  /*0230*/  UIMAD UR7, UR16, UR6, UR7 ;  /* 0x00000006100772a4 */ /* 0x000fe4000f8e0207 */
[----:B------:R-:W-:Y:S02]  /*0240*/  UIADD3 UR6, UR11, UR13, URZ ;  /* 0x0000000d0b067290 */ /* 0x000fe4000fffe03f */
[----:B------:R-:W-:Y:S02]  /*0250*/  UIADD3 UR7, UR9, UR7, URZ ;  /* 0x0000000709077290 */ /* 0x000fe4000fffe03f */
[----:B------:R-:W-:Y:S02]  /*0260*/  ULDC.64 UR14, c[0x0][0x118] ;  /* 0x00004600000e7ab9 */ /* 0x000fe40000000a00 */
[----:B------:R-:W-:Y:S02]  /*0270*/  ULDC.U16 UR13, c[0x0][0x198] ;  /* 0x00006600000d7ab9 */ /* 0x000fe40000000400 */
.L_x_92:
[----:B------:R-:W-:Y:S01]  /*0280*/  LOP3.LUT R2, R9, UR7, RZ, 0xfc, !PT ;  /* 0x0000000709027c12 */ /* 0x000fe2000f8efcff */
[----:B------:R-:W-:Y:S03]  /*0290*/  BSSY B0, `(.L_x_83) ;  /* 0x0000029000007945 */ /* 0x000fe60003800000 */
[----:B------:R-:W-:-:S13]  /*02a0*/  ISETP.NE.U32.AND P0, PT, R2, RZ, PT ;  /* 0x000000ff0200720c */ /* 0x000fda0003f05070 */
[----:B------:R-:W-:Y:S05]  /*02b0*/  @!P0 BRA `(.L_x_84) ;  /* 0x0000011000008947 */ /* 0x000fea0003800000 */
[----:B------:R-:W-:Y:S01]  /*02c0*/  IMAD.U32 R12, RZ, RZ, UR8 ;  /* 0x00000008ff0c7e24 */ /* 0x000fe2000f8e00ff */
[----:B------:R-:W-:Y:S01]  /*02d0*/  MOV R14, R0 ;  /* 0x00000000000e7202 */ /* 0x000fe20000000f00 */
[----:B------:R-:W-:Y:S01]  /*02e0*/  IMAD.U32 R13, RZ, RZ, UR9 ;  /* 0x00000009ff0d7e24 */ /* 0x000fe2000f8e00ff */
[----:B------:R-:W-:Y:S01]  /*02f0*/  MOV R8, 0x330 ;  /* 0x0000033000087802 */ /* 0x000fe20000000f00 */
[----:B------:R-:W-:Y:S02]  /*0300*/  IMAD.MOV.U32 R16, RZ, RZ, R9 ;  /* 0x000000ffff107224 */ /* 0x000fe400078e0009 */
[----:B------:R-:W-:Y:S02]  /*0310*/  IMAD.U32 R11, RZ, RZ, UR7 ;  /* 0x00000007ff0b7e24 */ /* 0x000fe4000f8e00ff */
[----:B------:R-:W-:Y:S05]  /*0320*/  CALL.REL.NOINC `($__internal_1_$__cuda_sm20_div_s64) ;  /* 0x0000085000007944 */ /* 0x000fea0003c00000 */
[----:B------:R-:W-:Y:S01]  /*0330*/  IADD3 R6, P0, RZ, -R2, RZ ;  /* 0x80000002ff067210 */ /* 0x000fe20007f1e0ff */
[----:B------:R-:W-:Y:S02]  /*0340*/  IMAD.MOV.U32 R8, RZ, RZ, R0 ;  /* 0x000000ffff087224 */ /* 0x000fe400078e0000 */
[----:B------:R-:W-:Y:S02]  /*0350*/  IMAD.MOV.U32 R10, RZ, RZ, R2 ;  /* 0x000000ffff0a7224 */ /* 0x000fe400078e0002 */
[----:B------:R-:W-:-:S02]  /*0360*/  IMAD.X R3, RZ, RZ, ~R3, P0 ;  /* 0x000000ffff037224 */ /* 0x000fc400000e0e03 */
[----:B------:R-:W-:-:S04]  /*0370*/  IMAD.WIDE.U32 R4, R6, UR8, R8 ;  /* 0x0000000806047c25 */ /* 0x000fc8000f8e0008 */
[----:B------:R-:W-:Y:S01]  /*0380*/  IMAD R3, R3, UR8, RZ ;  /* 0x0000000803037c24 */ /* 0x000fe2000f8e02ff */
[----:B------:R-:W-:-:S03]  /*0390*/  MOV R14, R4 ;  /* 0x00000004000e7202 */ /* 0x000fc60000000f00 */
[----:B------:R-:W-:-:S04]  /*03a0*/  IMAD R3, R6, UR7, R3 ;  /* 0x0000000706037c24 */ /* 0x000fc8000f8e0203 */
[----:B------:R-:W-:Y:S01]  /*03b0*/  IMAD.IADD R16, R5, 0x1, R3 ;  /* 0x0000000105107824 */ /* 0x000fe200078e0203 */
[----:B------:R-:W-:Y:S05]  /*03c0*/  BRA `(.L_x_85) ;  /* 0x0000015000007947 */ /* 0x000fea0003800000 */
.L_x_84:
[----:B------:R-:W0:Y:S01]  /*03d0*/  I2F.U32.RP R4, UR8 ;  /* 0x0000000800047d06 */ /* 0x000e220008209000 */
[----:B------:R-:W-:Y:S01]  /*03e0*/  ISETP.NE.U32.AND P2, PT, RZ, UR8, PT ;  /* 0x00000008ff007c0c */ /* 0x000fe2000bf45070 */
[----:B------:R-:W-:-:S06]  /*03f0*/  HFMA2.MMA R16, -RZ, RZ, 0, 0 ;  /* 0x00000000ff107435 */ /* 0x000fcc00000001ff */
[----:B0-----:R-:W0:Y:S02]  /*0400*/  MUFU.RCP R4, R4 ;  /* 0x0000000400047308 */ /* 0x001e240000001000 */
[----:B0-----:R-:W-:-:S06]  /*0410*/  IADD3 R2, R4, 0xffffffe, RZ ;  /* 0x0ffffffe04027810 */ /* 0x001fcc0007ffe0ff */
[----:B------:R0:W1:Y:S02]  /*0420*/  F2I.FTZ.U32.TRUNC.NTZ R3, R2 ;  /* 0x0000000200037305 */ /* 0x000064000021f000 */
[----:B0-----:R-:W-:Y:S02]  /*0430*/  IMAD.MOV.U32 R2, RZ, RZ, RZ ;  /* 0x000000ffff027224 */ /* 0x001fe400078e00ff */
[----:B-1----:R-:W-:-:S04]  /*0440*/  IMAD.MOV R5, RZ, RZ, -R3 ;  /* 0x000000ffff057224 */ /* 0x002fc800078e0a03 */
[----:B------:R-:W-:-:S04]  /*0450*/  IMAD R5, R5, UR8, RZ ;  /* 0x0000000805057c24 */ /* 0x000fc8000f8e02ff */
        /* <DEDUP_REMOVED lines=12> */
.L_x_85:
[----:B------:R-:W-:Y:S05]  /*0520*/  BSYNC B0 ;  /* 0x0000000000007941 */ /* 0x000fea0003800000 */
.L_x_83:
[----:B------:R-:W-:Y:S01]  /*0530*/  LOP3.LUT R2, R16, UR6, RZ, 0xfc, !PT ;  /* 0x0000000610027c12 */ /* 0x000fe2000f8efcff */
[----:B------:R-:W-:Y:S03]  /*0540*/  BSSY B0, `(.L_x_86) ;  /* 0x0000028000007945 */ /* 0x000fe60003800000 */
[----:B------:R-:W-:-:S13]  /*0550*/  ISETP.NE.U32.AND P0, PT, R2, RZ, PT ;  /* 0x000000ff0200720c */ /* 0x000fda0003f05070 */
[----:B------:R-:W-:Y:S05]  /*0560*/  @!P0 BRA `(.L_x_87) ;  /* 0x0000010000008947 */ /* 0x000fea0003800000 */
[----:B------:R-:W-:Y:S01]  /*0570*/  IMAD.U32 R12, RZ, RZ, UR10 ;  /* 0x0000000aff0c7e24 */ /* 0x000fe2000f8e00ff */
[----:B------:R-:W-:Y:S01]  /*0580*/  MOV R8, 0x5c0 ;  /* 0x000005c000087802 */ /* 0x000fe20000000f00 */
[----:B------:R-:W-:Y:S02]  /*0590*/  IMAD.U32 R13, RZ, RZ, UR11 ;  /* 0x0000000bff0d7e24 */ /* 0x000fe4000f8e00ff */
[----:B------:R-:W-:Y:S02]  /*05a0*/  IMAD.U32 R11, RZ, RZ, UR6 ;  /* 0x00000006ff0b7e24 */ /* 0x000fe4000f8e00ff */
[----:B------:R-:W-:Y:S05]  /*05b0*/  CALL.REL.NOINC `($__internal_1_$__cuda_sm20_div_s64) ;  /* 0x000005c000007944 */ /* 0x000fea0003c00000 */
[----:B------:R-:W-:Y:S01]  /*05c0*/  IADD3 R6, P0, RZ, -R2, RZ ;  /* 0x80000002ff067210 */ /* 0x000fe20007f1e0ff */
[----:B------:R-:W-:Y:S01]  /*05d0*/  IMAD.MOV.U32 R4, RZ, RZ, R14 ;  /* 0x000000ffff047224 */ /* 0x000fe200078e000e */
[----:B------:R-:W-:Y:S01]  /*05e0*/  MOV R5, R16 ;  /* 0x0000001000057202 */ /* 0x000fe20000000f00 */
[----:B------:R-:W-:Y:S02]  /*05f0*/  IMAD.MOV.U32 R13, RZ, RZ, R2 ;  /* 0x000000ffff0d7224 */ /* 0x000fe400078e0002 */
[----:B------:R-:W-:Y:S02]  /*0600*/  IMAD.X R3, RZ, RZ, ~R3, P0 ;  /* 0x000000ffff037224 */ /* 0x000fe400000e0e03 */
[----:B------:R-:W-:-:S04]  /*0610*/  IMAD.WIDE.U32 R4, R6, UR10, R4 ;  /* 0x0000000a06047c25 */ /* 0x000fc8000f8e0004 */
[----:B------:R-:W-:Y:S02]  /*0620*/  IMAD R3, R3, UR10, RZ ;  /* 0x0000000a03037c24 */ /* 0x000fe4000f8e02ff */
[----:B------:R-:W-:Y:S02]  /*0630*/  IMAD.MOV.U32 R14, RZ, RZ, R4 ;  /* 0x000000ffff0e7224 */ /* 0x000fe400078e0004 */
[----:B------:R-:W-:-:S04]  /*0640*/  IMAD R3, R6, UR6, R3 ;  /* 0x0000000606037c24 */ /* 0x000fc8000f8e0203 */
[----:B------:R-:W-:Y:S01]  /*0650*/  IMAD.IADD R16, R5, 0x1, R3 ;  /* 0x0000000105107824 */ /* 0x000fe200078e0203 */
[----:B------:R-:W-:Y:S05]  /*0660*/  BRA `(.L_x_88) ;  /* 0x0000015000007947 */ /* 0x000fea0003800000 */
.L_x_87:
[----:B------:R-:W0:Y:S01]  /*0670*/  I2F.U32.RP R4, UR10 ;  /* 0x0000000a00047d06 */ /* 0x000e220008209000 */
[----:B------:R-:W-:Y:S01]  /*0680*/  ISETP.NE.U32.AND P2, PT, RZ, UR10, PT ;  /* 0x0000000aff007c0c */ /* 0x000fe2000bf45070 */
[----:B------:R-:W-:-:S06]  /*0690*/  IMAD.MOV.U32 R16, RZ, RZ, RZ ;  /* 0x000000ffff107224 */ /* 0x000fcc00078e00ff */
[----:B0-----:R-:W0:Y:S02]  /*06a0*/  MUFU.RCP R4, R4 ;  /* 0x0000000400047308 */ /* 0x001e240000001000 */
[----:B0-----:R-:W-:-:S06]  /*06b0*/  IADD3 R2, R4, 0xffffffe, RZ ;  /* 0x0ffffffe04027810 */ /* 0x001fcc0007ffe0ff */
[----:B------:R0:W1:Y:S02]  /*06c0*/  F2I.FTZ.U32.TRUNC.NTZ R3, R2 ;  /* 0x0000000200037305 */ /* 0x000064000021f000 */
[----:B0-----:R-:W-:Y:S02]  /*06d0*/  IMAD.MOV.U32 R2, RZ, RZ, RZ ;  /* 0x000000ffff027224 */ /* 0x001fe400078e00ff */
[----:B-1----:R-:W-:-:S04]  /*06e0*/  IMAD.MOV R5, RZ, RZ, -R3 ;  /* 0x000000ffff057224 */ /* 0x002fc800078e0a03 */
[----:B------:R-:W-:-:S04]  /*06f0*/  IMAD R5, R5, UR10, RZ ;  /* 0x0000000a05057c24 */ /* 0x000fc8000f8e02ff */
[----:B------:R-:W-:-:S06]  /*0700*/  IMAD.HI.U32 R3, R3, R5, R2 ;  /* 0x0000000503037227 */ /* 0x000fcc00078e0002 */
[----:B------:R-:W-:-:S05]  /*0710*/  IMAD.HI.U32 R13, R3, R14, RZ ;  /* 0x0000000e030d7227 */ /* 0x000fca00078e00ff */
[----:B------:R-:W-:-:S05]  /*0720*/  IADD3 R3, -R13, RZ, RZ ;  /* 0x000000ff0d037210 */ /* 0x000fca0007ffe1ff */
        /* <DEDUP_REMOVED lines=9> */
.L_x_88:
[----:B------:R-:W-:Y:S05]  /*07c0*/  BSYNC B0 ;  /* 0x0000000000007941 */ /* 0x000fea0003800000 */
.L_x_86:
[----:B------:R-:W-:Y:S01]  /*07d0*/  LOP3.LUT R2, R16, UR16, RZ, 0xfc, !PT ;  /* 0x0000001010027c12 */ /* 0x000fe2000f8efcff */
[----:B------:R-:W-:Y:S03]  /*07e0*/  BSSY B0, `(.L_x_89) ;  /* 0x000001e000007945 */ /* 0x000fe60003800000 */
[----:B------:R-:W-:-:S13]  /*07f0*/  ISETP.NE.U32.AND P0, PT, R2, RZ, PT ;  /* 0x000000ff0200720c */ /* 0x000fda0003f05070 */
[----:B------:R-:W-:Y:S05]  /*0800*/  @!P0 BRA `(.L_x_90) ;  /* 0x0000007000008947 */ /* 0x000fea0003800000 */
[----:B------:R-:W-:Y:S01]  /*0810*/  IMAD.MOV.U32 R12, RZ, RZ, c[0x0][0x16c] ;  /* 0x00005b00ff0c7624 */ /* 0x000fe200078e00ff */
[----:B------:R-:W-:Y:S01]  /*0820*/  MOV R8, 0x850 ;  /* 0x0000085000087802 */ /* 0x000fe20000000f00 */
[----:B------:R-:W-:Y:S02]  /*0830*/  IMAD.U32 R11, RZ, RZ, UR16 ;  /* 0x00000010ff0b7e24 */ /* 0x000fe4000f8e00ff */
[----:B------:R-:W-:Y:S05]  /*0840*/  CALL.REL.NOINC `($__internal_1_$__cuda_sm20_div_s64) ;  /* 0x0000033000007944 */ /* 0x000fea0003c00000 */
[----:B------:R-:W-:-:S04]  /*0850*/  IMAD.MOV R5, RZ, RZ, -R2 ;  /* 0x000000ffff057224 */ /* 0x000fc800078e0a02 */
[----:B------:R-:W-:Y:S01]  /*0860*/  IMAD R5, R5, c[0x0][0x16c], R14 ;  /* 0x00005b0005057a24 */ /* 0x000fe200078e020e */
[----:B------:R-:W-:Y:S05]  /*0870*/  BRA `(.L_x_91) ;  /* 0x0000014000007947 */ /* 0x000fea0003800000 */
.L_x_90:
[----:B------:R-:W0:Y:S01]  /*0880*/  I2F.U32.RP R4, c[0x0][0x16c] ;  /* 0x00005b0000047b06 */ /* 0x000e220000209000 */
[----:B------:R-:W-:-:S07]  /*0890*/  ISETP.NE.U32.AND P2, PT, RZ, c[0x0][0x16c], PT ;  /* 0x00005b00ff007a0c */ /* 0x000fce0003f45070 */
[----:B0-----:R-:W0:Y:S02]  /*08a0*/  MUFU.RCP R4, R4 ;  /* 0x0000000400047308 */ /* 0x001e240000001000 */
[----:B0-----:R-:W-:-:S06]  /*08b0*/  IADD3 R2, R4, 0xffffffe, RZ ;  /* 0x0ffffffe04027810 */ /* 0x001fcc0007ffe0ff */
[----:B------:R0:W1:Y:S02]  /*08c0*/  F2I.FTZ.U32.TRUNC.NTZ R3, R2 ;  /* 0x0000000200037305 */ /* 0x000064000021f000 */
[----:B0-----:R-:W-:Y:S01]  /*08d0*/  IMAD.MOV.U32 R2, RZ, RZ, RZ ;  /* 0x000000ffff027224 */ /* 0x001fe200078e00ff */
[----:B-1----:R-:W-:-:S05]  /*08e0*/  IADD3 R5, RZ, -R3, RZ ;  /* 0x80000003ff057210 */ /* 0x002fca0007ffe0ff */
        /* <DEDUP_REMOVED lines=13> */
.L_x_91:
[----:B------:R-:W-:Y:S05]  /*09c0*/  BSYNC B0 ;  /* 0x0000000000007941 */ /* 0x000fea0003800000 */
.L_x_89:
[----:B------:R-:W-:-:S04]  /*09d0*/  ISETP.LT.AND P0, PT, R13, c[0x0][0x164], PT ;  /* 0x000059000d007a0c */ /* 0x000fc80003f01270 */
[----:B------:R-:W-:-:S04]  /*09e0*/  ISETP.GE.OR P0, PT, R10, c[0x0][0x160], !P0 ;  /* 0x000058000a007a0c */ /* 0x000fc80004706670 */
[----:B------:R-:W-:-:S04]  /*09f0*/  ISETP.GE.OR P0, PT, R2, c[0x0][0x168], P0 ;  /* 0x00005a0002007a0c */ /* 0x000fc80000706670 */
[----:B------:R-:W-:-:S13]  /*0a00*/  ISETP.GE.OR P0, PT, R5, c[0x0][0x16c], P0 ;  /* 0x00005b0005007a0c */ /* 0x000fda0000706670 */
[----:B------:R-:W-:Y:S02]  /*0a10*/  @!P0 IMAD R2, R2, c[0x0][0x178], RZ ;  /* 0x00005e0002028a24 */ /* 0x000fe400078e02ff */
[----:B------:R-:W-:Y:S02]  /*0a20*/  @!P0 IMAD R13, R13, c[0x0][0x17c], RZ ;  /* 0x00005f000d0d8a24 */ /* 0x000fe400078e02ff */
[----:B------:R-:W-:Y:S01]  /*0a30*/  @!P0 IMAD R10, R10, c[0x0][0x180], RZ ;  /* 0x000060000a0a8a24 */ /* 0x000fe200078e02ff */
[----:B------:R-:W-:-:S04]  /*0a40*/  @!P0 SHF.R.S32.HI R3, RZ, 0x1f, R2 ;  /* 0x0000001fff038819 */ /* 0x000fc80000011402 */
[--C-:B------:R-:W-:Y:S02]  /*0a50*/  @!P0 IADD3 R4, P1, P2, R2, R13, R10.reuse ;  /* 0x0000000d02048210 */ /* 0x100fe40007a3e00a */
[----:B------:R-:W-:Y:S02]  /*0a60*/  @!P0 SHF.R.S32.HI R2, RZ, 0x1f, R13 ;  /* 0x0000001fff028819 */ /* 0x000fe4000001140d */
[----:B------:R-:W-:-:S04]  /*0a70*/  @!P0 SHF.R.S32.HI R10, RZ, 0x1f, R10 ;  /* 0x0000001fff0a8819 */ /* 0x000fc8000001140a */
[----:B------:R-:W-:Y:S02]  /*0a80*/  @!P0 IADD3.X R2, R3, R2, R10, P1, P2 ;  /* 0x0000000203028210 */ /* 0x000fe40000fe440a */
[----:B------:R-:W-:-:S04]  /*0a90*/  @!P0 IADD3 R3, P1, R5, R4, RZ ;  /* 0x0000000405038210 */ /* 0x000fc80007f3e0ff */
[----:B------:R-:W-:Y:S02]  /*0aa0*/  @!P0 LEA.HI.X.SX32 R4, R5, R2, 0x1, P1 ;  /* 0x0000000205048211 */ /* 0x000fe400008f0eff */
[----:B------:R-:W-:-:S04]  /*0ab0*/  @!P0 LEA R2, P1, R3, c[0x0][0x170], 0x1 ;  /* 0x00005c0003028a11 */ /* 0x000fc800078208ff */
[----:B------:R-:W-:-:S05]  /*0ac0*/  @!P0 LEA.HI.X R3, R3, c[0x0][0x174], R4, 0x1, P1 ;  /* 0x00005d0003038a11 */ /* 0x000fca00008f0c04 */
[----:B------:R-:W2:Y:S01]  /*0ad0*/  @!P0 LDG.E.U16 R4, [R2.64] ;  /* 0x0000000e02048981 */ /* 0x000ea2000c1e1500 */
[----:B------:R-:W-:Y:S01]  /*0ae0*/  IMAD R7, R15, c[0x0][0xc], RZ ;  /* 0x000003000f077a24 */ /* 0x000fe200078e02ff */
[----:B--2---:R-:W-:-:S05]  /*0af0*/  @!P0 HSETP2.GEU.AND P1, PT, R4.H0_H0, c[0x0] [0x198].H0_H0, PT ;  /* 0x2000660004008634 */ /* 0x004fca0003f2e800 */
[----:B------:R-:W-:-:S05]  /*0b00*/  @!P0 SEL R5, R4, UR13, P1 ;  /* 0x0000000d04058c07 */ /* 0x000fca0008800000 */
[----:B------:R0:W-:Y:S01]  /*0b10*/  @!P0 STG.E.U16 [R2.64], R5 ;  /* 0x0000000502008986 */ /* 0x0001e2000c10150e */
[----:B------:R-:W-:-:S05]  /*0b20*/  IADD3 R0, P0, R7, R0, RZ ;  /* 0x0000000007007210 */ /* 0x000fca0007f1e0ff */
[----:B------:R-:W-:Y:S01]  /*0b30*/  IMAD.X R9, RZ, RZ, R9, P0 ;  /* 0x000000ffff097224 */ /* 0x000fe200000e0609 */
[----:B------:R-:W-:-:S04]  /*0b40*/  ISETP.GE.U32.AND P0, PT, R0, UR4, PT ;  /* 0x0000000400007c0c */ /* 0x000fc8000bf06070 */
[----:B------:R-:W-:-:S13]  /*0b50*/  ISETP.GE.AND.EX P0, PT, R9, UR12, PT, P0 ;  /* 0x0000000c09007c0c */ /* 0x000fda000bf06300 */
[----:B0-----:R-:W-:Y:S05]  /*0b60*/  @!P0 BRA `(.L_x_92) ;  /* 0xfffff71000008947 */ /* 0x001fea000383ffff */
[----:B------:R-:W-:Y:S05]  /*0b70*/  EXIT ;  /* 0x000000000000794d */ /* 0x000fea0003800000 */
        .weak           $__internal_1_$__cuda_sm20_div_s64
        .type           $__internal_1_$__cuda_sm20_div_s64,@function
        .size           $__internal_1_$__cuda_sm20_div_s64,(.L_x_331 - $__internal_1_$__cuda_sm20_div_s64)
$__internal_1_$__cuda_sm20_div_s64:
[-C--:B------:R-:W-:Y:S02]  /*0b80*/  IADD3 R3, P1, RZ, -R12.reuse, RZ ;  /* 0x8000000cff037210 */ /* 0x080fe40007f3e0ff */
[----:B------:R-:W-:Y:S02]  /*0b90*/  ISETP.GE.AND P0, PT, R11, RZ, PT ;  /* 0x000000ff0b00720c */ /* 0x000fe40003f06270 */
[----:B------:R-:W-:Y:S01]  /*0ba0*/  ISETP.GE.AND P3, PT, R16, RZ, PT ;  /* 0x000000ff1000720c */ /* 0x000fe20003f66270 */
[----:B------:R-:W-:Y:S01]  /*0bb0*/  IMAD.X R4, RZ, RZ, ~R11, P1 ;  /* 0x000000ffff047224 */ /* 0x000fe200008e0e0b */
[----:B------:R-:W-:-:S04]  /*0bc0*/  SEL R2, R3, R12, !P0 ;  /* 0x0000000c03027207 */ /* 0x000fc80004000000 */
[----:B------:R-:W-:-:S04]  /*0bd0*/  SEL R3, R4, R11, !P0 ;  /* 0x0000000b04037207 */ /* 0x000fc80004000000 */
        /* <DEDUP_REMOVED lines=8> */
[----:B------:R-:W-:-:S03]  /*0c60*/  IMAD.HI.U32 R6, R4, R19, RZ ;  /* 0x0000001304067227 */ /* 0x000fc600078e00ff */
[----:B------:R-:W-:Y:S01]  /*0c70*/  IADD3.X R21, RZ, ~R7, RZ, P0, !PT ;  /* 0x80000007ff157210 */ /* 0x000fe200007fe4ff */
[----:B------:R-:W-:-:S04]  /*0c80*/  IMAD.MOV.U32 R7, RZ, RZ, R4 ;  /* 0x000000ffff077224 */ /* 0x000fc800078e0004 */
[----:B------:R-:W-:-:S04]  /*0c90*/  IMAD.WIDE.U32 R6, P0, R4, R21, R6 ;  /* 0x0000001504067225 */ /* 0x000fc80007800006 */
[C---:B------:R-:W-:Y:S02]  /*0ca0*/  IMAD R23, R5.reuse, R21, RZ ;  /* 0x0000001505177224 */ /* 0x040fe400078e02ff */
[----:B------:R-:W-:-:S04]  /*0cb0*/  IMAD.HI.U32 R6, P1, R5, R19, R6 ;  /* 0x0000001305067227 */ /* 0x000fc80007820006 */
[----:B------:R-:W-:Y:S01]  /*0cc0*/  IMAD.HI.U32 R17, R5, R21, RZ ;  /* 0x0000001505117227 */ /* 0x000fe200078e00ff */
[----:B------:R-:W-:-:S03]  /*0cd0*/  IADD3 R7, P2, R23, R6, RZ ;  /* 0x0000000617077210 */ /* 0x000fc60007f5e0ff */
[----:B------:R-:W-:Y:S02]  /*0ce0*/  IMAD.X R17, R17, 0x1, R5, P0 ;  /* 0x0000000111117824 */ /* 0x000fe400000e0605 */
[----:B------:R-:W-:-:S03]  /*0cf0*/  IMAD.WIDE.U32 R4, R7, R2, RZ ;  /* 0x0000000207047225 */ /* 0x000fc600078e00ff */
[----:B------:R-:W-:Y:S01]  /*0d00*/  IADD3.X R17, RZ, RZ, R17, P2, P1 ;  /* 0x000000ffff117210 */ /* 0x000fe200017e2411 */
[----:B------:R-:W-:Y:S01]  /*0d10*/  IMAD R5, R7, R3, R5 ;  /* 0x0000000307057224 */ /* 0x000fe200078e0205 */
[----:B------:R-:W-:-:S03]  /*0d20*/  IADD3 R19, P0, RZ, -R4, RZ ;  /* 0x80000004ff137210 */ /* 0x000fc60007f1e0ff */
[----:B------:R-:W-:Y:S02]  /*0d30*/  IMAD R5, R17, R2, R5 ;  /* 0x0000000211057224 */ /* 0x000fe400078e0205 */
[----:B------:R-:W-:-:S04]  /*0d40*/  IMAD.HI.U32 R6, R7, R19, RZ ;  /* 0x0000001307067227 */ /* 0x000fc800078e00ff */
[----:B------:R-:W-:Y:S01]  /*0d50*/  IMAD.X R4, RZ, RZ, ~R5, P0 ;  /* 0x000000ffff047224 */ /* 0x000fe200000e0e05 */
[----:B------:R-:W-:-:S03]  /*0d60*/  IADD3 R5, P4, RZ, -R14, RZ ;  /* 0x8000000eff057210 */ /* 0x000fc60007f9e0ff */
[----:B------:R-:W-:-:S06]  /*0d70*/  IMAD.WIDE.U32 R6, P0, R7, R4, R6 ;  /* 0x0000000407067225 */ /* 0x000fcc0007800006 */
[----:B------:R-:W-:Y:S01]  /*0d80*/  IMAD.HI.U32 R6, P1, R17, R19, R6 ;  /* 0x0000001311067227 */ /* 0x000fe20007820006 */
[----:B------:R-:W-:-:S03]  /*0d90*/  SEL R7, R5, R14, !P3 ;  /* 0x0000000e05077207 */ /* 0x000fc60005800000 */
[CC--:B------:R-:W-:Y:S02]  /*0da0*/  IMAD R19, R17.reuse, R4.reuse, RZ ;  /* 0x0000000411137224 */ /* 0x0c0fe400078e02ff */
[----:B------:R-:W-:-:S03]  /*0db0*/  IMAD.HI.U32 R4, R17, R4, RZ ;  /* 0x0000000411047227 */ /* 0x000fc600078e00ff */
[----:B------:R-:W-:Y:S01]  /*0dc0*/  IADD3 R6, P2, R19, R6, RZ ;  /* 0x0000000613067210 */ /* 0x000fe20007f5e0ff */
[----:B------:R-:W-:Y:S02]  /*0dd0*/  IMAD.X R5, R4, 0x1, R17, P0 ;  /* 0x0000000104057824 */ /* 0x000fe400000e0611 */
[----:B------:R-:W-:Y:S02]  /*0de0*/  IMAD.X R19, RZ, RZ, ~R16, P4 ;  /* 0x000000ffff137224 */ /* 0x000fe400020e0e10 */
[----:B------:R-:W-:Y:S01]  /*0df0*/  IMAD.HI.U32 R4, R6, R7, RZ ;  /* 0x0000000706047227 */ /* 0x000fe200078e00ff */
[----:B------:R-:W-:Y:S01]  /*0e00*/  IADD3.X R18, RZ, RZ, R5, P2, P1 ;  /* 0x000000ffff127210 */ /* 0x000fe200017e2405 */
[----:B------:R-:W-:Y:S01]  /*0e10*/  HFMA2.MMA R5, -RZ, RZ, 0, 0 ;  /* 0x00000000ff057435 */ /* 0x000fe200000001ff */
[----:B------:R-:W-:-:S05]  /*0e20*/  SEL R17, R19, R16, !P3 ;  /* 0x0000001013117207 */ /* 0x000fca0005800000 */
[CC--:B------:R-:W-:Y:S02]  /*0e30*/  IMAD R19, R18.reuse, R17.reuse, RZ ;  /* 0x0000001112137224 */ /* 0x0c0fe400078e02ff */
[----:B------:R-:W-:-:S04]  /*0e40*/  IMAD.HI.U32 R21, R18, R17, RZ ;  /* 0x0000001112157227 */ /* 0x000fc800078e00ff */
[----:B------:R-:W-:-:S06]  /*0e50*/  IMAD.WIDE.U32 R4, R6, R17, R4 ;  /* 0x0000001106047225 */ /* 0x000fcc00078e0004 */
[----:B------:R-:W-:-:S04]  /*0e60*/  IMAD.HI.U32 R4, P0, R18, R7, R4 ;  /* 0x0000000712047227 */ /* 0x000fc80007800004 */
[----:B------:R-:W-:Y:S01]  /*0e70*/  IMAD.X R21, RZ, RZ, R21, P0 ;  /* 0x000000ffff157224 */ /* 0x000fe200000e0615 */
[----:B------:R-:W-:-:S05]  /*0e80*/  IADD3 R19, P1, R19, R4, RZ ;  /* 0x0000000413137210 */ /* 0x000fca0007f3e0ff */
[----:B------:R-:W-:-:S04]  /*0e90*/  IMAD.WIDE.U32 R4, R19, R2, RZ ;  /* 0x0000000213047225 */ /* 0x000fc800078e00ff */
[----:B------:R-:W-:Y:S01]  /*0ea0*/  IMAD.X R21, RZ, RZ, R21, P1 ;  /* 0x000000ffff157224 */ /* 0x000fe200008e0615 */
[----:B------:R-:W-:Y:S01]  /*0eb0*/  IADD3 R23, P1, -R4, R7, RZ ;  /* 0x0000000704177210 */ /* 0x000fe20007f3e1ff */
[----:B------:R-:W-:-:S03]  /*0ec0*/  IMAD R5, R19, R3, R5 ;  /* 0x0000000313057224 */ /* 0x000fc600078e0205 */
[-C--:B------:R-:W-:Y:S01]  /*0ed0*/  ISETP.GE.U32.AND P0, PT, R23, R2.reuse, PT ;  /* 0x000000021700720c */ /* 0x080fe20003f06070 */
[----:B------:R-:W-:-:S04]  /*0ee0*/  IMAD R4, R21, R2, R5 ;  /* 0x0000000215047224 */ /* 0x000fc800078e0205 */
[----:B------:R-:W-:Y:S01]  /*0ef0*/  IMAD.X R17, R17, 0x1, ~R4, P1 ;  /* 0x0000000111117824 */ /* 0x000fe200008e0e04 */
[----:B------:R-:W-:Y:S02]  /*0f00*/  IADD3 R5, P1, R23, -R2, RZ ;  /* 0x8000000217057210 */ /* 0x000fe40007f3e0ff */
[----:B------:R-:W-:Y:S02]  /*0f10*/  IADD3 R4, P2, R19, 0x1, RZ ;  /* 0x0000000113047810 */ /* 0x000fe40007f5e0ff */
[C---:B------:R-:W-:Y:S01]  /*0f20*/  ISETP.GE.U32.AND.EX P0, PT, R17.reuse, R3, PT, P0 ;  /* 0x000000031100720c */ /* 0x040fe20003f06100 */
[----:B------:R-:W-:Y:S02]  /*0f30*/  IMAD.X R7, R17, 0x1, ~R3, P1 ;  /* 0x0000000111077824 */ /* 0x000fe400008e0e03 */
[----:B------:R-:W-:Y:S01]  /*0f40*/  IMAD.X R6, RZ, RZ, R21, P2 ;  /* 0x000000ffff067224 */ /* 0x000fe200010e0615 */
[----:B------:R-:W-:Y:S02]  /*0f50*/  SEL R5, R5, R23, P0 ;  /* 0x0000001705057207 */ /* 0x000fe40000000000 */
[----:B------:R-:W-:-:S02]  /*0f60*/  SEL R7, R7, R17, P0 ;  /* 0x0000001107077207 */ /* 0x000fc40000000000 */
[----:B------:R-:W-:Y:S02]  /*0f70*/  SEL R19, R4, R19, P0 ;  /* 0x0000001304137207 */ /* 0x000fe40000000000 */
[----:B------:R-:W-:Y:S02]  /*0f80*/  ISETP.GE.U32.AND P1, PT, R5, R2, PT ;  /* 0x000000020500720c */ /* 0x000fe40003f26070 */
[----:B------:R-:W-:Y:S02]  /*0f90*/  SEL R4, R6, R21, P0 ;  /* 0x0000001506047207 */ /* 0x000fe40000000000 */
[----:B------:R-:W-:Y:S02]  /*0fa0*/  IADD3 R2, P2, R19, 0x1, RZ ;  /* 0x0000000113027810 */ /* 0x000fe40007f5e0ff */
[----:B------:R-:W-:Y:S02]  /*0fb0*/  ISETP.GE.U32.AND.EX P0, PT, R7, R3, PT, P1 ;  /* 0x000000030700720c */ /* 0x000fe40003f06110 */
[----:B------:R-:W-:-:S02]  /*0fc0*/  IADD3.X R3, RZ, R4, RZ, P2, !PT ;  /* 0x00000004ff037210 */ /* 0x000fc400017fe4ff */
[----:B------:R-:W-:Y:S02]  /*0fd0*/  SEL R2, R2, R19, P0 ;  /* 0x0000001302027207 */ /* 0x000fe40000000000 */
[----:B------:R-:W-:Y:S02]  /*0fe0*/  SEL R3, R3, R4, P0 ;  /* 0x0000000403037207 */ /* 0x000fe40000000000 */
[----:B------:R-:W-:Y:S02]  /*0ff0*/  IADD3 R5, P2, RZ, -R2, RZ ;  /* 0x80000002ff057210 */ /* 0x000fe40007f5e0ff */
[----:B------:R-:W-:Y:S02]  /*1000*/  LOP3.LUT R6, R11, R16, RZ, 0x3c, !PT ;  /* 0x000000100b067212 */ /* 0x000fe400078e3cff */
[----:B------:R-:W-:Y:S01]  /*1010*/  ISETP.NE.U32.AND P0, PT, R12, RZ, PT ;  /* 0x000000ff0c00720c */ /* 0x000fe20003f05070 */
[----:B------:R-:W-:Y:S01]  /*1020*/  IMAD.X R4, RZ, RZ, ~R3, P2 ;  /* 0x000000ffff047224 */ /* 0x000fe200010e0e03 */
[----:B------:R-:W-:-:S02]  /*1030*/  ISETP.GE.AND P1, PT, R6, RZ, PT ;  /* 0x000000ff0600720c */ /* 0x000fc40003f26270 */
[----:B------:R-:W-:Y:S02]  /*1040*/  ISETP.NE.AND.EX P0, PT, R11, RZ, PT, P0 ;  /* 0x000000ff0b00720c */ /* 0x000fe40003f05300 */
[----:B------:R-:W-:Y:S01]  /*1050*/  SEL R2, R5, R2, !P1 ;  /* 0x0000000205027207 */ /* 0x000fe20004800000 */
[----:B------:R-:W-:Y:S01]  /*1060*/  IMAD.MOV.U32 R5, RZ, RZ, 0x0 ;  /* 0x00000000ff057424 */ /* 0x000fe200078e00ff */
[----:B------:R-:W-:Y:S01]  /*1070*/  SEL R3, R4, R3, !P1 ;  /* 0x0000000304037207 */ /* 0x000fe20004800000 */
[----:B------:R-:W-:Y:S01]  /*1080*/  IMAD.MOV.U32 R4, RZ, RZ, R8 ;  /* 0x000000ffff047224 */ /* 0x000fe200078e0008 */
[----:B------:R-:W-:Y:S02]  /*1090*/  SEL R2, R2, 0xffffffff, P0 ;  /* 0xffffffff02027807 */ /* 0x000fe40000000000 */
[----:B------:R-:W-:Y:S01]  /*10a0*/  SEL R3, R3, 0xffffffff, P0 ;  /* 0xffffffff03037807 */ /* 0x000fe20000000000 */
[----:B------:R-:W-:Y:S06]  /*10b0*/  RET.REL.NODEC R4 `(_ZN7cutlass9reference6device6kernel13TensorForEachINS1_6detail14TensorReLuFuncINS_6half_tENS_6layout10TensorNHWCEEELi4ENS9_6ParamsEEEvNS_5CoordIXT0_EilEET1_) ;  /* 0xffffef4004007950 */ /* 0x000fec0003c3ffff */
.L_x_93:
        /* <DEDUP_REMOVED lines=12> */
.L_x_331:


//--------------------- .text._ZN7cutlass9reference6device6kernel11Conv2dWgradINS_6half_tENS_6layout10TensorNHWCES4_S6_S4_S6_S4_S4_NS_16NumericConverterIS4_S4_LNS_15FloatRoundStyleE2EEENS_12multiply_addIS4_S4_S4_EELi2ELi4ELi8ELi16EEEvNS_4conv17Conv2dProblemSizeENS_9TensorRefIT_T0_EENSE_IT1_T2_EENSE_IT3_T4_EESN_T5_SO_ --------------------------
	.section	.text._ZN7cutlass9reference6device6kernel11Conv2dWgradINS_6half_tENS_6layout10TensorNHWCES4_S6_S4_S6_S4_S4_NS_16NumericConverterIS4_S4_LNS_15FloatRoundStyleE2EEENS_12multiply_addIS4_S4_S4_EELi2ELi4ELi8ELi16EEEvNS_4conv17Conv2dProblemSizeENS_9TensorRefIT_T0_EENSE_IT1_T2_EENSE_IT3_T4_EESN_T5_SO_,"ax",@progbits
	.sectioninfo	@"SHI_REGISTERS=64"
	.align	128
        .global         _ZN7cutlass9reference6device6kernel11Conv2dWgradINS_6half_tENS_6layout10TensorNHWCES4_S6_S4_S6_S4_S4_NS_16NumericConverterIS4_S4_LNS_15FloatRoundStyleE2EEENS_12multiply_addIS4_S4_S4_EELi2ELi4ELi8ELi16EEEvNS_4conv17Conv2dProblemSizeENS_9TensorRefIT_T0_EENSE_IT1_T2_EENSE_IT3_T4_EESN_T5_SO_
        .type           _ZN7cutlass9reference6device6kernel11Conv2dWgradINS_6half_tENS_6layout10TensorNHWCES4_S6_S4_S6_S4_S4_NS_16NumericConverterIS4_S4_LNS_15FloatRoundStyleE2EEENS_12multiply_addIS4_S4_S4_EELi2ELi4ELi8ELi16EEEvNS_4conv17Conv2dProblemSizeENS_9TensorRefIT_T0_EENSE_IT1_T2_EENSE_IT3_T4_EESN_T5_SO_,@function
        .size           _ZN7cutlass9reference6device6kernel11Conv2dWgradINS_6half_tENS_6layout10TensorNHWCES4_S6_S4_S6_S4_S4_NS_16NumericConverterIS4_S4_LNS_15FloatRoundStyleE2EEENS_12multiply_addIS4_S4_S4_EELi2ELi4ELi8ELi16EEEvNS_4conv17Conv2dProblemSizeENS_9TensorRefIT_T0_EENSE_IT1_T2_EENSE_IT3_T4_EESN_T5_SO_,(.L_x_332 - _ZN7cutlass9reference6device6kernel11Conv2dWgradINS_6half_tENS_6layout10TensorNHWCES4_S6_S4_S6_S4_S4_NS_16NumericConverterIS4_S4_LNS_15FloatRoundStyleE2EEENS_12multiply_addIS4_S4_S4_EELi2ELi4ELi8ELi16EEEvNS_4conv17Conv2dProblemSizeENS_9TensorRefIT_T0_EENSE_IT1_T2_EENSE_IT3_T4_EESN_T5_SO_)
        .other          _ZN7cutlass9reference6device6kernel11Conv2dWgradINS_6half_tENS_6layout10TensorNHWCES4_S6_S4_S6_S4_S4_NS_16NumericConverterIS4_S4_LNS_15FloatRoundStyleE2EEENS_12multiply_addIS4_S4_S4_EELi2ELi4ELi8ELi16EEEvNS_4conv17Conv2dProblemSizeENS_9TensorRefIT_T0_EENSE_IT1_T2_EENSE_IT3_T4_EESN_T5_SO_,@"STO_CUDA_ENTRY STV_DEFAULT"
_ZN7cutlass9reference6device6kernel11Conv2dWgradINS_6half_tENS_6layout10TensorNHWCES4_S6_S4_S6_S4_S4_NS_16NumericConverterIS4_S4_LNS_15FloatRoundStyleE2EEENS_12multiply_addIS4_S4_S4_EELi2ELi4ELi8ELi16EEEvNS_4conv17Conv2dProblemSizeENS_9TensorRefIT_T0_EENSE_IT1_T2_EENSE_IT3_T4_EESN_T5_SO_:
.text._ZN7cutlass9reference6device6kernel11Conv2dWgradINS_6half_tENS_6layout10TensorNHWCES4_S6_S4_S6_S4_S4_NS_16NumericConverterIS4_S4_LNS_15FloatRoundStyleE2EEENS_12multiply_addIS4_S4_S4_EELi2ELi4ELi8ELi16EEEvNS_4conv17Conv2dProblemSizeENS_9TensorRefIT_T0_EENSE_IT1_T2_EENSE_IT3_T4_EESN_T5_SO_:
[----:B------:R-:W-:Y:S02]  /*0000*/  IMAD.MOV.U32 R1, RZ, RZ, c[0x0][0x28] ;  /* 0x00000a00ff017624 */ /* 0x000fe400078e00ff */
[----:B------:R-:W0:Y:S01]  /*0010*/  S2R R4, SR_TID.Y ;  /* 0x0000000000047919 */ /* 0x000e220000002200 */
[----:B------:R-:W-:Y:S01]  /*0020*/  IMAD.MOV.U32 R5, RZ, RZ, RZ ;  /* 0x000000ffff057224 */ /* 0x000fe200078e00ff */
[----:B------:R-:W-:Y:S01]  /*0030*/  ULDC UR6, c[0x0][0x16c] ;  /* 0x00005b0000067ab9 */ /* 0x000fe20000000800 */
[----:B------:R-:W-:Y:S01]  /*0040*/  BSSY B0, `(.L_x_94) ;  /* 0x0000030000007945 */ /* 0x000fe20003800000 */
[----:B------:R-:W1:Y:S01]  /*0050*/  S2R R3, SR_CTAID.Y ;  /* 0x0000000000037919 */ /* 0x000e620000002600 */
[----:B------:R-:W-:Y:S02]  /*0060*/  ULDC UR4, c[0x0][0x180] ;  /* 0x0000600000047ab9 */ /* 0x000fe40000000800 */
[----:B------:R-:W-:Y:S02]  /*0070*/  UIMAD.WIDE UR4, UR6, UR4, URZ ;  /* 0x00000004060472a5 */ /* 0x000fe4000f8e023f */
[----:B------:R-:W-:Y:S01]  /*0080*/  USHF.R.S32.HI UR6, URZ, 0x1f, UR6 ;  /* 0x0000001f3f067899 */ /* 0x000fe20008011406 */
[----:B0-----:R-:W-:-:S04]  /*0090*/  IMAD.SHL.U32 R4, R4, 0x4, RZ ;  /* 0x0000000404047824 */ /* 0x001fc800078e00ff */
[----:B-1----:R-:W-:-:S05]  /*00a0*/  IMAD.WIDE.U32 R4, R3, 0x40, R4 ;  /* 0x0000004003047825 */ /* 0x002fca00078e0004 */
        /* <DEDUP_REMOVED lines=11> */
[----:B------:R-:W-:Y:S05]  /*0160*/  CALL.REL.NOINC `($__internal_2_$__cuda_sm20_div_s64) ;  /* 0x0000348000007944 */ /* 0x000fea0003c00000 */
        /* <DEDUP_REMOVED lines=8> */
.L_x_95:
        /* <DEDUP_REMOVED lines=21> */
.L_x_96:
[----:B------:R-:W-:Y:S05]  /*0340*/  BSYNC B0 ;  /* 0x0000000000007941 */ /* 0x000fea0003800000 */
.L_x_94:
[----:B------:R-:W-:Y:S01]  /*0350*/  LOP3.LUT R0, R16, UR6, RZ, 0xfc, !PT ;  /* 0x0000000610007c12 */ /* 0x000fe2000f8efcff */
[----:B------:R-:W-:Y:S03]  /*0360*/  BSSY B0, `(.L_x_97) ;  /* 0x000001f000007945 */ /* 0x000fe60003800000 */
[----:B------:R-:W-:-:S13]  /*0370*/  ISETP.NE.U32.AND P0, PT, R0, RZ, PT ;  /* 0x000000ff0000720c */ /* 0x000fda0003f05070 */
[----:B------:R-:W-:Y:S05]  /*0380*/  @!P0 BRA `(.L_x_98) ;  /* 0x0000008000008947 */ /* 0x000fea0003800000 */
[----:B------:R-:W-:Y:S01]  /*0390*/  IMAD.MOV.U32 R0, RZ, RZ, c[0x0][0x16c] ;  /* 0x00005b00ff007624 */ /* 0x000fe200078e00ff */
[----:B------:R-:W-:Y:S01]  /*03a0*/  MOV R14, 0x3d0 ;  /* 0x000003d0000e7802 */ /* 0x000fe20000000f00 */
[----:B------:R-:W-:Y:S02]  /*03b0*/  IMAD.U32 R11, RZ, RZ, UR6 ;  /* 0x00000006ff0b7e24 */ /* 0x000fe4000f8e00ff */
[----:B------:R-:W-:Y:S05]  /*03c0*/  CALL.REL.NOINC `($__internal_2_$__cuda_sm20_div_s64) ;  /* 0x0000322000007944 */ /* 0x000fea0003c00000 */
[--C-:B------:R-:W-:Y:S02]  /*03d0*/  IMAD.MOV R3, RZ, RZ, -R49.reuse ;  /* 0x000000ffff037224 */ /* 0x100fe400078e0a31 */
[----:B------:R-:W-:Y:S02]  /*03e0*/  IMAD.MOV.U32 R57, RZ, RZ, R49 ;  /* 0x000000ffff397224 */ /* 0x000fe400078e0031 */
[----:B------:R-:W-:Y:S01]  /*03f0*/  IMAD R56, R3, c[0x0][0x16c], R10 ;  /* 0x00005b0003387a24 */ /* 0x000fe200078e020a */
[----:B------:R-:W-:Y:S05]  /*0400*/  BRA `(.L_x_99) ;  /* 0x0000014000007947 */ /* 0x000fea0003800000 */
.L_x_98:
        /* <DEDUP_REMOVED lines=20> */
.L_x_99:
[----:B------:R-:W-:Y:S05]  /*0550*/  BSYNC B0 ;  /* 0x0000000000007941 */ /* 0x000fea0003800000 */
.L_x_97:
        /* <DEDUP_REMOVED lines=23> */
.L_x_101:
        /* <DEDUP_REMOVED lines=21> */
.L_x_102:
[----:B------:R-:W-:Y:S05]  /*0820*/  BSYNC B0 ;  /* 0x0000000000007941 */ /* 0x000fea0003800000 */
.L_x_100:
        /* <DEDUP_REMOVED lines=12> */
.L_x_104:
        /* <DEDUP_REMOVED lines=20> */
.L_x_105:
[----:B------:R-:W-:Y:S05]  /*0a30*/  BSYNC B0 ;  /* 0x0000000000007941 */ /* 0x000fea0003800000 */
.L_x_103:
        /* <DEDUP_REMOVED lines=23> */
.L_x_107:
        /* <DEDUP_REMOVED lines=21> */
.L_x_108:
[----:B------:R-:W-:Y:S05]  /*0d00*/  BSYNC B0 ;  /* 0x0000000000007941 */ /* 0x000fea0003800000 */
.L_x_106:
        /* <DEDUP_REMOVED lines=12> */
.L_x_110:
        /* <DEDUP_REMOVED lines=20> */
.L_x_111:
[----:B------:R-:W-:Y:S05]  /*0f10*/  BSYNC B0 ;  /* 0x0000000000007941 */ /* 0x000fea0003800000 */
.L_x_109:
        /* <DEDUP_REMOVED lines=23> */
.L_x_113:
        /* <DEDUP_REMOVED lines=21> */
.L_x_114:
[----:B------:R-:W-:Y:S05]  /*11e0*/  BSYNC B0 ;  /* 0x0000000000007941 */ /* 0x000fea0003800000 */
.L_x_112:
        /* <DEDUP_REMOVED lines=8> */
[----:B------:R-:W-:-:S04]  /*1270*/  IMAD.MOV R47, RZ, RZ, -R49 ;  /* 0x000000ffff2f7224 */ /* 0x000fc800078e0a31 */
[----:B------:R-:W-:Y:S01]  /*1280*/  IMAD R47, R47, c[0x0][0x16c], R10 ;  /* 0x00005b002f2f7a24 */ /* 0x000fe200078e020a */
[----:B------:R-:W-:Y:S05]  /*1290*/  BRA `(.L_x_117) ;  /* 0x0000014000007947 */ /* 0x000fea0003800000 */
.L_x_116:
        /* <DEDUP_REMOVED lines=20> */
.L_x_117:
[----:B------:R-:W-:Y:S05]  /*13e0*/  BSYNC B0 ;  /* 0x0000000000007941 */ /* 0x000fea0003800000 */
.L_x_115:
[----:B------:R-:W0:Y:S01]  /*13f0*/  S2R R0, SR_TID.X ;  /* 0x0000000000007919 */ /* 0x000e220000002100 */
[----:B------:R-:W-:Y:S01]  /*1400*/  IMAD.MOV.U32 R2, RZ, RZ, c[0x0][0x160] ;  /* 0x00005800ff027624 */ /* 0x000fe200078e00ff */
[----:B------:R-:W-:Y:S01]  /*1410*/  ULDC.64 UR4, c[0x0][0x118] ;  /* 0x0000460000047ab9 */ /* 0x000fe20000000a00 */
[----:B------:R-:W-:Y:S01]  /*1420*/  PRMT R46, RZ, 0x5410, RZ ;  /* 0x00005410ff2e7816 */ /* 0x000fe200000000ff */
[----:B------:R-:W0:Y:S01]  /*1430*/  S2R R3, SR_CTAID.X ;  /* 0x0000000000037919 */ /* 0x000e220000002500 */
[----:B------:R-:W-:Y:S02]  /*1440*/  PRMT R45, RZ, 0x5410, RZ ;  /* 0x00005410ff2d7816 */ /* 0x000fe400000000ff */
[----:B------:R-:W-:Y:S02]  /*1450*/  ISETP.GE.AND P0, PT, R2, 0x1, PT ;  /* 0x000000010200780c */ /* 0x000fe40003f06270 */
[----:B------:R-:W-:Y:S02]  /*1460*/  PRMT R43, RZ, 0x5410, RZ ;  /* 0x00005410ff2b7816 */ /* 0x000fe400000000ff */
[----:B------:R-:W-:Y:S01]  /*1470*/  PRMT R41, RZ, 0x5410, RZ ;  /* 0x00005410ff297816 */ /* 0x000fe200000000ff */
[----:B0-----:R-:W-:-:S04]  /*1480*/  IMAD R0, R3, 0x8, R0 ;  /* 0x0000000803007824 */ /* 0x001fc800078e0200 */
[----:B------:R-:W-:-:S04]  /*1490*/  IMAD.SHL.U32 R39, R0, 0x2, RZ ;  /* 0x0000000200277824 */ /* 0x000fc800078e00ff */
[----:B------:R-:W-:Y:S05]  /*14a0*/  @!P0 BRA `(.L_x_118) ;  /* 0x00000f0000008947 */ /* 0x000fea0003800000 */
[----:B------:R-:W-:Y:S01]  /*14b0*/  IADD3 R0, R39, 0x1, RZ ;  /* 0x0000000127007810 */ /* 0x000fe20007ffe0ff */
[----:B------:R-:W-:Y:S01]  /*14c0*/  IMAD.MOV.U32 R36, RZ, RZ, RZ ;  /* 0x000000ffff247224 */ /* 0x000fe200078e00ff */
[----:B------:R-:W-:Y:S02]  /*14d0*/  LOP3.LUT R34, RZ, R58, RZ, 0x33, !PT ;  /* 0x0000003aff227212 */ /* 0x000fe400078e33ff */
[----:B------:R-:W-:Y:S02]  /*14e0*/  LOP3.LUT R35, RZ, R57, RZ, 0x33, !PT ;  /* 0x00000039ff237212 */ /* 0x000fe400078e33ff */
[----:B------:R-:W-:Y:S02]  /*14f0*/  LOP3.LUT R32, RZ, R54, RZ, 0x33, !PT ;  /* 0x00000036ff207212 */ /* 0x000fe400078e33ff */
[----:B------:R-:W-:Y:S02]  /*1500*/  LOP3.LUT R33, RZ, R55, RZ, 0x33, !PT ;  /* 0x00000037ff217212 */ /* 0x000fe400078e33ff */
[----:B------:R-:W-:-:S02]  /*1510*/  LOP3.LUT R28, RZ, R50, RZ, 0x33, !PT ;  /* 0x00000032ff1c7212 */ /* 0x000fc400078e33ff */
[----:B------:R-:W-:Y:S02]  /*1520*/  LOP3.LUT R29, RZ, R53, RZ, 0x33, !PT ;  /* 0x00000035ff1d7212 */ /* 0x000fe400078e33ff */
[----:B------:R-:W-:Y:S02]  /*1530*/  LOP3.LUT R26, RZ, R48, RZ, 0x33, !PT ;  /* 0x00000030ff1a7212 */ /* 0x000fe400078e33ff */
[----:B------:R-:W-:Y:S02]  /*1540*/  LOP3.LUT R27, RZ, R49, RZ, 0x33, !PT ;  /* 0x00000031ff1b7212 */ /* 0x000fe400078e33ff */
[----:B------:R-:W-:Y:S02]  /*1550*/  ISETP.GE.AND P1, PT, R0, c[0x0][0x178], PT ;  /* 0x00005e0000007a0c */ /* 0x000fe40003f26270 */
[----:B------:R-:W-:Y:S02]  /*1560*/  SHF.R.S32.HI R44, RZ, 0x1f, R39 ;  /* 0x0000001fff2c7819 */ /* 0x000fe40000011427 */
[----:B------:R-:W-:-:S02]  /*1570*/  SHF.R.S32.HI R42, RZ, 0x1f, R56 ;  /* 0x0000001fff2a7819 */ /* 0x000fc40000011438 */
[----:B------:R-:W-:Y:S02]  /*1580*/  SHF.R.S32.HI R40, RZ, 0x1f, R52 ;  /* 0x0000001fff287819 */ /* 0x000fe40000011434 */
[----:B------:R-:W-:Y:S02]  /*1590*/  SHF.R.S32.HI R38, RZ, 0x1f, R51 ;  /* 0x0000001fff267819 */ /* 0x000fe40000011433 */
[----:B------:R-:W-:Y:S02]  /*15a0*/  SHF.R.S32.HI R37, RZ, 0x1f, R47 ;  /* 0x0000001fff257819 */ /* 0x000fe4000001142f */
[----:B------:R-:W-:Y:S02]  /*15b0*/  PRMT R46, R46, 0x5410, RZ ;  /* 0x000054102e2e7816 */ /* 0x000fe400000000ff */
[----:B------:R-:W-:Y:S02]  /*15c0*/  IADD3 R34, R34, c[0x0][0x17c], RZ ;  /* 0x00005f0022227a10 */ /* 0x000fe40007ffe0ff */
[----:B------:R-:W-:-:S02]  /*15d0*/  IADD3 R35, R35, c[0x0][0x180], RZ ;  /* 0x0000600023237a10 */ /* 0x000fc40007ffe0ff */
[----:B------:R-:W-:Y:S02]  /*15e0*/  IADD3 R32, R32, c[0x0][0x17c], RZ ;  /* 0x00005f0020207a10 */ /* 0x000fe40007ffe0ff */
[----:B------:R-:W-:Y:S02]  /*15f0*/  IADD3 R33, R33, c[0x0][0x180], RZ ;  /* 0x0000600021217a10 */ /* 0x000fe40007ffe0ff */
[----:B------:R-:W-:Y:S02]  /*1600*/  IADD3 R28, R28, c[0x0][0x17c], RZ ;  /* 0x00005f001c1c7a10 */ /* 0x000fe40007ffe0ff */
[----:B------:R-:W-:Y:S02]  /*1610*/  IADD3 R29, R29, c[0x0][0x180], RZ ;  /* 0x000060001d1d7a10 */ /* 0x000fe40007ffe0ff */
[----:B------:R-:W-:Y:S02]  /*1620*/  IADD3 R26, R26, c[0x0][0x17c], RZ ;  /* 0x00005f001a1a7a10 */ /* 0x000fe40007ffe0ff */
[----:B------:R-:W-:-:S02]  /*1630*/  IADD3 R27, R27, c[0x0][0x180], RZ ;  /* 0x000060001b1b7a10 */ /* 0x000fc40007ffe0ff */
.L_x_126:
[----:B------:R-:W-:-:S05]  /*1640*/  IMAD.MOV.U32 R0, RZ, RZ, c[0x0][0x170] ;  /* 0x00005c00ff007624 */ /* 0x000fca00078e00ff */
[----:B------:R-:W-:-:S13]  /*1650*/  ISETP.GE.AND P0, PT, R0, 0x1, PT ;  /* 0x000000010000780c */ /* 0x000fda0003f06270 */
[----:B0-----:R-:W-:Y:S05]  /*1660*/  @!P0 BRA `(.L_x_119) ;  /* 0x00000d1000008947 */ /* 0x001fea0003800000 */
[----:B------:R-:W-:Y:S02]  /*1670*/  IMAD.MOV.U32 R25, RZ, RZ, RZ ;  /* 0x000000ffff197224 */ /* 0x000fe400078e00ff */
.L_x_125:
[----:B------:R-:W-:-:S05]  /*1680*/  IMAD.MOV.U32 R0, RZ, RZ, c[0x0][0x174] ;  /* 0x00005d00ff007624 */ /* 0x000fca00078e00ff */
[----:B------:R-:W-:-:S13]  /*1690*/  ISETP.GE.AND P0, PT, R0, 0x1, PT ;  /* 0x000000010000780c */ /* 0x000fda0003f06270 */
[----:B0-----:R-:W-:Y:S05]  /*16a0*/  @!P0 BRA `(.L_x_120) ;  /* 0x00000ca000008947 */ /* 0x001fea0003800000 */
[----:B------:R-:W-:Y:S02]  /*16b0*/  IMAD R24, R25, c[0x0][0x1b4], RZ ;  /* 0x00006d0019187a24 */ /* 0x000fe400078e02ff */
[C---:B------:R-:W-:Y:S02]  /*16c0*/  IMAD R23, R36.reuse, c[0x0][0x1b8], RZ ;  /* 0x00006e0024177a24 */ /* 0x040fe400078e02ff */
[----:B------:R-:W-:Y:S01]  /*16d0*/  IMAD.MOV.U32 R2, RZ, RZ, c[0x0][0x18c] ;  /* 0x00006300ff027624 */ /* 0x000fe200078e00ff */
[----:B------:R-:W-:Y:S01]  /*16e0*/  SHF.R.S32.HI R0, RZ, 0x1f, R24 ;  /* 0x0000001fff007819 */ /* 0x000fe20000011418 */
[----:B------:R-:W-:Y:S01]  /*16f0*/  IMAD R12, R36, c[0x0][0x1d0], RZ ;  /* 0x00007400240c7a24 */ /* 0x000fe200078e02ff */
[----:B------:R-:W-:Y:S01]  /*1700*/  IADD3 R24, P0, R23, R24, RZ ;  /* 0x0000001817187210 */ /* 0x000fe20007f1e0ff */
[----:B------:R-:W-:-:S03]  /*1710*/  IMAD R3, R25, R2, -c[0x0][0x184] ;  /* 0x8000610019037624 */ /* 0x000fc600078e0202 */
[----:B------:R-:W-:Y:S01]  /*1720*/  LEA.HI.X.SX32 R23, R23, R0, 0x1, P0 ;  /* 0x0000000017177211 */ /* 0x000fe200000f0eff */
[--C-:B------:R-:W-:Y:S01]  /*1730*/  IMAD R0, R34, c[0x0][0x194], R3.reuse ;  /* 0x0000650022007a24 */ /* 0x100fe200078e0203 */
[----:B------:R-:W-:Y:S01]  /*1740*/  SHF.R.S32.HI R7, RZ, 0x1f, R12 ;  /* 0x0000001fff077819 */ /* 0x000fe2000001140c */
[--C-:B------:R-:W-:Y:S02]  /*1750*/  IMAD R2, R58, c[0x0][0x194], R3.reuse ;  /* 0x000065003a027a24 */ /* 0x100fe400078e0203 */
[--C-:B------:R-:W-:Y:S02]  /*1760*/  IMAD R4, R32, c[0x0][0x194], R3.reuse ;  /* 0x0000650020047a24 */ /* 0x100fe400078e0203 */
[----:B------:R-:W-:Y:S02]  /*1770*/  IMAD R0, R0, c[0x0][0x1cc], RZ ;  /* 0x0000730000007a24 */ /* 0x000fe400078e02ff */
[--C-:B------:R-:W-:Y:S02]  /*1780*/  IMAD R8, R50, c[0x0][0x194], R3.reuse ;  /* 0x0000650032087a24 */ /* 0x100fe400078e0203 */
[----:B------:R-:W-:Y:S01]  /*1790*/  IMAD R2, R2, c[0x0][0x1cc], RZ ;  /* 0x0000730002027a24 */ /* 0x000fe200078e02ff */
[----:B------:R-:W-:Y:S01]  /*17a0*/  IADD3 R22, P2, R12, R0, RZ ;  /* 0x000000000c167210 */ /* 0x000fe20007f5e0ff */
[----:B------:R-:W-:-:S02]  /*17b0*/  IMAD R5, R54, c[0x0][0x194], R3 ;  /* 0x0000650036057a24 */ /* 0x000fc400078e0203 */
[--C-:B------:R-:W-:Y:S01]  /*17c0*/  IMAD R6, R28, c[0x0][0x194], R3.reuse ;  /* 0x000065001c067a24 */ /* 0x100fe200078e0203 */
[----:B------:R-:W-:Y:S01]  /*17d0*/  IADD3 R21, P5, R12, R2, RZ ;  /* 0x000000020c157210 */ /* 0x000fe20007fbe0ff */
[--C-:B------:R-:W-:Y:S01]  /*17e0*/  IMAD R9, R26, c[0x0][0x194], R3.reuse ;  /* 0x000065001a097a24 */ /* 0x100fe200078e0203 */
[-C--:B------:R-:W-:Y:S01]  /*17f0*/  LEA.HI.X.SX32 R17, R0, R7.reuse, 0x1, P2 ;  /* 0x0000000700117211 */ /* 0x080fe200010f0eff */
[----:B------:R-:W-:Y:S01]  /*1800*/  IMAD R4, R4, c[0x0][0x1cc], RZ ;  /* 0x0000730004047a24 */ /* 0x000fe200078e02ff */
[----:B------:R-:W-:Y:S01]  /*1810*/  LEA.HI.X.SX32 R15, R2, R7, 0x1, P5 ;  /* 0x00000007020f7211 */ /* 0x000fe200028f0eff */
[----:B------:R-:W-:Y:S02]  /*1820*/  IMAD R3, R48, c[0x0][0x194], R3 ;  /* 0x0000650030037a24 */ /* 0x000fe400078e0203 */
[----:B------:R-:W-:Y:S01]  /*1830*/  IMAD R8, R8, c[0x0][0x1cc], RZ ;  /* 0x0000730008087a24 */ /* 0x000fe200078e02ff */
[----:B------:R-:W-:Y:S01]  /*1840*/  IADD3 R20, P4, R12, R4, RZ ;  /* 0x000000040c147210 */ /* 0x000fe20007f9e0ff */
[----:B------:R-:W-:-:S02]  /*1850*/  IMAD R5, R5, c[0x0][0x1cc], RZ ;  /* 0x0000730005057a24 */ /* 0x000fc400078e02ff */
[----:B------:R-:W-:Y:S01]  /*1860*/  IMAD R6, R6, c[0x0][0x1cc], RZ ;  /* 0x0000730006067a24 */ /* 0x000fe200078e02ff */
[C---:B------:R-:W-:Y:S01]  /*1870*/  IADD3 R16, P2, R12.reuse, R8, RZ ;  /* 0x000000080c107210 */ /* 0x040fe20007f5e0ff */
[----:B------:R-:W-:Y:S01]  /*1880*/  IMAD R30, R9, c[0x0][0x1cc], RZ ;  /* 0x00007300091e7a24 */ /* 0x000fe200078e02ff */
[C---:B------:R-:W-:Y:S01]  /*1890*/  IADD3 R19, P0, R12.reuse, R5, RZ ;  /* 0x000000050c137210 */ /* 0x040fe20007f1e0ff */
[----:B------:R-:W-:Y:S01]  /*18a0*/  IMAD R3, R3, c[0x0][0x1cc], RZ ;  /* 0x0000730003037a24 */ /* 0x000fe200078e02ff */
[C---:B------:R-:W-:Y:S02]  /*18b0*/  IADD3 R18, P3, R12.reuse, R6, RZ ;  /* 0x000000060c127210 */ /* 0x040fe40007f7e0ff */
[----:B------:R-:W-:Y:S02]  /*18c0*/  IADD3 R14, P5, R12, R30, RZ ;  /* 0x0000001e0c0e7210 */ /* 0x000fe40007fbe0ff */
[----:B------:R-:W-:Y:S02]  /*18d0*/  LEA.HI.X.SX32 R13, R4, R7, 0x1, P4 ;  /* 0x00000007040d7211 */ /* 0x000fe400020f0eff */
[----:B------:R-:W-:-:S02]  /*18e0*/  IADD3 R12, P4, R12, R3, RZ ;  /* 0x000000030c0c7210 */ /* 0x000fc40007f9e0ff */
[-C--:B------:R-:W-:Y:S02]  /*18f0*/  LEA.HI.X.SX32 R9, R8, R7.reuse, 0x1, P2 ;  /* 0x0000000708097211 */ /* 0x080fe400010f0eff */
[-C--:B------:R-:W-:Y:S02]  /*1900*/  LEA.HI.X.SX32 R11, R5, R7.reuse, 0x1, P0 ;  /* 0x00000007050b7211 */ /* 0x080fe400000f0eff */
[-C--:B------:R-:W-:Y:S01]  /*1910*/  LEA.HI.X.SX32 R10, R6, R7.reuse, 0x1, P3 ;  /* 0x00000007060a7211 */ /* 0x080fe200018f0eff */
[----:B------:R-:W-:Y:S01]  /*1920*/  IMAD.MOV.U32 R6, RZ, RZ, RZ ;  /* 0x000000ffff067224 */ /* 0x000fe200078e00ff */
[-C--:B------:R-:W-:Y:S02]  /*1930*/  LEA.HI.X.SX32 R8, R30, R7.reuse, 0x1, P5 ;  /* 0x000000071e087211 */ /* 0x080fe400028f0eff */
[----:B------:R-:W-:Y:S02]  /*1940*/  LEA.HI.X.SX32 R7, R3, R7, 0x1, P4 ;  /* 0x0000000703077211 */ /* 0x000fe400020f0eff */
.L_x_124:
[----:B------:R-:W-:Y:S01]  /*1950*/  IMAD R0, R6, c[0x0][0x1b0], RZ ;  /* 0x00006c0006007a24 */ /* 0x000fe200078e02ff */
[----:B------:R-:W-:Y:S02]  /*1960*/  ISETP.GE.AND P3, PT, R39, c[0x0][0x178], PT ;  /* 0x00005e0027007a0c */ /* 0x000fe40003f66270 */
[----:B------:R-:W-:-:S02]  /*1970*/  PRMT R5, RZ, 0x7610, R5 ;  /* 0x00007610ff057816 */ /* 0x000fc40000000005 */
[--C-:B------:R-:W-:Y:S02]  /*1980*/  SHF.R.S32.HI R2, RZ, 0x1f, R0.reuse ;  /* 0x0000001fff027819 */ /* 0x100fe40000011400 */
[----:B------:R-:W-:Y:S02]  /*1990*/  IADD3 R0, P0, P2, R39, R24, R0 ;  /* 0x0000001827007210 */ /* 0x000fe40007a1e000 */
[----:B------:R-:W-:Y:S02]  /*19a0*/  PRMT R4, RZ, 0x7610, R4 ;  /* 0x00007610ff047816 */ /* 0x000fe40000000004 */
[----:B------:R-:W-:Y:S02]  /*19b0*/  IADD3.X R3, R44, R23, R2, P0, P2 ;  /* 0x000000172c037210 */ /* 0x000fe400007e4402 */
[----:B0-----:R-:W-:-:S04]  /*19c0*/  LEA R30, P0, R0, c[0x0][0x1a8], 0x1 ;  /* 0x00006a00001e7a11 */ /* 0x001fc800078008ff */
[----:B------:R-:W-:-:S05]  /*19d0*/  LEA.HI.X R31, R0, c[0x0][0x1ac], R3, 0x1, P0 ;  /* 0x00006b00001f7a11 */ /* 0x000fca00000f0c03 */
[----:B------:R0:W5:Y:S04]  /*19e0*/  @!P3 LDG.E.U16 R5, [R30.64] ;  /* 0x000000041e05b981 */ /* 0x000168000c1e1500 */
[----:B------:R0:W5:Y:S01]  /*19f0*/  @!P1 LDG.E.U16 R4, [R30.64+0x2] ;  /* 0x000002041e049981 */ /* 0x000162000c1e1500 */
[----:B------:R-:W-:Y:S01]  /*1a00*/  IMAD.MOV.U32 R0, RZ, RZ, c[0x0][0x19c] ;  /* 0x00006700ff007624 */ /* 0x000fe200078e00ff */
[----:B------:R-:W-:Y:S01]  /*1a10*/  BSSY B0, `(.L_x_121) ;  /* 0x000008a000007945 */ /* 0x000fe20003800000 */
[----:B------:R-:W-:-:S03]  /*1a20*/  IMAD.MOV.U32 R3, RZ, RZ, c[0x0][0x190] ;  /* 0x00006400ff037624 */ /* 0x000fc600078e00ff */
[----:B------:R-:W-:Y:S01]  /*1a30*/  ISETP.NE.AND P0, PT, R0, 0x1, PT ;  /* 0x000000010000780c */ /* 0x000fe20003f05270 */
[----:B------:R-:W-:-:S12]  /*1a40*/  IMAD R2, R6, R3, -c[0x0][0x188] ;  /* 0x8000620006027624 */ /* 0x000fd800078e0203 */
[----:B------:R-:W-:Y:S05]  /*1a50*/  @!P0 BRA `(.L_x_122) ;  /* 0x0000043000008947 */ /* 0x000fea0003800000 */
[----:B0-----:R-:W-:-:S04]  /*1a60*/  IMAD.MOV.U32 R0, RZ, RZ, c[0x0][0x18c] ;  /* 0x00006300ff007624 */ /* 0x001fc800078e00ff */
[----:B------:R-:W-:Y:S02]  /*1a70*/  IMAD R59, R25, R0, -c[0x0][0x184] ;  /* 0x80006100193b7624 */ /* 0x000fe400078e0200 */
[----:B------:R-:W-:Y:S02]  /*1a80*/  IMAD R0, R57, c[0x0][0x198], R2 ;  /* 0x0000660039007a24 */ /* 0x000fe400078e0202 */
[----:B------:R-:W-:-:S05]  /*1a90*/  IMAD R3, R58, c[0x0][0x194], R59 ;  /* 0x000065003a037a24 */ /* 0x000fca00078e023b */
[----:B------:R-:W-:-:S04]  /*1aa0*/  LOP3.LUT R30, R0, R3, RZ, 0xfc, !PT ;  /* 0x00000003001e7212 */ /* 0x000fc800078efcff */
[----:B------:R-:W-:-:S04]  /*1ab0*/  ISETP.GE.AND P0, PT, R30, RZ, PT ;  /* 0x000000ff1e00720c */ /* 0x000fc80003f06270 */
[----:B------:R-:W-:-:S04]  /*1ac0*/  ISETP.GE.OR P0, PT, R3, c[0x0][0x164], !P0 ;  /* 0x0000590003007a0c */ /* 0x000fc80004706670 */
[----:B------:R-:W-:-:S04]  /*1ad0*/  ISETP.GE.OR P0, PT, R0, c[0x0][0x168], P0 ;  /* 0x00005a0000007a0c */ /* 0x000fc80000706670 */
[----:B------:R-:W-:-:S13]  /*1ae0*/  ISETP.GE.OR P0, PT, R56, c[0x0][0x16c], P0 ;  /* 0x00005b0038007a0c */ /* 0x000fda0000706670 */
[----:B------:R-:W-:-:S05]  /*1af0*/  @!P0 IMAD R0, R0, c[0x0][0x1c8], RZ ;  /* 0x0000720000008a24 */ /* 0x000fca00078e02ff */
[--C-:B------:R-:W-:Y:S02]  /*1b00*/  @!P0 SHF.R.S32.HI R3, RZ, 0x1f, R0.reuse ;  /* 0x0000001fff038819 */ /* 0x100fe40000011400 */
[----:B------:R-:W-:-:S04]  /*1b10*/  @!P0 IADD3 R0, P2, P3, R56, R21, R0 ;  /* 0x0000001538008210 */ /* 0x000fc80007b5e000 */
[----:B------:R-:W-:Y:S02]  /*1b20*/  @!P0 IADD3.X R3, R42, R15, R3, P2, P3 ;  /* 0x0000000f2a038210 */ /* 0x000fe400017e6403 */
[----:B------:R-:W-:Y:S01]  /*1b30*/  @!P0 LEA R30, P2, R0, c[0x0][0x1c0], 0x1 ;  /* 0x00007000001e8a11 */ /* 0x000fe200078408ff */
[----:B------:R-:W-:Y:S02]  /*1b40*/  IMAD R60, R55, c[0x0][0x198], R2 ;  /* 0x00006600373c7a24 */ /* 0x000fe400078e0202 */
[----:B------:R-:W-:Y:S01]  /*1b50*/  IMAD R61, R54, c[0x0][0x194], R59 ;  /* 0x00006500363d7a24 */ /* 0x000fe200078e023b */
[--C-:B------:R-:W-:Y:S02]  /*1b60*/  @!P0 LEA.HI.X R31, R0, c[0x0][0x1c4], R3.reuse, 0x1, P2 ;  /* 0x00007100001f8a11 */ /* 0x100fe400010f0c03 */
[----:B------:R-:W-:Y:S02]  /*1b70*/  PRMT R3, RZ, 0x7610, R3 ;  /* 0x00007610ff037816 */ /* 0x000fe40000000003 */
[----:B------:R-:W-:-:S04]  /*1b80*/  LOP3.LUT R0, R60, R61, RZ, 0xfc, !PT ;  /* 0x0000003d3c007212 */ /* 0x000fc800078efcff */
[----:B------:R0:W5:Y:S01]  /*1b90*/  @!P0 LDG.E.U16 R3, [R30.64] ;  /* 0x000000041e038981 */ /* 0x000162000c1e1500 */
[----:B------:R-:W-:-:S04]  /*1ba0*/  ISETP.GE.AND P0, PT, R0, RZ, PT ;  /* 0x000000ff0000720c */ /* 0x000fc80003f06270 */
[----:B------:R-:W-:-:S04]  /*1bb0*/  ISETP.GE.OR P0, PT, R61, c[0x0][0x164], !P0 ;  /* 0x000059003d007a0c */ /* 0x000fc80004706670 */
[----:B------:R-:W-:-:S04]  /*1bc0*/  ISETP.GE.OR P0, PT, R60, c[0x0][0x168], P0 ;  /* 0x00005a003c007a0c */ /* 0x000fc80000706670 */
[----:B------:R-:W-:-:S13]  /*1bd0*/  ISETP.GE.OR P0, PT, R52, c[0x0][0x16c], P0 ;  /* 0x00005b0034007a0c */ /* 0x000fda0000706670 */
[----:B------:R-:W-:-:S05]  /*1be0*/  @!P0 IMAD R0, R60, c[0x0][0x1c8], RZ ;  /* 0x000072003c008a24 */ /* 0x000fca00078e02ff */
[--C-:B------:R-:W-:Y:S02]  /*1bf0*/  @!P0 SHF.R.S32.HI R60, RZ, 0x1f, R0.reuse ;  /* 0x0000001fff3c8819 */ /* 0x100fe40000011400 */
[----:B------:R-:W-:-:S04]  /*1c00*/  @!P0 IADD3 R0, P2, P3, R52, R19, R0 ;  /* 0x0000001334008210 */ /* 0x000fc80007b5e000 */
[----:B0-----:R-:W-:Y:S02]  /*1c10*/  @!P0 IADD3.X R31, R40, R11, R60, P2, P3 ;  /* 0x0000000b281f8210 */ /* 0x001fe400017e643c */
[----:B------:R-:W-:-:S04]  /*1c20*/  @!P0 LEA R30, P2, R0, c[0x0][0x1c0], 0x1 ;  /* 0x00007000001e8a11 */ /* 0x000fc800078408ff */
[----:B------:R-:W-:Y:S02]  /*1c30*/  @!P0 LEA.HI.X R31, R0, c[0x0][0x1c4], R31, 0x1, P2 ;  /* 0x00007100001f8a11 */ /* 0x000fe400010f0c1f */
[----:B------:R-:W-:Y:S01]  /*1c40*/  PRMT R0, RZ, 0x7610, R0 ;  /* 0x00007610ff007816 */ /* 0x000fe20000000000 */
[----:B------:R-:W-:-:S05]  /*1c50*/  IMAD R61, R53, c[0x0][0x198], R2 ;  /* 0x00006600353d7a24 */ /* 0x000fca00078e0202 */
[----:B------:R0:W5:Y:S02]  /*1c60*/  @!P0 LDG.E.U16 R0, [R30.64] ;  /* 0x000000041e008981 */ /* 0x000164000c1e1500 */
[----:B0-----:R-:W-:-:S05]  /*1c70*/  IMAD R30, R50, c[0x0][0x194], R59 ;  /* 0x00006500321e7a24 */ /* 0x001fca00078e023b */
        /* <DEDUP_REMOVED lines=9> */
[----:B------:R-:W-:-:S04]  /*1d10*/  @!P0 LEA R30, P2, R60, c[0x0][0x1c0], 0x1 ;  /* 0x000070003c1e8a11 */ /* 0x000fc800078408ff */
[----:B------:R-:W-:Y:S02]  /*1d20*/  @!P0 LEA.HI.X R31, R60, c[0x0][0x1c4], R61, 0x1, P2 ;  /* 0x000071003c1f8a11 */ /* 0x000fe400010f0c3d */
[----:B------:R-:W-:-:S06]  /*1d30*/  PRMT R60, RZ, 0x7610, R60 ;  /* 0x00007610ff3c7816 */ /* 0x000fcc000000003c */
[----:B------:R0:W5:Y:S02]  /*1d40*/  @!P0 LDG.E.U16 R60, [R30.64] ;  /* 0x000000041e3c8981 */ /* 0x000164000c1e1500 */
[----:B0-----:R-:W-:Y:S02]  /*1d50*/  IMAD R30, R48, c[0x0][0x194], R59 ;  /* 0x00006500301e7a24 */ /* 0x001fe400078e023b */
[----:B------:R-:W-:-:S05]  /*1d60*/  IMAD R59, R49, c[0x0][0x198], R2 ;  /* 0x00006600313b7a24 */ /* 0x000fca00078e0202 */
[----:B------:R-:W-:-:S04]  /*1d70*/  LOP3.LUT R61, R59, R30, RZ, 0xfc, !PT ;  /* 0x0000001e3b3d7212 */ /* 0x000fc800078efcff */
[----:B------:R-:W-:-:S04]  /*1d80*/  ISETP.GE.AND P0, PT, R61, RZ, PT ;  /* 0x000000ff3d00720c */ /* 0x000fc80003f06270 */
[----:B------:R-:W-:-:S04]  /*1d90*/  ISETP.GE.OR P0, PT, R30, c[0x0][0x164], !P0 ;  /* 0x000059001e007a0c */ /* 0x000fc80004706670 */
[----:B------:R-:W-:Y:S02]  /*1da0*/  ISETP.GE.OR P0, PT, R59, c[0x0][0x168], P0 ;  /* 0x00005a003b007a0c */ /* 0x000fe40000706670 */
[----:B------:R-:W-:-:S11]  /*1db0*/  PRMT R59, RZ, 0x7610, R59 ;  /* 0x00007610ff3b7816 */ /* 0x000fd6000000003b */
[----:B------:R-:W-:Y:S05]  /*1dc0*/  @P0 BRA `(.L_x_123) ;  /* 0x000004e000000947 */ /* 0x000fea0003800000 */
[----:B------:R-:W-:Y:S02]  /*1dd0*/  ISETP.LT.AND P0, PT, R47, c[0x0][0x16c], PT ;  /* 0x00005b002f007a0c */ /* 0x000fe40003f01270 */
[----:B------:R-:W-:-:S11]  /*1de0*/  PRMT R59, RZ, 0x7610, R59 ;  /* 0x00007610ff3b7816 */ /* 0x000fd6000000003b */
[----:B------:R-:W-:Y:S05]  /*1df0*/  @!P0 BRA `(.L_x_123) ;  /* 0x000004b000008947 */ /* 0x000fea0003800000 */
[----:B------:R-:W-:-:S04]  /*1e00*/  IMAD R2, R49, c[0x0][0x198], R2 ;  /* 0x0000660031027a24 */ /* 0x000fc800078e0202 */
[----:B------:R-:W-:-:S05]  /*1e10*/  IMAD R2, R2, c[0x0][0x1c8], RZ ;  /* 0x0000720002027a24 */ /* 0x000fca00078e02ff */
[--C-:B------:R-:W-:Y:S02]  /*1e20*/  SHF.R.S32.HI R30, RZ, 0x1f, R2.reuse ;  /* 0x0000001fff1e7819 */ /* 0x100fe40000011402 */
[----:B------:R-:W-:-:S04]  /*1e30*/  IADD3 R2, P0, P2, R47, R12, R2 ;  /* 0x0000000c2f027210 */ /* 0x000fc80007a1e002 */
[----:B------:R-:W-:Y:S02]  /*1e40*/  IADD3.X R31, R37, R7, R30, P0, P2 ;  /* 0x00000007251f7210 */ /* 0x000fe400007e441e */
[----:B------:R-:W-:-:S04]  /*1e50*/  LEA R30, P0, R2, c[0x0][0x1c0], 0x1 ;  /* 0x00007000021e7a11 */ /* 0x000fc800078008ff */
[----:B------:R-:W-:-:S05]  /*1e60*/  LEA.HI.X R31, R2, c[0x0][0x1c4], R31, 0x1, P0 ;  /* 0x00007100021f7a11 */ /* 0x000fca00000f0c1f */
[----:B------:R0:W5:Y:S01]  /*1e70*/  LDG.E.U16 R59, [R30.64] ;  /* 0x000000041e3b7981 */ /* 0x000162000c1e1500 */
[----:B------:R-:W-:Y:S05]  /*1e80*/  BRA `(.L_x_123) ;  /* 0x0000042000007947 */ /* 0x000fea0003800000 */
.L_x_122:
[----:B0-----:R-:W-:Y:S02]  /*1e90*/  IMAD.MOV.U32 R0, RZ, RZ, c[0x0][0x18c] ;  /* 0x00006300ff007624 */ /* 0x001fe400078e00ff */
[----:B------:R-:W-:Y:S02]  /*1ea0*/  IMAD R3, R35, c[0x0][0x198], R2 ;  /* 0x0000660023037a24 */ /* 0x000fe400078e0202 */
[----:B------:R-:W-:-:S04]  /*1eb0*/  IMAD R59, R25, R0, -c[0x0][0x184] ;  /* 0x80006100193b7624 */ /* 0x000fc800078e0200 */
        /* <DEDUP_REMOVED lines=13> */
[----:B------:R-:W-:Y:S02]  /*1f90*/  @!P0 LEA.HI.X R31, R3, c[0x0][0x1c4], R0, 0x1, P2 ;  /* 0x00007100031f8a11 */ /* 0x000fe400010f0c00 */
        /* <DEDUP_REMOVED lines=11> */
[----:B0-----:R-:W-:-:S04]  /*2050*/  @!P0 LEA R30, P2, R61, c[0x0][0x1c0], 0x1 ;  /* 0x000070003d1e8a11 */ /* 0x001fc800078408ff */
[--C-:B------:R-:W-:Y:S02]  /*2060*/  @!P0 LEA.HI.X R31, R61, c[0x0][0x1c4], R0.reuse, 0x1, P2 ;  /* 0x000071003d1f8a11 */ /* 0x100fe400010f0c00 */
        /* <DEDUP_REMOVED lines=35> */
[----:B------:R0:W5:Y:S04]  /*22a0*/  LDG.E.U16 R59, [R30.64] ;  /* 0x000000041e3b7981 */ /* 0x000168000c1e1500 */
.L_x_123:
[----:B------:R-:W-:Y:S05]  /*22b0*/  BSYNC B0 ;  /* 0x0000000000007941 */ /* 0x000fea0003800000 */
.L_x_121:
[----:B------:R-:W-:Y:S02]  /*22c0*/  IADD3 R6, R6, 0x1, RZ ;  /* 0x0000000106067810 */ /* 0x000fe40007ffe0ff */
[----:B-----5:R-:W-:Y:S02]  /*22d0*/  PRMT R0, R3, 0x5410, R0 ;  /* 0x0000541003007816 */ /* 0x020fe40000000000 */
[----:B------:R-:W-:Y:S02]  /*22e0*/  ISETP.GE.AND P0, PT, R6, c[0x0][0x174], PT ;  /* 0x00005d0006007a0c */ /* 0x000fe40003f06270 */
[----:B------:R-:W-:Y:S01]  /*22f0*/  PRMT R59, R60, 0x5410, R59 ;  /* 0x000054103c3b7816 */ /* 0x000fe2000000003b */
[CC--:B------:R-:W-:Y:S02]  /*2300*/  HFMA2 R45, R4.reuse.H0_H0, R0.reuse, R45 ;  /* 0x00000000042d7231 */ /* 0x0c0fe4000000082d */
[----:B------:R-:W-:Y:S02]  /*2310*/  HFMA2 R41, R5.H0_H0, R0, R41 ;  /* 0x0000000005297231 */ /* 0x000fe40000000829 */
[----:B------:R-:W-:-:S02]  /*2320*/  HFMA2 R46, R4.H0_H0, R59, R46 ;  /* 0x0000003b042e7231 */ /* 0x000fc4000000082e */
[----:B------:R-:W-:-:S04]  /*2330*/  HFMA2 R43, R5.H0_H0, R59, R43 ;  /* 0x0000003b052b7231 */ /* 0x000fc8000000082b */
[----:B------:R-:W-:Y:S05]  /*2340*/  @!P0 BRA `(.L_x_124) ;  /* 0xfffff60000008947 */ /* 0x000fea000383ffff */
.L_x_120:
[----:B------:R-:W-:-:S04]  /*2350*/  IADD3 R25, R25, 0x1, RZ ;  /* 0x0000000119197810 */ /* 0x000fc80007ffe0ff */
[----:B------:R-:W-:-:S13]  /*2360*/  ISETP.GE.AND P0, PT, R25, c[0x0][0x170], PT ;  /* 0x00005c0019007a0c */ /* 0x000fda0003f06270 */
[----:B------:R-:W-:Y:S05]  /*2370*/  @!P0 BRA `(.L_x_125) ;  /* 0xfffff30000008947 */ /* 0x000fea000383ffff */
.L_x_119:
[----:B------:R-:W-:-:S04]  /*2380*/  IADD3 R36, R36, 0x1, RZ ;  /* 0x0000000124247810 */ /* 0x000fc80007ffe0ff */
[----:B------:R-:W-:-:S13]  /*2390*/  ISETP.GE.AND P0, PT, R36, c[0x0][0x160], PT ;  /* 0x0000580024007a0c */ /* 0x000fda0003f06270 */
[----:B------:R-:W-:Y:S05]  /*23a0*/  @!P0 BRA `(.L_x_126) ;  /* 0xfffff29000008947 */ /* 0x000fea000383ffff */
.L_x_118:
[----:B------:R-:W-:Y:S01]  /*23b0*/  ISETP.GE.AND P0, PT, R39, c[0x0][0x178], PT ;  /* 0x00005e0027007a0c */ /* 0x000fe20003f06270 */
[----:B------:R-:W-:-:S12]  /*23c0*/  BSSY B0, `(.L_x_127) ;  /* 0x0000090000007945 */ /* 0x000fd80003800000 */
[----:B------:R-:W-:Y:S05]  /*23d0*/  @P0 BRA `(.L_x_128) ;  /* 0x000008e000000947 */ /* 0x000fea0003800000 */
[----:B------:R-:W-:Y:S01]  /*23e0*/  ISETP.GE.AND P2, PT, R57, c[0x0][0x180], PT ;  /* 0x0000600039007a0c */ /* 0x000fe20003f46270 */
[----:B------:R-:W-:Y:S01]  /*23f0*/  BSSY B1, `(.L_x_129) ;  /* 0x000002b000017945 */ /* 0x000fe20003800000 */
[----:B------:R-:W-:Y:S02]  /*2400*/  ISETP.GE.AND P3, PT, R55, c[0x0][0x180], PT ;  /* 0x0000600037007a0c */ /* 0x000fe40003f66270 */
[----:B------:R-:W-:Y:S02]  /*2410*/  ISETP.GE.OR P2, PT, R58, c[0x0][0x17c], P2 ;  /* 0x00005f003a007a0c */ /* 0x000fe40001746670 */
[----:B------:R-:W-:Y:S02]  /*2420*/  ISETP.GE.AND P0, PT, R53, c[0x0][0x180], PT ;  /* 0x0000600035007a0c */ /* 0x000fe40003f06270 */
[----:B------:R-:W-:Y:S02]  /*2430*/  ISETP.GE.OR P2, PT, R56, c[0x0][0x16c], P2 ;  /* 0x00005b0038007a0c */ /* 0x000fe40001746670 */
[----:B------:R-:W-:-:S02]  /*2440*/  ISETP.GE.AND P1, PT, R49, c[0x0][0x180], PT ;  /* 0x0000600031007a0c */ /* 0x000fc40003f26270 */
[----:B------:R-:W-:Y:S02]  /*2450*/  ISETP.GE.OR P3, PT, R54, c[0x0][0x17c], P3 ;  /* 0x00005f0036007a0c */ /* 0x000fe40001f66670 */
[----:B------:R-:W-:Y:S02]  /*2460*/  ISETP.GE.OR P0, PT, R50, c[0x0][0x17c], P0 ;  /* 0x00005f0032007a0c */ /* 0x000fe40000706670 */
[----:B------:R-:W-:Y:S02]  /*2470*/  ISETP.GE.OR P1, PT, R48, c[0x0][0x17c], P1 ;  /* 0x00005f0030007a0c */ /* 0x000fe40000f26670 */
[----:B------:R-:W-:Y:S02]  /*2480*/  ISETP.GE.OR P3, PT, R52, c[0x0][0x16c], P3 ;  /* 0x00005b0034007a0c */ /* 0x000fe40001f66670 */
[----:B------:R-:W-:Y:S02]  /*2490*/  ISETP.GE.OR P0, PT, R51, c[0x0][0x16c], P0 ;  /* 0x00005b0033007a0c */ /* 0x000fe40000706670 */
[----:B------:R-:W-:Y:S01]  /*24a0*/  ISETP.GE.OR P1, PT, R47, c[0x0][0x16c], P1 ;  /* 0x00005b002f007a0c */ /* 0x000fe20000f26670 */
[----:B------:R-:W-:Y:S07]  /*24b0*/  @P2 BRA `(.L_x_130) ;  /* 0x000001e000002947 */ /* 0x000fee0003800000 */
[----:B------:R-:W-:-:S13]  /*24c0*/  HSETP2.NE.AND P2, PT, RZ.H0_H0, c[0x0] [0x208].H1_H1, PT ;  /* 0x30008200ff007634 */ /* 0x000fda0003f45800 */
[----:B------:R-:W-:Y:S02]  /*24d0*/  @P2 IMAD R0, R57, c[0x0][0x1e0], RZ ;  /* 0x0000780039002a24 */ /* 0x000fe400078e02ff */
[----:B------:R-:W-:Y:S02]  /*24e0*/  @P2 IMAD R3, R58, c[0x0][0x1e4], RZ ;  /* 0x000079003a032a24 */ /* 0x000fe400078e02ff */
[----:B------:R-:W-:Y:S01]  /*24f0*/  @P2 IMAD R2, R39, c[0x0][0x1e8], RZ ;  /* 0x00007a0027022a24 */ /* 0x000fe200078e02ff */
[----:B------:R-:W-:-:S04]  /*2500*/  @P2 SHF.R.S32.HI R4, RZ, 0x1f, R0 ;  /* 0x0000001fff042819 */ /* 0x000fc80000011400 */
[--C-:B------:R-:W-:Y:S02]  /*2510*/  @P2 IADD3 R5, P4, P5, R0, R3, R2.reuse ;  /* 0x0000000300052210 */ /* 0x100fe40007d9e002 */
[----:B------:R-:W-:Y:S02]  /*2520*/  @P2 SHF.R.S32.HI R3, RZ, 0x1f, R3 ;  /* 0x0000001fff032819 */ /* 0x000fe40000011403 */
[----:B------:R-:W-:-:S04]  /*2530*/  @P2 SHF.R.S32.HI R2, RZ, 0x1f, R2 ;  /* 0x0000001fff022819 */ /* 0x000fc80000011402 */
[----:B------:R-:W-:Y:S02]  /*2540*/  @P2 IADD3.X R3, R4, R3, R2, P4, P5 ;  /* 0x0000000304032210 */ /* 0x000fe400027ea402 */
[----:B------:R-:W-:-:S04]  /*2550*/  @P2 IADD3 R0, P4, R56, R5, RZ ;  /* 0x0000000538002210 */ /* 0x000fc80007f9e0ff */
[----:B------:R-:W-:Y:S02]  /*2560*/  @P2 LEA.HI.X.SX32 R3, R56, R3, 0x1, P4 ;  /* 0x0000000338032211 */ /* 0x000fe400020f0eff */
[----:B------:R-:W-:-:S04]  /*2570*/  @P2 LEA R2, P4, R0, c[0x0][0x1d8], 0x1 ;  /* 0x0000760000022a11 */ /* 0x000fc800078808ff */
[----:B------:R-:W-:Y:S02]  /*2580*/  @P2 LEA.HI.X R3, R0, c[0x0][0x1dc], R3, 0x1, P4 ;  /* 0x0000770000032a11 */ /* 0x000fe400020f0c03 */
[----:B------:R-:W-:-:S06]  /*2590*/  PRMT R0, RZ, 0x7610, R0 ;  /* 0x00007610ff007816 */ /* 0x000fcc0000000000 */
[----:B------:R1:W2:Y:S01]  /*25a0*/  @P2 LDG.E.U16 R0, [R2.64] ;  /* 0x0000000402002981 */ /* 0x0002a2000c1e1500 */
[----:B------:R-:W-:Y:S02]  /*25b0*/  IMAD R4, R57, c[0x0][0x1f8], RZ ;  /* 0x00007e0039047a24 */ /* 0x000fe400078e02ff */
[----:B------:R-:W-:Y:S02]  /*25c0*/  IMAD R5, R58, c[0x0][0x1fc], RZ ;  /* 0x00007f003a057a24 */ /* 0x000fe400078e02ff */
[----:B------:R-:W-:Y:S01]  /*25d0*/  IMAD R6, R39, c[0x0][0x200], RZ ;  /* 0x0000800027067a24 */ /* 0x000fe200078e02ff */
[----:B------:R-:W-:-:S04]  /*25e0*/  SHF.R.S32.HI R7, RZ, 0x1f, R4 ;  /* 0x0000001fff077819 */ /* 0x000fc80000011404 */
[--C-:B------:R-:W-:Y:S02]  /*25f0*/  IADD3 R9, P2, P4, R4, R5, R6.reuse ;  /* 0x0000000504097210 */ /* 0x100fe40007c5e006 */
[----:B------:R-:W-:Y:S02]  /*2600*/  SHF.R.S32.HI R4, RZ, 0x1f, R5 ;  /* 0x0000001fff047819 */ /* 0x000fe40000011405 */
[----:B------:R-:W-:-:S04]  /*2610*/  SHF.R.S32.HI R6, RZ, 0x1f, R6 ;  /* 0x0000001fff067819 */ /* 0x000fc80000011406 */
[----:B------:R-:W-:Y:S02]  /*2620*/  IADD3.X R7, R7, R4, R6, P2, P4 ;  /* 0x0000000407077210 */ /* 0x000fe400017e8406 */
[----:B------:R-:W-:-:S04]  /*2630*/  IADD3 R4, P2, R56, R9, RZ ;  /* 0x0000000938047210 */ /* 0x000fc80007f5e0ff */
[----:B-1----:R-:W-:Y:S02]  /*2640*/  LEA.HI.X.SX32 R3, R56, R7, 0x1, P2 ;  /* 0x0000000738037211 */ /* 0x002fe400010f0eff */
[----:B------:R-:W-:-:S04]  /*2650*/  LEA R2, P2, R4, c[0x0][0x1f0], 0x1 ;  /* 0x00007c0004027a11 */ /* 0x000fc800078408ff */
[----:B------:R-:W-:Y:S01]  /*2660*/  LEA.HI.X R3, R4, c[0x0][0x1f4], R3, 0x1, P2 ;  /* 0x00007d0004037a11 */ /* 0x000fe200010f0c03 */
[----:B--2---:R-:W-:-:S04]  /*2670*/  HMUL2 R0, R0.H0_H0, c[0x0] [0x208].H1_H1 ;  /* 0x3000820000007a32 */ /* 0x004fc80000000800 */
[----:B------:R-:W-:-:S05]  /*2680*/  HFMA2 R0, R41.H0_H0, c[0x0] [0x208].H0_H0, R0.H0_H0 ;  /* 0x2000820029007a31 */ /* 0x000fca0000040800 */
[----:B------:R1:W-:Y:S02]  /*2690*/  STG.E.U16 [R2.64], R0 ;  /* 0x0000000002007986 */ /* 0x0003e4000c101504 */
.L_x_130:
[----:B------:R-:W-:Y:S05]  /*26a0*/  BSYNC B1 ;  /* 0x0000000000017941 */ /* 0x000fea0003800000 */
.L_x_129:
[----:B------:R-:W-:Y:S01]  /*26b0*/  BSSY B1, `(.L_x_131) ;  /* 0x0000020000017945 */ /* 0x000fe20003800000 */
[----:B------:R-:W-:Y:S05]  /*26c0*/  @P3 BRA `(.L_x_132) ;  /* 0x000001e000003947 */ /* 0x000fea0003800000 */
[----:B------:R-:W-:-:S13]  /*26d0*/  HSETP2.NE.AND P2, PT, RZ.H0_H0, c[0x0] [0x208].H1_H1, PT ;  /* 0x30008200ff007634 */ /* 0x000fda0003f45800 */
[----:B-1----:R-:W-:Y:S02]  /*26e0*/  @P2 IMAD R0, R55, c[0x0][0x1e0], RZ ;  /* 0x0000780037002a24 */ /* 0x002fe400078e02ff */
        /* <DEDUP_REMOVED lines=26> */
[----:B------:R-:W-:-:S05]  /*2890*/  HFMA2 R0, R41.H1_H1, c[0x0] [0x208].H0_H0, R0.H0_H0 ;  /* 0x2000820029007a31 */ /* 0x000fca0000040c00 */
[----:B------:R1:W-:Y:S02]  /*28a0*/  STG.E.U16 [R2.64], R0 ;  /* 0x0000000002007986 */ /* 0x0003e4000c101504 */
.L_x_132:
[----:B------:R-:W-:Y:S05]  /*28b0*/  BSYNC B1 ;  /* 0x0000000000017941 */ /* 0x000fea0003800000 */
.L_x_131:
        /* <DEDUP_REMOVED lines=21> */
[----:B------:R-:W-:Y:S02]  /*2a10*/  IADD3 R4, P0, P2, R4, R5, R7 ;  /* 0x0000000504047210 */ /* 0x000fe40007a1e007 */
        /* <DEDUP_REMOVED lines=10> */
.L_x_134:
[----:B------:R-:W-:Y:S05]  /*2ac0*/  BSYNC B1 ;  /* 0x0000000000017941 */ /* 0x000fea0003800000 */
.L_x_133:
        /* <DEDUP_REMOVED lines=31> */
.L_x_128:
[----:B------:R-:W-:Y:S05]  /*2cc0*/  BSYNC B0 ;  /* 0x0000000000007941 */ /* 0x000fea0003800000 */
.L_x_127:
[----:B------:R-:W-:-:S04]  /*2cd0*/  IADD3 R39, R39, 0x1, RZ ;  /* 0x0000000127277810 */ /* 0x000fc80007ffe0ff */
[----:B------:R-:W-:-:S13]  /*2ce0*/  ISETP.GE.AND P0, PT, R39, c[0x0][0x178], PT ;  /* 0x00005e0027007a0c */ /* 0x000fda0003f06270 */
[----:B------:R-:W-:Y:S05]  /*2cf0*/  @P0 EXIT ;  /* 0x000000000000094d */ /* 0x000fea0003800000 */
        /* <DEDUP_REMOVED lines=15> */
[----:B-1----:R-:W-:Y:S02]  /*2df0*/  @P2 IMAD R3, R57, c[0x0][0x1e0], RZ ;  /* 0x0000780039032a24 */ /* 0x002fe400078e02ff */
[----:B------:R-:W-:Y:S02]  /*2e00*/  @P2 IMAD R2, R58, c[0x0][0x1e4], RZ ;  /* 0x000079003a022a24 */ /* 0x000fe400078e02ff */
[----:B------:R-:W-:Y:S01]  /*2e10*/  @P2 IMAD R0, R39, c[0x0][0x1e8], RZ ;  /* 0x00007a0027002a24 */ /* 0x000fe200078e02ff */
[----:B------:R-:W-:-:S04]  /*2e20*/  @P2 SHF.R.S32.HI R5, RZ, 0x1f, R3 ;  /* 0x0000001fff052819 */ /* 0x000fc80000011403 */
[----:B------:R-:W-:Y:S02]  /*2e30*/  @P2 IADD3 R3, P4, P5, R3, R2, R0 ;  /* 0x0000000203032210 */ /* 0x000fe40007d9e000 */
        /* <DEDUP_REMOVED lines=24> */
.L_x_136:
[----:B------:R-:W-:Y:S05]  /*2fc0*/  BSYNC B0 ;  /* 0x0000000000007941 */ /* 0x000fea0003800000 */
.L_x_135:
[----:B------:R-:W-:Y:S01]  /*2fd0*/  BSSY B0, `(.L_x_137) ;  /* 0x0000020000007945 */ /* 0x000fe20003800000 */
[----:B------:R-:W-:Y:S05]  /*2fe0*/  @P3 BRA `(.L_x_138) ;  /* 0x000001e000003947 */ /* 0x000fea0003800000 */
        /* <DEDUP_REMOVED lines=30> */
.L_x_138:
[----:B------:R-:W-:Y:S05]  /*31d0*/  BSYNC B0 ;  /* 0x0000000000007941 */ /* 0x000fea0003800000 */
.L_x_137:
        /* <DEDUP_REMOVED lines=26> */
[----:B------:R-:W-:Y:S02]  /*3380*/  LEA.HI.X.SX32 R51, R51, R6, 0x1, P0 ;  /* 0x0000000633337211 */ /* 0x000fe400000f0eff */
[----:B-1----:R-:W-:-:S04]  /*3390*/  LEA R2, P0, R4, c[0x0][0x1f0], 0x1 ;  /* 0x00007c0004027a11 */ /* 0x002fc800078008ff */
[----:B------:R-:W-:Y:S01]  /*33a0*/  LEA.HI.X R3, R4, c[0x0][0x1f4], R51, 0x1, P0 ;  /* 0x00007d0004037a11 */ /* 0x000fe200000f0c33 */
[----:B--2---:R-:W-:-:S04]  /*33b0*/  HMUL2 R23, R0.H0_H0, c[0x0] [0x208].H1_H1 ;  /* 0x3000820000177a32 */ /* 0x004fc80000000800 */
[----:B------:R-:W-:-:S05]  /*33c0*/  HFMA2 R23, R46.H0_H0, c[0x0] [0x208].H0_H0, R23.H0_H0 ;  /* 0x200082002e177a31 */ /* 0x000fca0000040817 */
[----:B------:R1:W-:Y:S02]  /*33d0*/  STG.E.U16 [R2.64], R23 ;  /* 0x0000001702007986 */ /* 0x0003e4000c101504 */
.L_x_140:
[----:B------:R-:W-:Y:S05]  /*33e0*/  BSYNC B0 ;  /* 0x0000000000007941 */ /* 0x000fea0003800000 */
.L_x_139:
[----:B------:R-:W-:Y:S05]  /*33f0*/  @P1 EXIT ;  /* 0x000000000000194d */ /* 0x000fea0003800000 */
        /* <DEDUP_REMOVED lines=28> */
[----:B------:R-:W-:-:S05]  /*35c0*/  HFMA2 R23, R46.H1_H1, c[0x0] [0x208].H0_H0, R23.H0_H0 ;  /* 0x200082002e177a31 */ /* 0x000fca0000040c17 */
[----:B------:R-:W-:Y:S01]  /*35d0*/  STG.E.U16 [R2.64], R23 ;  /* 0x0000001702007986 */ /* 0x000fe2000c101504 */
[----:B------:R-:W-:Y:S05]  /*35e0*/  EXIT ;  /* 0x000000000000794d */ /* 0x000fea0003800000 */
        .weak           $__internal_2_$__cuda_sm20_div_s64
        .type           $__internal_2_$__cuda_sm20_div_s64,@function
        .size           $__internal_2_$__cuda_sm20_div_s64,(.L_x_332 - $__internal_2_$__cuda_sm20_div_s64)
$__internal_2_$__cuda_sm20_div_s64:
        /* <DEDUP_REMOVED lines=20> */
[----:B------:R-:W-:-:S05]  /*3730*/  IMAD.HI.U32 R12, P1, R9, R17, R12 ;  /* 0x00000011090c7227 */ /* 0x000fca000782000c */
[----:B------:R-:W-:Y:S01]  /*3740*/  IADD3 R13, P2, R15, R12, RZ ;  /* 0x0000000c0f0d7210 */ /* 0x000fe20007f5e0ff */
[----:B------:R-:W-:Y:S01]  /*3750*/  IMAD.X R12, R19, 0x1, R9, P0 ;  /* 0x00000001130c7824 */ /* 0x000fe200000e0609 */
[----:B------:R-:W-:-:S03]  /*3760*/  IADD3 R19, P4, RZ, -R10, RZ ;  /* 0x8000000aff137210 */ /* 0x000fc60007f9e0ff */
[----:B------:R-:W-:Y:S01]  /*3770*/  IMAD.WIDE.U32 R8, R13, R2, RZ ;  /* 0x000000020d087225 */ /* 0x000fe200078e00ff */
[----:B------:R-:W-:Y:S02]  /*3780*/  IADD3.X R15, RZ, RZ, R12, P2, P1 ;  /* 0x000000ffff0f7210 */ /* 0x000fe400017e240c */
[----:B------:R-:W-:Y:S01]  /*3790*/  SEL R19, R19, R10, !P3 ;  /* 0x0000000a13137207 */ /* 0x000fe20005800000 */
[----:B------:R-:W-:Y:S01]  /*37a0*/  IMAD R9, R13, R3, R9 ;  /* 0x000000030d097224 */ /* 0x000fe200078e0209 */
[----:B------:R-:W-:-:S03]  /*37b0*/  IADD3 R17, P0, RZ, -R8, RZ ;  /* 0x80000008ff117210 */ /* 0x000fc60007f1e0ff */
[----:B------:R-:W-:Y:S02]  /*37c0*/  IMAD R9, R15, R2, R9 ;  /* 0x000000020f097224 */ /* 0x000fe400078e0209 */
[----:B------:R-:W-:-:S04]  /*37d0*/  IMAD.HI.U32 R12, R13, R17, RZ ;  /* 0x000000110d0c7227 */ /* 0x000fc800078e00ff */
[----:B------:R-:W-:Y:S02]  /*37e0*/  IMAD.X R8, RZ, RZ, ~R9, P0 ;  /* 0x000000ffff087224 */ /* 0x000fe400000e0e09 */
[----:B------:R-:W-:Y:S02]  /*37f0*/  IMAD.X R9, RZ, RZ, ~R16, P4 ;  /* 0x000000ffff097224 */ /* 0x000fe400020e0e10 */
[----:B------:R-:W-:-:S03]  /*3800*/  IMAD.WIDE.U32 R12, P0, R13, R8, R12 ;  /* 0x000000080d0c7225 */ /* 0x000fc6000780000c */
[----:B------:R-:W-:Y:S01]  /*3810*/  SEL R18, R9, R16, !P3 ;  /* 0x0000001009127207 */ /* 0x000fe20005800000 */
[----:B------:R-:W-:Y:S02]  /*3820*/  IMAD.MOV.U32 R9, RZ, RZ, RZ ;  /* 0x000000ffff097224 */ /* 0x000fe400078e00ff */
[----:B------:R-:W-:-:S04]  /*3830*/  IMAD.HI.U32 R13, P1, R15, R17, R12 ;  /* 0x000000110f0d7227 */ /* 0x000fc8000782000c */
[CC--:B------:R-:W-:Y:S02]  /*3840*/  IMAD R12, R15.reuse, R8.reuse, RZ ;  /* 0x000000080f0c7224 */ /* 0x0c0fe400078e02ff */
[----:B------:R-:W-:-:S03]  /*3850*/  IMAD.HI.U32 R8, R15, R8, RZ ;  /* 0x000000080f087227 */ /* 0x000fc600078e00ff */
[----:B------:R-:W-:Y:S01]  /*3860*/  IADD3 R13, P2, R12, R13, RZ ;  /* 0x0000000d0c0d7210 */ /* 0x000fe20007f5e0ff */
[----:B------:R-:W-:-:S04]  /*3870*/  IMAD.X R15, R8, 0x1, R15, P0 ;  /* 0x00000001080f7824 */ /* 0x000fc800000e060f */
        /* <DEDUP_REMOVED lines=14> */
[-C--:B------:R-:W-:Y:S02]  /*3960*/  IMAD R9, R15, R2.reuse, R9 ;  /* 0x000000020f097224 */ /* 0x080fe400078e0209 */
[----:B------:R-:W-:Y:S02]  /*3970*/  IMAD.X R12, RZ, RZ, R15, P2 ;  /* 0x000000ffff0c7224 */ /* 0x000fe400010e060f */
[----:B------:R-:W-:Y:S01]  /*3980*/  IMAD.X R21, R18, 0x1, ~R9, P1 ;  /* 0x0000000112157824 */ /* 0x000fe200008e0e09 */
[----:B------:R-:W-:-:S04]  /*3990*/  IADD3 R9, P1, R19, -R2, RZ ;  /* 0x8000000213097210 */ /* 0x000fc80007f3e0ff */
[C---:B------:R-:W-:Y:S01]  /*39a0*/  ISETP.GE.U32.AND.EX P0, PT, R21.reuse, R3, PT, P0 ;  /* 0x000000031500720c */ /* 0x040fe20003f06100 */
[----:B------:R-:W-:-:S03]  /*39b0*/  IMAD.X R17, R21, 0x1, ~R3, P1 ;  /* 0x0000000115117824 */ /* 0x000fc600008e0e03 */
[----:B------:R-:W-:Y:S02]  /*39c0*/  SEL R9, R9, R19, P0 ;  /* 0x0000001309097207 */ /* 0x000fe40000000000 */
        /* <DEDUP_REMOVED lines=10> */
[----:B------:R-:W-:Y:S01]  /*3a70*/  SEL R2, R2, R15, P0 ;  /* 0x0000000f02027207 */ /* 0x000fe20000000000 */
[----:B------:R-:W-:Y:S01]  /*3a80*/  IMAD.MOV.U32 R15, RZ, RZ, 0x0 ;  /* 0x00000000ff0f7424 */ /* 0x000fe200078e00ff */
[----:B------:R-:W-:-:S02]  /*3a90*/  IADD3 R8, P2, RZ, -R49, RZ ;  /* 0x80000031ff087210 */ /* 0x000fc40007f5e0ff */
[----:B------:R-:W-:Y:S02]  /*3aa0*/  ISETP.NE.U32.AND P0, PT, R0, RZ, PT ;  /* 0x000000ff0000720c */ /* 0x000fe40003f05070 */
[----:B------:R-:W-:Y:S01]  /*3ab0*/  SEL R49, R8, R49, !P1 ;  /* 0x0000003108317207 */ /* 0x000fe20004800000 */
[----:B------:R-:W-:Y:S01]  /*3ac0*/  IMAD.X R3, RZ, RZ, ~R2, P2 ;  /* 0x000000ffff037224 */ /* 0x000fe200010e0e02 */
[----:B------:R-:W-:-:S04]  /*3ad0*/  ISETP.NE.AND.EX P0, PT, R11, RZ, PT, P0 ;  /* 0x000000ff0b00720c */ /* 0x000fc80003f05300 */
[----:B------:R-:W-:Y:S02]  /*3ae0*/  SEL R0, R3, R2, !P1 ;  /* 0x0000000203007207 */ /* 0x000fe40004800000 */
[----:B------:R-:W-:Y:S02]  /*3af0*/  SEL R49, R49, 0xffffffff, P0 ;  /* 0xffffffff31317807 */ /* 0x000fe40000000000 */
[----:B------:R-:W-:Y:S01]  /*3b00*/  SEL R0, R0, 0xffffffff, P0 ;  /* 0xffffffff00007807 */ /* 0x000fe20000000000 */
[----:B------:R-:W-:Y:S06]  /*3b10*/  RET.REL.NODEC R14 `(_ZN7cutlass9reference6device6kernel11Conv2dWgradINS_6half_tENS_6layout10TensorNHWCES4_S6_S4_S6_S4_S4_NS_16NumericConverterIS4_S4_LNS_15FloatRoundStyleE2EEENS_12multiply_addIS4_S4_S4_EELi2ELi4ELi8ELi16EEEvNS_4conv17Conv2dProblemSizeENS_9TensorRefIT_T0_EENSE_IT1_T2_EENSE_IT3_T4_EESN_T5_SO_) ;  /* 0xffffc4e00e007950 */ /* 0x000fec0003c3ffff */
.L_x_141:
        /* <DEDUP_REMOVED lines=14> */
.L_x_332:


//--------------------- .text._ZN7cutlass9reference6device6kernel11Conv2dDgradINS_6half_tENS_6layout10TensorNHWCES4_S6_S4_S6_S4_S4_NS_16NumericConverterIS4_S4_LNS_15FloatRoundStyleE2EEENS_12multiply_addIS4_S4_S4_EELi2ELi4ELi16ELi8EEEvNS_4conv17Conv2dProblemSizeENS_9TensorRefIT_T0_EENSE_IT1_T2_EENSE_IT3_T4_EESN_T5_SO_ --------------------------
	.section	.text._ZN7cutlass9reference6device6kernel11Conv2dDgradINS_6half_tENS_6layout10TensorNHWCES4_S6_S4_S6_S4_S4_NS_16NumericConverterIS4_S4_LNS_15FloatRoundStyleE2EEENS_12multiply_addIS4_S4_S4_EELi2ELi4ELi16ELi8EEEvNS_4conv17Conv2dProblemSizeENS_9TensorRefIT_T0_EENSE_IT1_T2_EENSE_IT3_T4_EESN_T5_SO_,"ax",@progbits
	.sectioninfo	@"SHI_REGISTERS=30"
	.align	128
        .global         _ZN7cutlass9reference6device6kernel11Conv2dDgradINS_6half_tENS_6layout10TensorNHWCES4_S6_S4_S6_S4_S4_NS_16NumericConverterIS4_S4_LNS_15FloatRoundStyleE2EEENS_12multiply_addIS4_S4_S4_EELi2ELi4ELi16ELi8EEEvNS_4conv17Conv2dProblemSizeENS_9TensorRefIT_T0_EENSE_IT1_T2_EENSE_IT3_T4_EESN_T5_SO_
        .type           _ZN7cutlass9reference6device6kernel11Conv2dDgradINS_6half_tENS_6layout10TensorNHWCES4_S6_S4_S6_S4_S4_NS_16NumericConverterIS4_S4_LNS_15FloatRoundStyleE2EEENS_12multiply_addIS4_S4_S4_EELi2ELi4ELi16ELi8EEEvNS_4conv17Conv2dProblemSizeENS_9TensorRefIT_T0_EENSE_IT1_T2_EENSE_IT3_T4_EESN_T5_SO_,@function
        .size           _ZN7cutlass9reference6device6kernel11Conv2dDgradINS_6half_tENS_6layout10TensorNHWCES4_S6_S4_S6_S4_S4_NS_16NumericConverterIS4_S4_LNS_15FloatRoundStyleE2EEENS_12multiply_addIS4_S4_S4_EELi2ELi4ELi16ELi8EEEvNS_4conv17Conv2dProblemSizeENS_9TensorRefIT_T0_EENSE_IT1_T2_EENSE_IT3_T4_EESN_T5_SO_,(.L_x_333 - _ZN7cutlass9reference6device6kernel11Conv2dDgradINS_6half_tENS_6layout10TensorNHWCES4_S6_S4_S6_S4_S4_NS_16NumericConverterIS4_S4_LNS_15FloatRoundStyleE2EEENS_12multiply_addIS4_S4_S4_EELi2ELi4ELi16ELi8EEEvNS_4conv17Conv2dProblemSizeENS_9TensorRefIT_T0_EENSE_IT1_T2_EENSE_IT3_T4_EESN_T5_SO_)
        .other          _ZN7cutlass9reference6device6kernel11Conv2dDgradINS_6half_tENS_6layout10TensorNHWCES4_S6_S4_S6_S4_S4_NS_16NumericConverterIS4_S4_LNS_15FloatRoundStyleE2EEENS_12multiply_addIS4_S4_S4_EELi2ELi4ELi16ELi8EEEvNS_4conv17Conv2dProblemSizeENS_9TensorRefIT_T0_EENSE_IT1_T2_EENSE_IT3_T4_EESN_T5_SO_,@"STO_CUDA_ENTRY STV_DEFAULT"
_ZN7cutlass9reference6device6kernel11Conv2dDgradINS_6half_tENS_6layout10TensorNHWCES4_S6_S4_S6_S4_S4_NS_16NumericConverterIS4_S4_LNS_15FloatRoundStyleE2EEENS_12multiply_addIS4_S4_S4_EELi2ELi4ELi16ELi8EEEvNS_4conv17Conv2dProblemSizeENS_9TensorRefIT_T0_EENSE_IT1_T2_EENSE_IT3_T4_EESN_T5_SO_:
.text._ZN7cutlass9reference6device6kernel11Conv2dDgradINS_6half_tENS_6layout10TensorNHWCES4_S6_S4_S6_S4_S4_NS_16NumericConverterIS4_S4_LNS_15FloatRoundStyleE2EEENS_12multiply_addIS4_S4_S4_EELi2ELi4ELi16ELi8EEEvNS_4conv17Conv2dProblemSizeENS_9TensorRefIT_T0_EENSE_IT1_T2_EENSE_IT3_T4_EESN_T5_SO_:
[----:B------:R-:W-:Y:S02]  /*0000*/  IMAD.MOV.U32 R1, RZ, RZ, c[0x0][0x28] ;  /* 0x00000a00ff017624 */ /* 0x000fe400078e00ff */
[----:B------:R-:W0:Y:S01]  /*0010*/  S2R R14, SR_TID.X ;  /* 0x00000000000e7919 */ /* 0x000e220000002100 */
[----:B------:R-:W-:Y:S01]  /*0020*/  IMAD.MOV.U32 R15, RZ, RZ, RZ ;  /* 0x000000ffff0f7224 */ /* 0x000fe200078e00ff */
[----:B------:R-:W-:Y:S01]  /*0030*/  ULDC UR6, c[0x0][0x168] ;  /* 0x00005a0000067ab9 */ /* 0x000fe20000000800 */
[----:B------:R-:W-:Y:S01]  /*0040*/  BSSY B0, `(.L_x_142) ;  /* 0x0000033000007945 */ /* 0x000fe20003800000 */
[----:B------:R-:W1:Y:S01]  /*0050*/  S2R R3, SR_CTAID.X ;  /* 0x0000000000037919 */ /* 0x000e620000002500 */
[----:B------:R-:W-:Y:S02]  /*0060*/  ULDC UR4, c[0x0][0x164] ;  /* 0x0000590000047ab9 */ /* 0x000fe40000000800 */
[----:B------:R-:W-:Y:S01]  /*0070*/  UIMAD.WIDE UR4, UR6, UR4, URZ ;  /* 0x00000004060472a5 */ /* 0x000fe2000f8e023f */
[----:B------:R-:W2:Y:S01]  /*0080*/  S2R R0, SR_CTAID.Y ;  /* 0x0000000000007919 */ /* 0x000ea20000002600 */
[----:B------:R-:W-:-:S03]  /*0090*/  USHF.R.S32.HI UR6, URZ, 0x1f, UR6 ;  /* 0x0000001f3f067899 */ /* 0x000fc60008011406 */
[----:B------:R-:W2:Y:S01]  /*00a0*/  S2R R5, SR_TID.Y ;  /* 0x0000000000057919 */ /* 0x000ea20000002200 */
[----:B0-----:R-:W-:-:S04]  /*00b0*/  IMAD.SHL.U32 R14, R14, 0x2, RZ ;  /* 0x000000020e0e7824 */ /* 0x001fc800078e00ff */
[----:B-1----:R-:W-:-:S05]  /*00c0*/  IMAD.WIDE.U32 R14, R3, 0x20, R14 ;  /* 0x00000020030e7825 */ /* 0x002fca00078e000e */
[----:B------:R-:W-:Y:S01]  /*00d0*/  LOP3.LUT R2, R15, UR5, RZ, 0xfc, !PT ;  /* 0x000000050f027c12 */ /* 0x000fe2000f8efcff */
[----:B--2---:R-:W-:-:S03]  /*00e0*/  IMAD R0, R0, 0x8, R5 ;  /* 0x0000000800007824 */ /* 0x004fc600078e0205 */
[----:B------:R-:W-:Y:S01]  /*00f0*/  ISETP.NE.U32.AND P0, PT, R2, RZ, PT ;  /* 0x000000ff0200720c */ /* 0x000fe20003f05070 */
[----:B------:R-:W-:-:S12]  /*0100*/  IMAD.SHL.U32 R0, R0, 0x4, RZ ;  /* 0x0000000400007824 */ /* 0x000fd800078e00ff */
[----:B------:R-:W-:Y:S05]  /*0110*/  @!P0 BRA `(.L_x_143) ;  /* 0x0000010000008947 */ /* 0x000fea0003800000 */
[----:B------:R-:W-:Y:S02]  /*0120*/  IMAD.U32 R9, RZ, RZ, UR5 ;  /* 0x00000005ff097e24 */ /* 0x000fe4000f8e00ff */
[----:B------:R-:W-:Y:S01]  /*0130*/  IMAD.U32 R6, RZ, RZ, UR4 ;  /* 0x00000004ff067e24 */ /* 0x000fe2000f8e00ff */
[----:B------:R-:W-:Y:S01]  /*0140*/  MOV R6, 0x1a0 ;  /* 0x000001a000067802 */ /* 0x000fe20000000f00 */
[----:B------:R-:W-:Y:S02]  /*0150*/  IMAD.U32 R8, RZ, RZ, UR4 ;  /* 0x00000004ff087e24 */ /* 0x000fe4000f8e00ff */
[----:B------:R-:W-:Y:S02]  /*0160*/  IMAD.U32 R7, RZ, RZ, UR5 ;  /* 0x00000005ff077e24 */ /* 0x000fe4000f8e00ff */
[----:B------:R-:W-:Y:S02]  /*0170*/  IMAD.MOV.U32 R18, RZ, RZ, R14 ;  /* 0x000000ffff127224 */ /* 0x000fe400078e000e */
[----:B------:R-:W-:-:S02]  /*0180*/  IMAD.MOV.U32 R9, RZ, RZ, R15 ;  /* 0x000000ffff097224 */ /* 0x000fc400078e000f */
[----:B------:R-:W-:Y:S05]  /*0190*/  CALL.REL.NOINC `($__internal_3_$__cuda_sm20_div_s64) ;  /* 0x0000253000007944 */ /* 0x000fea0003c00000 */
        /* <DEDUP_REMOVED lines=8> */
.L_x_143:
        /* <DEDUP_REMOVED lines=21> */
.L_x_144:
[----:B------:R-:W-:Y:S05]  /*0370*/  BSYNC B0 ;  /* 0x0000000000007941 */ /* 0x000fea0003800000 */
.L_x_142:
[----:B------:R-:W-:Y:S01]  /*0380*/  LOP3.LUT R3, R9, UR6, RZ, 0xfc, !PT ;  /* 0x0000000609037c12 */ /* 0x000fe2000f8efcff */
[----:B------:R-:W-:Y:S03]  /*0390*/  BSSY B0, `(.L_x_145) ;  /* 0x000001f000007945 */ /* 0x000fe60003800000 */
[----:B------:R-:W-:-:S13]  /*03a0*/  ISETP.NE.U32.AND P0, PT, R3, RZ, PT ;  /* 0x000000ff0300720c */ /* 0x000fda0003f05070 */
[----:B------:R-:W-:Y:S05]  /*03b0*/  @!P0 BRA `(.L_x_146) ;  /* 0x0000008000008947 */ /* 0x000fea0003800000 */
[----:B------:R-:W-:Y:S01]  /*03c0*/  IMAD.MOV.U32 R8, RZ, RZ, c[0x0][0x168] ;  /* 0x00005a00ff087624 */ /* 0x000fe200078e00ff */
[----:B------:R-:W-:Y:S01]  /*03d0*/  MOV R6, 0x400 ;  /* 0x0000040000067802 */ /* 0x000fe20000000f00 */
[----:B------:R-:W-:Y:S02]  /*03e0*/  IMAD.U32 R7, RZ, RZ, UR6 ;  /* 0x00000006ff077e24 */ /* 0x000fe4000f8e00ff */
[----:B------:R-:W-:Y:S05]  /*03f0*/  CALL.REL.NOINC `($__internal_3_$__cuda_sm20_div_s64) ;  /* 0x000022d000007944 */ /* 0x000fea0003c00000 */
[--C-:B------:R-:W-:Y:S02]  /*0400*/  IMAD.MOV R5, RZ, RZ, -R7.reuse ;  /* 0x000000ffff057224 */ /* 0x100fe400078e0a07 */
[----:B------:R-:W-:Y:S02]  /*0410*/  IMAD.MOV.U32 R3, RZ, RZ, R7 ;  /* 0x000000ffff037224 */ /* 0x000fe400078e0007 */
[----:B------:R-:W-:Y:S01]  /*0420*/  IMAD R4, R5, c[0x0][0x168], R18 ;  /* 0x00005a0005047a24 */ /* 0x000fe200078e0212 */
[----:B------:R-:W-:Y:S05]  /*0430*/  BRA `(.L_x_147) ;  /* 0x0000014000007947 */ /* 0x000fea0003800000 */
.L_x_146:
        /* <DEDUP_REMOVED lines=20> */
.L_x_147:
[----:B------:R-:W-:Y:S05]  /*0580*/  BSYNC B0 ;  /* 0x0000000000007941 */ /* 0x000fea0003800000 */
.L_x_145:
[----:B------:R-:W-:Y:S01]  /*0590*/  IADD3 R14, P0, R14, 0x1, RZ ;  /* 0x000000010e0e7810 */ /* 0x000fe20007f1e0ff */
[----:B------:R-:W-:Y:S04]  /*05a0*/  BSSY B0, `(.L_x_148) ;  /* 0x000002a000007945 */ /* 0x000fe80003800000 */
[----:B------:R-:W-:-:S05]  /*05b0*/  IMAD.X R15, RZ, RZ, R15, P0 ;  /* 0x000000ffff0f7224 */ /* 0x000fca00000e060f */
[----:B------:R-:W-:-:S04]  /*05c0*/  LOP3.LUT R5, R15, UR5, RZ, 0xfc, !PT ;  /* 0x000000050f057c12 */ /* 0x000fc8000f8efcff */
[----:B------:R-:W-:-:S13]  /*05d0*/  ISETP.NE.U32.AND P0, PT, R5, RZ, PT ;  /* 0x000000ff0500720c */ /* 0x000fda0003f05070 */
        /* <DEDUP_REMOVED lines=17> */
.L_x_149:
        /* <DEDUP_REMOVED lines=21> */
.L_x_150:
[----:B------:R-:W-:Y:S05]  /*0840*/  BSYNC B0 ;  /* 0x0000000000007941 */ /* 0x000fea0003800000 */
.L_x_148:
        /* <DEDUP_REMOVED lines=12> */
.L_x_152:
[----:B------:R-:W0:Y:S01]  /*0910*/  I2F.U32.RP R8, c[0x0][0x168] ;  /* 0x00005a0000087b06 */ /* 0x000e220000209000 */
[----:B------:R-:W-:Y:S01]  /*0920*/  IMAD.MOV.U32 R6, RZ, RZ, RZ ;  /* 0x000000ffff067224 */ /* 0x000fe200078e00ff */
[----:B------:R-:W-:-:S06]  /*0930*/  ISETP.NE.U32.AND P2, PT, RZ, c[0x0][0x168], PT ;  /* 0x00005a00ff007a0c */ /* 0x000fcc0003f45070 */
[----:B0-----:R-:W0:Y:S02]  /*0940*/  MUFU.RCP R8, R8 ;  /* 0x0000000800087308 */ /* 0x001e240000001000 */
[----:B0-----:R-:W-:-:S06]  /*0950*/  IADD3 R9, R8, 0xffffffe, RZ ;  /* 0x0ffffffe08097810 */ /* 0x001fcc0007ffe0ff */
[----:B------:R-:W0:Y:S02]  /*0960*/  F2I.FTZ.U32.TRUNC.NTZ R7, R9 ;  /* 0x0000000900077305 */ /* 0x000e24000021f000 */
[----:B0-----:R-:W-:-:S04]  /*0970*/  IMAD.MOV R11, RZ, RZ, -R7 ;  /* 0x000000ffff0b7224 */ /* 0x001fc800078e0a07 */
        /* <DEDUP_REMOVED lines=13> */
.L_x_153:
[----:B------:R-:W-:Y:S05]  /*0a50*/  BSYNC B0 ;  /* 0x0000000000007941 */ /* 0x000fea0003800000 */
.L_x_151:
[----:B------:R-:W-:Y:S01]  /*0a60*/  IMAD.MOV.U32 R8, RZ, RZ, c[0x0][0x17c] ;  /* 0x00005f00ff087624 */ /* 0x000fe200078e00ff */
[----:B------:R-:W-:Y:S01]  /*0a70*/  ULDC.64 UR16, c[0x0][0x118] ;  /* 0x0000460000107ab9 */ /* 0x000fe20000000a00 */
[----:B------:R-:W-:Y:S02]  /*0a80*/  PRMT R18, RZ, 0x5410, RZ ;  /* 0x00005410ff127816 */ /* 0x000fe400000000ff */
[----:B------:R-:W-:Y:S02]  /*0a90*/  PRMT R20, RZ, 0x5410, RZ ;  /* 0x00005410ff147816 */ /* 0x000fe400000000ff */
[----:B------:R-:W-:Y:S02]  /*0aa0*/  ISETP.GE.AND P0, PT, R8, 0x1, PT ;  /* 0x000000010800780c */ /* 0x000fe40003f06270 */
[----:B------:R-:W-:Y:S02]  /*0ab0*/  PRMT R17, RZ, 0x5410, RZ ;  /* 0x00005410ff117816 */ /* 0x000fe400000000ff */
[----:B------:R-:W-:-:S09]  /*0ac0*/  PRMT R19, RZ, 0x5410, RZ ;  /* 0x00005410ff137816 */ /* 0x000fd200000000ff */
[----:B------:R-:W-:Y:S05]  /*0ad0*/  @!P0 BRA `(.L_x_154) ;  /* 0x0000128000008947 */ /* 0x000fea0003800000 */
[C---:B------:R-:W-:Y:S01]  /*0ae0*/  IADD3 R10, R0.reuse, 0x3, RZ ;  /* 0x00000003000a7810 */ /* 0x040fe20007ffe0ff */
[----:B------:R-:W-:Y:S01]  /*0af0*/  IMAD R11, R5, c[0x0][0x1b8], RZ ;  /* 0x00006e00050b7a24 */ /* 0x000fe200078e02ff */
[C---:B------:R-:W-:Y:S01]  /*0b00*/  IADD3 R8, R0.reuse, 0x1, RZ ;  /* 0x0000000100087810 */ /* 0x040fe20007ffe0ff */
[----:B------:R-:W-:Y:S01]  /*0b10*/  UMOV UR4, URZ ;  /* 0x0000003f00047c82 */ /* 0x000fe20008000000 */
[----:B------:R-:W-:Y:S02]  /*0b20*/  IADD3 R9, R0, 0x2, RZ ;  /* 0x0000000200097810 */ /* 0x000fe40007ffe0ff */
[----:B------:R-:W-:Y:S01]  /*0b30*/  ISETP.GE.AND P3, PT, R10, c[0x0][0x16c], PT ;  /* 0x00005b000a007a0c */ /* 0x000fe20003f66270 */
[----:B------:R-:W-:Y:S01]  /*0b40*/  IMAD R10, R2, c[0x0][0x1b8], RZ ;  /* 0x00006e00020a7a24 */ /* 0x000fe200078e02ff */
[----:B------:R-:W-:Y:S02]  /*0b50*/  ISETP.GE.AND P1, PT, R8, c[0x0][0x16c], PT ;  /* 0x00005b0008007a0c */ /* 0x000fe40003f26270 */
[----:B------:R-:W-:-:S02]  /*0b60*/  ISETP.GE.AND P2, PT, R9, c[0x0][0x16c], PT ;  /* 0x00005b0009007a0c */ /* 0x000fc40003f46270 */
[----:B------:R-:W-:Y:S02]  /*0b70*/  PRMT R18, R18, 0x5410, RZ ;  /* 0x0000541012127816 */ /* 0x000fe400000000ff */
.L_x_167:
[----:B------:R-:W-:-:S05]  /*0b80*/  IMAD.MOV.U32 R9, RZ, RZ, 0x1 ;  /* 0x00000001ff097424 */ /* 0x000fca00078e00ff */
[----:B------:R-:W-:-:S13]  /*0b90*/  ISETP.LE.AND P0, PT, R9, c[0x0][0x180], PT ;  /* 0x0000600009007a0c */ /* 0x000fda0003f03270 */
[----:B------:R-:W-:Y:S05]  /*0ba0*/  @!P0 BRA `(.L_x_155) ;  /* 0x0000115000008947 */ /* 0x000fea0003800000 */
[----:B------:R-:W-:Y:S01]  /*0bb0*/  LOP3.LUT R8, RZ, UR4, RZ, 0x33, !PT ;  /* 0x00000004ff087c12 */ /* 0x000fe2000f8e33ff */
[----:B------:R-:W-:Y:S01]  /*0bc0*/  IMAD.MOV.U32 R13, RZ, RZ, c[0x0][0x194] ;  /* 0x00006500ff0d7624 */ /* 0x000fe200078e00ff */
[----:B------:R-:W-:Y:S01]  /*0bd0*/  ISETP.NE.AND P0, PT, R9, c[0x0][0x19c], PT ;  /* 0x0000670009007a0c */ /* 0x000fe20003f05270 */
[----:B------:R-:W-:Y:S01]  /*0be0*/  UMOV UR5, URZ ;  /* 0x0000003f00057c82 */ /* 0x000fe20008000000 */
[----:B------:R-:W-:-:S04]  /*0bf0*/  IADD3 R8, R8, c[0x0][0x17c], RZ ;  /* 0x00005f0008087a10 */ /* 0x000fc80007ffe0ff */
[----:B------:R-:W-:-:S05]  /*0c00*/  SEL R8, R8, UR4, !P0 ;  /* 0x0000000408087c07 */ /* 0x000fca000c000000 */
[----:B------:R-:W-:-:S04]  /*0c10*/  IMAD.MOV R8, RZ, RZ, -R8 ;  /* 0x000000ffff087224 */ /* 0x000fc800078e0a08 */
[----:B------:R-:W-:-:S04]  /*0c20*/  IMAD R13, R8, R13, c[0x0][0x184] ;  /* 0x00006100080d7624 */ /* 0x000fc800078e020d */
[C---:B------:R-:W-:Y:S02]  /*0c30*/  IMAD.IADD R12, R13.reuse, 0x1, R3 ;  /* 0x000000010d0c7824 */ /* 0x040fe400078e0203 */
[----:B------:R-:W-:Y:S02]  /*0c40*/  IMAD.IADD R13, R13, 0x1, R6 ;  /* 0x000000010d0d7824 */ /* 0x000fe400078e0206 */
.L_x_166:
[----:B------:R-:W-:-:S05]  /*0c50*/  IMAD.MOV.U32 R9, RZ, RZ, 0x1 ;  /* 0x00000001ff097424 */ /* 0x000fca00078e00ff */
[----:B------:R-:W-:-:S13]  /*0c60*/  ISETP.LE.AND P0, PT, R9, c[0x0][0x178], PT ;  /* 0x00005e0009007a0c */ /* 0x000fda0003f03270 */
[----:B------:R-:W-:Y:S05]  /*0c70*/  @!P0 BRA `(.L_x_156) ;  /* 0x0000102000008947 */ /* 0x000fea0003800000 */
[----:B------:R-:W-:Y:S01]  /*0c80*/  LOP3.LUT R8, RZ, UR5, RZ, 0x33, !PT ;  /* 0x00000005ff087c12 */ /* 0x000fe2000f8e33ff */
[----:B------:R-:W-:Y:S01]  /*0c90*/  UMOV UR6, URZ ;  /* 0x0000003f00067c82 */ /* 0x000fe20008000000 */
[----:B------:R-:W-:Y:S01]  /*0ca0*/  ISETP.NE.AND P0, PT, R9, c[0x0][0x19c], PT ;  /* 0x0000670009007a0c */ /* 0x000fe20003f05270 */
[----:B------:R-:W-:Y:S01]  /*0cb0*/  IMAD.MOV.U32 R9, RZ, RZ, c[0x0][0x198] ;  /* 0x00006600ff097624 */ /* 0x000fe200078e00ff */
[----:B------:R-:W-:Y:S01]  /*0cc0*/  IADD3 R8, R8, c[0x0][0x180], RZ ;  /* 0x0000600008087a10 */ /* 0x000fe20007ffe0ff */
[----:B------:R-:W-:Y:S01]  /*0cd0*/  UMOV UR8, URZ ;  /* 0x0000003f00087c82 */ /* 0x000fe20008000000 */
[----:B------:R-:W-:Y:S01]  /*0ce0*/  IABS R16, c[0x0][0x18c] ;  /* 0x0000630000107a13 */ /* 0x000fe20000000000 */
[----:B------:R-:W-:Y:S01]  /*0cf0*/  UMOV UR9, URZ ;  /* 0x0000003f00097c82 */ /* 0x000fe20008000000 */
[----:B------:R-:W-:Y:S01]  /*0d00*/  SEL R8, R8, UR5, !P0 ;  /* 0x0000000508087c07 */ /* 0x000fe2000c000000 */
[----:B------:R-:W-:-:S04]  /*0d10*/  UMOV UR7, URZ ;  /* 0x0000003f00077c82 */ /* 0x000fc80008000000 */
[----:B------:R-:W-:-:S04]  /*0d20*/  IMAD.MOV R8, RZ, RZ, -R8 ;  /* 0x000000ffff087224 */ /* 0x000fc800078e0a08 */
[----:B------:R-:W-:-:S04]  /*0d30*/  IMAD R9, R8, R9, c[0x0][0x188] ;  /* 0x0000620008097624 */ /* 0x000fc800078e0209 */
[C---:B------:R-:W-:Y:S02]  /*0d40*/  IMAD.IADD R8, R9.reuse, 0x1, R4 ;  /* 0x0000000109087824 */ /* 0x040fe400078e0204 */
[----:B------:R-:W-:Y:S02]  /*0d50*/  IMAD.IADD R9, R9, 0x1, R7 ;  /* 0x0000000109097824 */ /* 0x000fe400078e0207 */
.L_x_165:
[----:B------:R-:W-:Y:S01]  /*0d60*/  ISETP.GE.AND P4, PT, R12, RZ, PT ;  /* 0x000000ff0c00720c */ /* 0x000fe20003f86270 */
[----:B------:R-:W-:Y:S01]  /*0d70*/  BSSY B0, `(.L_x_157) ;  /* 0x0000019000007945 */ /* 0x000fe20003800000 */
[----:B------:R-:W-:-:S11]  /*0d80*/  PLOP3.LUT P0, PT, PT, PT, PT, 0x8, 0x0 ;  /* 0x000000000000781c */ /* 0x000fd60003f0e170 */
[----:B------:R-:W-:Y:S05]  /*0d90*/  @!P4 BRA `(.L_x_158) ;  /* 0x000001600000c947 */ /* 0x000fea0003800000 */
[----:B------:R-:W-:Y:S02]  /*0da0*/  IABS R21, c[0x0][0x18c] ;  /* 0x0000630000157a13 */ /* 0x000fe40000000000 */
[----:B------:R-:W-:Y:S02]  /*0db0*/  ISETP.GE.AND P5, PT, R12, RZ, PT ;  /* 0x000000ff0c00720c */ /* 0x000fe40003fa6270 */
[----:B------:R-:W0:Y:S08]  /*0dc0*/  I2F.RP R22, R21 ;  /* 0x0000001500167306 */ /* 0x000e300000209400 */
[----:B0-----:R-:W0:Y:S02]  /*0dd0*/  MUFU.RCP R22, R22 ;  /* 0x0000001600167308 */ /* 0x001e240000001000 */
[----:B0-----:R-:W-:-:S06]  /*0de0*/  IADD3 R14, R22, 0xffffffe, RZ ;  /* 0x0ffffffe160e7810 */ /* 0x001fcc0007ffe0ff */
[----:B------:R0:W1:Y:S02]  /*0df0*/  F2I.FTZ.U32.TRUNC.NTZ R15, R14 ;  /* 0x0000000e000f7305 */ /* 0x000064000021f000 */
[----:B0-----:R-:W-:Y:S02]  /*0e00*/  IMAD.MOV.U32 R14, RZ, RZ, RZ ;  /* 0x000000ffff0e7224 */ /* 0x001fe400078e00ff */
[----:B-1----:R-:W-:-:S04]  /*0e10*/  IMAD.MOV R24, RZ, RZ, -R15 ;  /* 0x000000ffff187224 */ /* 0x002fc800078e0a0f */
[----:B------:R-:W-:Y:S01]  /*0e20*/  IMAD R23, R24, R21, RZ ;  /* 0x0000001518177224 */ /* 0x000fe200078e02ff */
[----:B------:R-:W-:-:S03]  /*0e30*/  IABS R24, R12 ;  /* 0x0000000c00187213 */ /* 0x000fc60000000000 */
[----:B------:R-:W-:-:S06]  /*0e40*/  IMAD.HI.U32 R15, R15, R23, R14 ;  /* 0x000000170f0f7227 */ /* 0x000fcc00078e000e */
[----:B------:R-:W-:-:S04]  /*0e50*/  IMAD.HI.U32 R15, R15, R24, RZ ;  /* 0x000000180f0f7227 */ /* 0x000fc800078e00ff */
[----:B------:R-:W-:-:S04]  /*0e60*/  IMAD.MOV R15, RZ, RZ, -R15 ;  /* 0x000000ffff0f7224 */ /* 0x000fc800078e0a0f */
[----:B------:R-:W-:-:S05]  /*0e70*/  IMAD R15, R21, R15, R24 ;  /* 0x0000000f150f7224 */ /* 0x000fca00078e0218 */
[----:B------:R-:W-:-:S13]  /*0e80*/  ISETP.GT.U32.AND P0, PT, R16, R15, PT ;  /* 0x0000000f1000720c */ /* 0x000fda0003f04070 */
[----:B------:R-:W-:Y:S01]  /*0e90*/  @!P0 IMAD.IADD R15, R15, 0x1, -R21 ;  /* 0x000000010f0f8824 */ /* 0x000fe200078e0a15 */
[----:B------:R-:W-:-:S04]  /*0ea0*/  ISETP.NE.AND P0, PT, RZ, c[0x0][0x18c], PT ;  /* 0x00006300ff007a0c */ /* 0x000fc80003f05270 */
[----:B------:R-:W-:-:S13]  /*0eb0*/  ISETP.GT.U32.AND P4, PT, R16, R15, PT ;  /* 0x0000000f1000720c */ /* 0x000fda0003f84070 */
[----:B------:R-:W-:-:S04]  /*0ec0*/  @!P4 IMAD.IADD R15, R15, 0x1, -R21 ;  /* 0x000000010f0fc824 */ /* 0x000fc800078e0a15 */
[----:B------:R-:W-:Y:S01]  /*0ed0*/  @!P5 IMAD.MOV R15, RZ, RZ, -R15 ;  /* 0x000000ffff0fd224 */ /* 0x000fe200078e0a0f */
[----:B------:R-:W-:-:S04]  /*0ee0*/  @!P0 LOP3.LUT R15, RZ, c[0x0][0x18c], RZ, 0x33, !PT ;  /* 0x00006300ff0f8a12 */ /* 0x000fc800078e33ff */
[----:B------:R-:W-:-:S08]  /*0ef0*/  ISETP.EQ.AND P0, PT, R15, RZ, PT ;  /* 0x000000ff0f00720c */ /* 0x000fd00003f02270 */
.L_x_158:
[----:B------:R-:W-:Y:S05]  /*0f00*/  BSYNC B0 ;  /* 0x0000000000007941 */ /* 0x000fea0003800000 */
.L_x_157:
[----:B------:R-:W-:Y:S01]  /*0f10*/  ISETP.LT.OR P0, PT, R8, RZ, !P0 ;  /* 0x000000ff0800720c */ /* 0x000fe20004701670 */
[----:B------:R-:W-:Y:S01]  /*0f20*/  BSSY B0, `(.L_x_159) ;  /* 0x000004a000007945 */ /* 0x000fe20003800000 */
[----:B------:R-:W-:Y:S02]  /*0f30*/  IABS R21, c[0x0][0x190] ;  /* 0x0000640000157a13 */ /* 0x000fe40000000000 */
[----:B------:R-:W-:-:S09]  /*0f40*/  PRMT R22, RZ, 0x7610, R22 ;  /* 0x00007610ff167816 */ /* 0x000fd20000000016 */
[----:B------:R-:W-:Y:S05]  /*0f50*/  @P0 BRA `(.L_x_160) ;  /* 0x0000046000000947 */ /* 0x000fea0003800000 */
[----:B------:R-:W0:Y:S01]  /*0f60*/  I2F.RP R22, R21 ;  /* 0x0000001500167306 */ /* 0x000e220000209400 */
[----:B------:R-:W-:Y:S02]  /*0f70*/  IABS R26, R8 ;  /* 0x00000008001a7213 */ /* 0x000fe40000000000 */
[----:B------:R-:W-:Y:S02]  /*0f80*/  ISETP.GE.AND P6, PT, R8, RZ, PT ;  /* 0x000000ff0800720c */ /* 0x000fe40003fc6270 */
[----:B------:R-:W-:-:S03]  /*0f90*/  ISETP.NE.AND P4, PT, RZ, c[0x0][0x190], PT ;  /* 0x00006400ff007a0c */ /* 0x000fc60003f85270 */
[----:B0-----:R-:W0:Y:S02]  /*0fa0*/  MUFU.RCP R22, R22 ;  /* 0x0000001600167308 */ /* 0x001e240000001000 */
[----:B0-----:R-:W-:Y:S02]  /*0fb0*/  IADD3 R14, R22, 0xffffffe, RZ ;  /* 0x0ffffffe160e7810 */ /* 0x001fe40007ffe0ff */
[----:B------:R-:W-:-:S04]  /*0fc0*/  PRMT R22, RZ, 0x7610, R22 ;  /* 0x00007610ff167816 */ /* 0x000fc80000000016 */
[----:B------:R0:W1:Y:S02]  /*0fd0*/  F2I.FTZ.U32.TRUNC.NTZ R15, R14 ;  /* 0x0000000e000f7305 */ /* 0x000064000021f000 */
[----:B0-----:R-:W-:Y:S02]  /*0fe0*/  IMAD.MOV.U32 R14, RZ, RZ, RZ ;  /* 0x000000ffff0e7224 */ /* 0x001fe400078e00ff */
[----:B-1----:R-:W-:-:S04]  /*0ff0*/  IMAD.MOV R24, RZ, RZ, -R15 ;  /* 0x000000ffff187224 */ /* 0x002fc800078e0a0f */
[----:B------:R-:W-:Y:S01]  /*1000*/  IMAD R23, R24, R21, RZ ;  /* 0x0000001518177224 */ /* 0x000fe200078e02ff */
[----:B------:R-:W-:-:S03]  /*1010*/  LOP3.LUT R24, RZ, c[0x0][0x190], RZ, 0x33, !PT ;  /* 0x00006400ff187a12 */ /* 0x000fc600078e33ff */
[----:B------:R-:W-:-:S06]  /*1020*/  IMAD.HI.U32 R15, R15, R23, R14 ;  /* 0x000000170f0f7227 */ /* 0x000fcc00078e000e */
[----:B------:R-:W-:-:S04]  /*1030*/  IMAD.HI.U32 R23, R15, R26, RZ ;  /* 0x0000001a0f177227 */ /* 0x000fc800078e00ff */
[----:B------:R-:W-:-:S04]  /*1040*/  IMAD.MOV R15, RZ, RZ, -R23 ;  /* 0x000000ffff0f7224 */ /* 0x000fc800078e0a17 */
[----:B------:R-:W-:-:S05]  /*1050*/  IMAD R26, R21, R15, R26 ;  /* 0x0000000f151a7224 */ /* 0x000fca00078e021a */
[----:B------:R-:W-:-:S13]  /*1060*/  ISETP.GT.U32.AND P5, PT, R21, R26, PT ;  /* 0x0000001a1500720c */ /* 0x000fda0003fa4070 */
[----:B------:R-:W-:-:S04]  /*1070*/  @!P5 IMAD.IADD R26, R26, 0x1, -R21 ;  /* 0x000000011a1ad824 */ /* 0x000fc800078e0a15 */
[----:B------:R-:W-:Y:S01]  /*1080*/  IMAD.IADD R15, R26, 0x1, -R21 ;  /* 0x000000011a0f7824 */ /* 0x000fe200078e0a15 */
[----:B------:R-:W-:-:S04]  /*1090*/  ISETP.GT.U32.AND P0, PT, R21, R26, PT ;  /* 0x0000001a1500720c */ /* 0x000fc80003f04070 */
[----:B------:R-:W-:-:S05]  /*10a0*/  SEL R15, R15, R26, !P0 ;  /* 0x0000001a0f0f7207 */ /* 0x000fca0004000000 */
[----:B------:R-:W-:-:S05]  /*10b0*/  @!P6 IMAD.MOV R15, RZ, RZ, -R15 ;  /* 0x000000ffff0fe224 */ /* 0x000fca00078e0a0f */
[----:B------:R-:W-:-:S04]  /*10c0*/  SEL R15, R24, R15, !P4 ;  /* 0x0000000f180f7207 */ /* 0x000fc80006000000 */
[----:B------:R-:W-:-:S13]  /*10d0*/  ISETP.NE.AND P0, PT, R15, RZ, PT ;  /* 0x000000ff0f00720c */ /* 0x000fda0003f05270 */
[----:B------:R-:W-:Y:S05]  /*10e0*/  @P0 BRA `(.L_x_160) ;  /* 0x000002d000000947 */ /* 0x000fea0003800000 */
[----:B------:R-:W-:Y:S01]  /*10f0*/  IABS R16, c[0x0][0x18c] ;  /* 0x0000630000107a13 */ /* 0x000fe20000000000 */
[----:B------:R-:W-:Y:S01]  /*1100*/  IMAD.MOV.U32 R14, RZ, RZ, RZ ;  /* 0x000000ffff0e7224 */ /* 0x000fe200078e00ff */
[----:B------:R-:W-:Y:S02]  /*1110*/  ISETP.GE.U32.AND P6, PT, R26, R21, PT ;  /* 0x000000151a00720c */ /* 0x000fe40003fc6070 */
[----:B------:R-:W0:Y:S01]  /*1120*/  I2F.RP R22, R16 ;  /* 0x0000001000167306 */ /* 0x000e220000209400 */
[----:B------:R-:W-:-:S10]  /*1130*/  @!P5 IADD3 R23, R23, 0x1, RZ ;  /* 0x000000011717d810 */ /* 0x000fd40007ffe0ff */
[----:B------:R-:W-:Y:S01]  /*1140*/  @P6 IADD3 R23, R23, 0x1, RZ ;  /* 0x0000000117176810 */ /* 0x000fe20007ffe0ff */
[----:B0-----:R-:W0:Y:S02]  /*1150*/  MUFU.RCP R22, R22 ;  /* 0x0000001600167308 */ /* 0x001e240000001000 */
[----:B0-----:R-:W-:Y:S02]  /*1160*/  IADD3 R25, R22, 0xffffffe, RZ ;  /* 0x0ffffffe16197810 */ /* 0x001fe40007ffe0ff */
[----:B------:R-:W-:-:S04]  /*1170*/  LOP3.LUT R22, R8, c[0x0][0x190], RZ, 0x3c, !PT ;  /* 0x0000640008167a12 */ /* 0x000fc800078e3cff */
[----:B------:R-:W0:Y:S01]  /*1180*/  F2I.FTZ.U32.TRUNC.NTZ R15, R25 ;  /* 0x00000019000f7305 */ /* 0x000e22000021f000 */
[----:B------:R-:W-:Y:S02]  /*1190*/  ISETP.GE.AND P6, PT, R22, RZ, PT ;  /* 0x000000ff1600720c */ /* 0x000fe40003fc6270 */
[----:B------:R-:W-:-:S11]  /*11a0*/  PRMT R22, RZ, 0x7610, R22 ;  /* 0x00007610ff167816 */ /* 0x000fd60000000016 */
[----:B------:R-:W-:Y:S02]  /*11b0*/  @!P6 IMAD.MOV R23, RZ, RZ, -R23 ;  /* 0x000000ffff17e224 */ /* 0x000fe400078e0a17 */
[----:B0-----:R-:W-:-:S03]  /*11c0*/  IMAD.MOV R27, RZ, RZ, -R15 ;  /* 0x000000ffff1b7224 */ /* 0x001fc600078e0a0f */
[----:B------:R-:W-:Y:S01]  /*11d0*/  SEL R23, R24, R23, !P4 ;  /* 0x0000001718177207 */ /* 0x000fe20006000000 */
[----:B------:R-:W-:-:S04]  /*11e0*/  IMAD R27, R27, R16, RZ ;  /* 0x000000101b1b7224 */ /* 0x000fc800078e02ff */
[----:B------:R-:W-:Y:S01]  /*11f0*/  IMAD.HI.U32 R14, R15, R27, R14 ;  /* 0x0000001b0f0e7227 */ /* 0x000fe200078e000e */
[----:B------:R-:W-:-:S05]  /*1200*/  IABS R27, R12 ;  /* 0x0000000c001b7213 */ /* 0x000fca0000000000 */
[----:B------:R-:W-:-:S04]  /*1210*/  IMAD.HI.U32 R14, R14, R27, RZ ;  /* 0x0000001b0e0e7227 */ /* 0x000fc800078e00ff */
[----:B------:R-:W-:-:S04]  /*1220*/  IMAD.MOV R15, RZ, RZ, -R14 ;  /* 0x000000ffff0f7224 */ /* 0x000fc800078e0a0e */
[----:B------:R-:W-:-:S05]  /*1230*/  IMAD R15, R16, R15, R27 ;  /* 0x0000000f100f7224 */ /* 0x000fca00078e021b */
[----:B------:R-:W-:-:S13]  /*1240*/  ISETP.GT.U32.AND P0, PT, R16, R15, PT ;  /* 0x0000000f1000720c */ /* 0x000fda0003f04070 */
[----:B------:R-:W-:Y:S01]  /*1250*/  @!P0 IMAD.IADD R15, R15, 0x1, -R16 ;  /* 0x000000010f0f8824 */ /* 0x000fe200078e0a10 */
[----:B------:R-:W-:-:S04]  /*1260*/  @!P0 IADD3 R14, R14, 0x1, RZ ;  /* 0x000000010e0e8810 */ /* 0x000fc80007ffe0ff */
[----:B------:R-:W-:Y:S02]  /*1270*/  ISETP.GE.U32.AND P5, PT, R15, R16, PT ;  /* 0x000000100f00720c */ /* 0x000fe40003fa6070 */
[----:B------:R-:W-:-:S04]  /*1280*/  LOP3.LUT R15, R12, c[0x0][0x18c], RZ, 0x3c, !PT ;  /* 0x000063000c0f7a12 */ /* 0x000fc800078e3cff */
[----:B------:R-:W-:-:S07]  /*1290*/  ISETP.GE.AND P0, PT, R15, RZ, PT ;  /* 0x000000ff0f00720c */ /* 0x000fce0003f06270 */
[----:B------:R-:W-:Y:S02]  /*12a0*/  @P5 IADD3 R14, R14, 0x1, RZ ;  /* 0x000000010e0e5810 */ /* 0x000fe40007ffe0ff */
[----:B------:R-:W-:-:S04]  /*12b0*/  ISETP.NE.AND P5, PT, RZ, c[0x0][0x18c], PT ;  /* 0x00006300ff007a0c */ /* 0x000fc80003fa5270 */
[----:B------:R-:W-:Y:S01]  /*12c0*/  @!P0 IMAD.MOV R14, RZ, RZ, -R14 ;  /* 0x000000ffff0e8224 */ /* 0x000fe200078e0a0e */
[----:B------:R-:W-:-:S08]  /*12d0*/  ISETP.GE.AND P0, PT, R2, c[0x0][0x160], PT ;  /* 0x0000580002007a0c */ /* 0x000fd00003f06270 */
[----:B------:R-:W-:-:S04]  /*12e0*/  @!P5 LOP3.LUT R14, RZ, c[0x0][0x18c], RZ, 0x33, !PT ;  /* 0x00006300ff0eda12 */ /* 0x000fc800078e33ff */
[----:B------:R-:W-:-:S04]  /*12f0*/  ISETP.GE.OR P0, PT, R14, c[0x0][0x170], P0 ;  /* 0x00005c000e007a0c */ /* 0x000fc80000706670 */
[----:B------:R-:W-:-:S13]  /*1300*/  ISETP.GE.OR P0, PT, R23, c[0x0][0x174], P0 ;  /* 0x00005d0017007a0c */ /* 0x000fda0000706670 */
[----:B------:R-:W-:Y:S05]  /*1310*/  @P0 BRA `(.L_x_160) ;  /* 0x000000a000000947 */ /* 0x000fea0003800000 */
[----:B------:R-:W-:Y:S02]  /*1320*/  IMAD R14, R14, c[0x0][0x1b4], RZ ;  /* 0x00006d000e0e7a24 */ /* 0x000fe400078e02ff */
[----:B------:R-:W-:Y:S02]  /*1330*/  IMAD R23, R23, c[0x0][0x1b0], RZ ;  /* 0x00006c0017177a24 */ /* 0x000fe400078e02ff */
[----:B------:R-:W-:-:S04]  /*1340*/  IMAD.WIDE R14, R14, 0x2, RZ ;  /* 0x000000020e0e7825 */ /* 0x000fc800078e02ff */
[----:B------:R-:W-:Y:S02]  /*1350*/  IMAD.U32 R25, RZ, RZ, UR9 ;  /* 0x00000009ff197e24 */ /* 0x000fe4000f8e00ff */
[----:B------:R-:W-:-:S06]  /*1360*/  IMAD.WIDE R14, R10, 0x2, R14 ;  /* 0x000000020a0e7825 */ /* 0x000fcc00078e020e */
[----:B------:R-:W-:-:S04]  /*1370*/  IMAD.WIDE R14, R23, 0x2, R14 ;  /* 0x00000002170e7825 */ /* 0x000fc800078e020e */
[----:B------:R-:W-:-:S05]  /*1380*/  IMAD.U32 R23, RZ, RZ, UR8 ;  /* 0x00000008ff177e24 */ /* 0x000fca000f8e00ff */
[----:B------:R-:W-:-:S04]  /*1390*/  IADD3 R22, P0, P4, R23, c[0x0][0x1a8], R14 ;  /* 0x00006a0017167a10 */ /* 0x000fc80007c1e00e */
[----:B------:R-:W-:-:S05]  /*13a0*/  IADD3.X R23, R25, c[0x0][0x1ac], R15, P0, P4 ;  /* 0x00006b0019177a10 */ /* 0x000fca00007e840f */
[----:B------:R0:W5:Y:S04]  /*13b0*/  LDG.E.U16 R22, [R22.64] ;  /* 0x0000001016167981 */ /* 0x000168000c1e1500 */
.L_x_160:
[----:B------:R-:W-:Y:S05]  /*13c0*/  BSYNC B0 ;  /* 0x0000000000007941 */ /* 0x000fea0003800000 */
.L_x_159:
[----:B------:R-:W-:Y:S01]  /*13d0*/  ISETP.GE.AND P4, PT, R13, RZ, PT ;  /* 0x000000ff0d00720c */ /* 0x000fe20003f86270 */
[----:B------:R-:W-:Y:S01]  /*13e0*/  BSSY B0, `(.L_x_161) ;  /* 0x000001a000007945 */ /* 0x000fe20003800000 */
[----:B------:R-:W-:-:S11]  /*13f0*/  PLOP3.LUT P0, PT, PT, PT, PT, 0x8, 0x0 ;  /* 0x000000000000781c */ /* 0x000fd60003f0e170 */
[----:B------:R-:W-:Y:S05]  /*1400*/  @!P4 BRA `(.L_x_162) ;  /* 0x000001700000c947 */ /* 0x000fea0003800000 */
[----:B------:R-:W-:Y:S01]  /*1410*/  IABS R16, c[0x0][0x18c] ;  /* 0x0000630000107a13 */ /* 0x000fe20000000000 */
[----:B------:R-:W-:Y:S01]  /*1420*/  IMAD.MOV.U32 R14, RZ, RZ, RZ ;  /* 0x000000ffff0e7224 */ /* 0x000fe200078e00ff */
[----:B------:R-:W-:Y:S02]  /*1430*/  IABS R26, R13 ;  /* 0x0000000d001a7213 */ /* 0x000fe40000000000 */
[----:B0-----:R-:W0:Y:S01]  /*1440*/  I2F.RP R23, R16 ;  /* 0x0000001000177306 */ /* 0x001e220000209400 */
[----:B------:R-:W-:Y:S02]  /*1450*/  ISETP.GE.AND P4, PT, R13, RZ, PT ;  /* 0x000000ff0d00720c */ /* 0x000fe40003f86270 */
[----:B------:R-:W-:-:S05]  /*1460*/  ISETP.NE.AND P5, PT, RZ, c[0x0][0x18c], PT ;  /* 0x00006300ff007a0c */ /* 0x000fca0003fa5270 */
[----:B0-----:R-:W0:Y:S02]  /*1470*/  MUFU.RCP R23, R23 ;  /* 0x0000001700177308 */ /* 0x001e240000001000 */
[----:B0-----:R-:W-:-:S06]  /*1480*/  IADD3 R24, R23, 0xffffffe, RZ ;  /* 0x0ffffffe17187810 */ /* 0x001fcc0007ffe0ff */
[----:B------:R-:W0:Y:S02]  /*1490*/  F2I.FTZ.U32.TRUNC.NTZ R15, R24 ;  /* 0x00000018000f7305 */ /* 0x000e24000021f000 */
[----:B0-----:R-:W-:-:S04]  /*14a0*/  IMAD.MOV R25, RZ, RZ, -R15 ;  /* 0x000000ffff197224 */ /* 0x001fc800078e0a0f */
[----:B------:R-:W-:-:S04]  /*14b0*/  IMAD R25, R25, R16, RZ ;  /* 0x0000001019197224 */ /* 0x000fc800078e02ff */
[----:B------:R-:W-:-:S04]  /*14c0*/  IMAD.HI.U32 R14, R15, R25, R14 ;  /* 0x000000190f0e7227 */ /* 0x000fc800078e000e */
[----:B------:R-:W-:-:S04]  /*14d0*/  IMAD.MOV.U32 R15, RZ, RZ, R26 ;  /* 0x000000ffff0f7224 */ /* 0x000fc800078e001a */
[----:B------:R-:W-:-:S04]  /*14e0*/  IMAD.HI.U32 R14, R14, R15, RZ ;  /* 0x0000000f0e0e7227 */ /* 0x000fc800078e00ff */
[----:B------:R-:W-:-:S04]  /*14f0*/  IMAD.MOV R14, RZ, RZ, -R14 ;  /* 0x000000ffff0e7224 */ /* 0x000fc800078e0a0e */
[----:B------:R-:W-:-:S05]  /*1500*/  IMAD R15, R16, R14, R15 ;  /* 0x0000000e100f7224 */ /* 0x000fca00078e020f */
[----:B------:R-:W-:-:S13]  /*1510*/  ISETP.GT.U32.AND P0, PT, R16, R15, PT ;  /* 0x0000000f1000720c */ /* 0x000fda0003f04070 */
[----:B------:R-:W-:-:S05]  /*1520*/  @!P0 IMAD.IADD R15, R15, 0x1, -R16 ;  /* 0x000000010f0f8824 */ /* 0x000fca00078e0a10 */
[----:B------:R-:W-:-:S13]  /*1530*/  ISETP.GT.U32.AND P0, PT, R16, R15, PT ;  /* 0x0000000f1000720c */ /* 0x000fda0003f04070 */
[----:B------:R-:W-:-:S04]  /*1540*/  @!P0 IMAD.IADD R15, R15, 0x1, -R16 ;  /* 0x000000010f0f8824 */ /* 0x000fc800078e0a10 */
[----:B------:R-:W-:Y:S01]  /*1550*/  @!P4 IMAD.MOV R15, RZ, RZ, -R15 ;  /* 0x000000ffff0fc224 */ /* 0x000fe200078e0a0f */
[----:B------:R-:W-:-:S04]  /*1560*/  @!P5 LOP3.LUT R15, RZ, c[0x0][0x18c], RZ, 0x33, !PT ;  /* 0x00006300ff0fda12 */ /* 0x000fc800078e33ff */
[----:B------:R-:W-:-:S08]  /*1570*/  ISETP.EQ.AND P0, PT, R15, RZ, PT ;  /* 0x000000ff0f00720c */ /* 0x000fd00003f02270 */
.L_x_162:
[----:B------:R-:W-:Y:S05]  /*1580*/  BSYNC B0 ;  /* 0x0000000000007941 */ /* 0x000fea0003800000 */
.L_x_161:
[----:B------:R-:W-:Y:S01]  /*1590*/  ISETP.LT.OR P0, PT, R9, RZ, !P0 ;  /* 0x000000ff0900720c */ /* 0x000fe20004701670 */
[----:B------:R-:W-:Y:S01]  /*15a0*/  BSSY B0, `(.L_x_163) ;  /* 0x000004a000007945 */ /* 0x000fe20003800000 */
[----:B0-----:R-:W-:-:S11]  /*15b0*/  PRMT R23, RZ, 0x7610, R23 ;  /* 0x00007610ff177816 */ /* 0x001fd60000000017 */
        /* <DEDUP_REMOVED lines=9> */
[----:B0-----:R-:W-:Y:S01]  /*1650*/  LOP3.LUT R25, RZ, c[0x0][0x190], RZ, 0x33, !PT ;  /* 0x00006400ff197a12 */ /* 0x001fe200078e33ff */
[----:B-1----:R-:W-:-:S04]  /*1660*/  IMAD.MOV R14, RZ, RZ, -R15 ;  /* 0x000000ffff0e7224 */ /* 0x002fc800078e0a0f */
[----:B------:R-:W-:Y:S02]  /*1670*/  IMAD R27, R14, R21, RZ ;  /* 0x000000150e1b7224 */ /* 0x000fe400078e02ff */
[----:B------:R-:W-:-:S04]  /*1680*/  IMAD.MOV.U32 R14, RZ, RZ, RZ ;  /* 0x000000ffff0e7224 */ /* 0x000fc800078e00ff */
[----:B------:R-:W-:-:S04]  /*1690*/  IMAD.HI.U32 R27, R15, R27, R14 ;  /* 0x0000001b0f1b7227 */ /* 0x000fc800078e000e */
[----:B------:R-:W-:-:S04]  /*16a0*/  IMAD.MOV.U32 R14, RZ, RZ, R24 ;  /* 0x000000ffff0e7224 */ /* 0x000fc800078e0018 */
        /* <DEDUP_REMOVED lines=12> */
[----:B------:R-:W-:Y:S02]  /*1770*/  IABS R16, c[0x0][0x18c] ;  /* 0x0000630000107a13 */ /* 0x000fe40000000000 */
[----:B------:R-:W-:Y:S01]  /*1780*/  ISETP.GE.U32.AND P0, PT, R14, R21, PT ;  /* 0x000000150e00720c */ /* 0x000fe20003f06070 */
[----:B------:R-:W-:Y:S01]  /*1790*/  IMAD.MOV.U32 R14, RZ, RZ, RZ ;  /* 0x000000ffff0e7224 */ /* 0x000fe200078e00ff */
[----:B------:R-:W0:Y:S01]  /*17a0*/  I2F.RP R23, R16 ;  /* 0x0000001000177306 */ /* 0x000e220000209400 */
[----:B------:R-:W-:Y:S02]  /*17b0*/  IABS R21, R13 ;  /* 0x0000000d00157213 */ /* 0x000fe40000000000 */
[----:B------:R-:W-:-:S08]  /*17c0*/  @!P5 IADD3 R24, R24, 0x1, RZ ;  /* 0x000000011818d810 */ /* 0x000fd00007ffe0ff */
[----:B------:R-:W-:Y:S01]  /*17d0*/  @P0 IADD3 R24, R24, 0x1, RZ ;  /* 0x0000000118180810 */ /* 0x000fe20007ffe0ff */
[----:B0-----:R-:W0:Y:S02]  /*17e0*/  MUFU.RCP R23, R23 ;  /* 0x0000001700177308 */ /* 0x001e240000001000 */
[----:B0-----:R-:W-:Y:S02]  /*17f0*/  IADD3 R26, R23, 0xffffffe, RZ ;  /* 0x0ffffffe171a7810 */ /* 0x001fe40007ffe0ff */
[----:B------:R-:W-:-:S04]  /*1800*/  PRMT R23, RZ, 0x7610, R23 ;  /* 0x00007610ff177816 */ /* 0x000fc80000000017 */
[----:B------:R-:W0:Y:S02]  /*1810*/  F2I.FTZ.U32.TRUNC.NTZ R15, R26 ;  /* 0x0000001a000f7305 */ /* 0x000e24000021f000 */
[----:B0-----:R-:W-:-:S04]  /*1820*/  IMAD.MOV R27, RZ, RZ, -R15 ;  /* 0x000000ffff1b7224 */ /* 0x001fc800078e0a0f */
[----:B------:R-:W-:-:S04]  /*1830*/  IMAD R27, R27, R16, RZ ;  /* 0x000000101b1b7224 */ /* 0x000fc800078e02ff */
[----:B------:R-:W-:-:S06]  /*1840*/  IMAD.HI.U32 R14, R15, R27, R14 ;  /* 0x0000001b0f0e7227 */ /* 0x000fcc00078e000e */
[----:B------:R-:W-:-:S04]  /*1850*/  IMAD.HI.U32 R14, R14, R21, RZ ;  /* 0x000000150e0e7227 */ /* 0x000fc800078e00ff */
[----:B------:R-:W-:-:S04]  /*1860*/  IMAD.MOV R15, RZ, RZ, -R14 ;  /* 0x000000ffff0f7224 */ /* 0x000fc800078e0a0e */
[----:B------:R-:W-:Y:S01]  /*1870*/  IMAD R15, R16, R15, R21 ;  /* 0x0000000f100f7224 */ /* 0x000fe200078e0215 */
[----:B------:R-:W-:-:S04]  /*1880*/  LOP3.LUT R21, R9, c[0x0][0x190], RZ, 0x3c, !PT ;  /* 0x0000640009157a12 */ /* 0x000fc800078e3cff */
[----:B------:R-:W-:-:S13]  /*1890*/  ISETP.GT.U32.AND P6, PT, R16, R15, PT ;  /* 0x0000000f1000720c */ /* 0x000fda0003fc4070 */
[----:B------:R-:W-:Y:S01]  /*18a0*/  @!P6 IMAD.IADD R15, R15, 0x1, -R16 ;  /* 0x000000010f0fe824 */ /* 0x000fe200078e0a10 */
[----:B------:R-:W-:Y:S02]  /*18b0*/  @!P6 IADD3 R14, R14, 0x1, RZ ;  /* 0x000000010e0ee810 */ /* 0x000fe40007ffe0ff */
[----:B------:R-:W-:Y:S02]  /*18c0*/  ISETP.GE.AND P6, PT, R21, RZ, PT ;  /* 0x000000ff1500720c */ /* 0x000fe40003fc6270 */
[----:B------:R-:W-:Y:S02]  /*18d0*/  ISETP.GE.U32.AND P5, PT, R15, R16, PT ;  /* 0x000000100f00720c */ /* 0x000fe40003fa6070 */
[----:B------:R-:W-:-:S04]  /*18e0*/  LOP3.LUT R15, R13, c[0x0][0x18c], RZ, 0x3c, !PT ;  /* 0x000063000d0f7a12 */ /* 0x000fc800078e3cff */
[----:B------:R-:W-:-:S05]  /*18f0*/  ISETP.GE.AND P0, PT, R15, RZ, PT ;  /* 0x000000ff0f00720c */ /* 0x000fca0003f06270 */
[----:B------:R-:W-:Y:S02]  /*1900*/  @!P6 IMAD.MOV R24, RZ, RZ, -R24 ;  /* 0x000000ffff18e224 */ /* 0x000fe400078e0a18 */
[----:B------:R-:W-:Y:S02]  /*1910*/  @P5 IADD3 R14, R14, 0x1, RZ ;  /* 0x000000010e0e5810 */ /* 0x000fe40007ffe0ff */
[----:B------:R-:W-:Y:S02]  /*1920*/  ISETP.NE.AND P5, PT, RZ, c[0x0][0x18c], PT ;  /* 0x00006300ff007a0c */ /* 0x000fe40003fa5270 */
[----:B------:R-:W-:Y:S02]  /*1930*/  SEL R21, R25, R24, !P4 ;  /* 0x0000001819157207 */ /* 0x000fe40006000000 */
        /* <DEDUP_REMOVED lines=16> */
.L_x_164:
[----:B------:R-:W-:Y:S05]  /*1a40*/  BSYNC B0 ;  /* 0x0000000000007941 */ /* 0x000fea0003800000 */
.L_x_163:
[----:B------:R-:W-:Y:S01]  /*1a50*/  ULDC.64 UR10, c[0x0][0x1c8] ;  /* 0x00007200000a7ab9 */ /* 0x000fe20000000a00 */
[----:B------:R-:W-:Y:S01]  /*1a60*/  ISETP.GE.AND P0, PT, R0, c[0x0][0x16c], PT ;  /* 0x00005b0000007a0c */ /* 0x000fe20003f06270 */
[----:B------:R-:W-:Y:S01]  /*1a70*/  UIMAD UR10, UR5, UR10, URZ ;  /* 0x0000000a050a72a4 */ /* 0x000fe2000f8e023f */
[----:B------:R-:W-:Y:S01]  /*1a80*/  PRMT R21, RZ, 0x7610, R21 ;  /* 0x00007610ff157816 */ /* 0x000fe20000000015 */
[----:B------:R-:W-:Y:S01]  /*1a90*/  UIMAD UR11, UR4, UR11, URZ ;  /* 0x0000000b040b72a4 */ /* 0x000fe2000f8e023f */
[----:B------:R-:W-:Y:S01]  /*1aa0*/  PRMT R26, RZ, 0x7610, R26 ;  /* 0x00007610ff1a7816 */ /* 0x000fe2000000001a */
[----:B------:R-:W-:Y:S01]  /*1ab0*/  USHF.R.S32.HI UR12, URZ, 0x1f, UR10 ;  /* 0x0000001f3f0c7899 */ /* 0x000fe2000801140a */
[----:B------:R-:W-:Y:S01]  /*1ac0*/  PRMT R25, RZ, 0x7610, R25 ;  /* 0x00007610ff197816 */ /* 0x000fe20000000019 */
[----:B------:R-:W-:Y:S02]  /*1ad0*/  USHF.R.S32.HI UR14, URZ, 0x1f, UR6 ;  /* 0x0000001f3f0e7899 */ /* 0x000fe40008011406 */
[----:B------:R-:W-:-:S02]  /*1ae0*/  USHF.R.S32.HI UR13, URZ, 0x1f, UR11 ;  /* 0x0000001f3f0d7899 */ /* 0x000fc4000801140b */
[----:B------:R-:W-:-:S04]  /*1af0*/  UIADD3 UR10, UP0, UP1, UR10, UR11, UR6 ;  /* 0x0000000b0a0a7290 */ /* 0x000fc8000f91e006 */
[----:B------:R-:W-:Y:S02]  /*1b00*/  UIADD3.X UR12, UR12, UR13, UR14, UP0, UP1 ;  /* 0x0000000d0c0c7290 */ /* 0x000fe400087e240e */
[----:B0-----:R-:W-:-:S04]  /*1b10*/  IADD3 R15, P4, R0, UR10, RZ ;  /* 0x0000000a000f7c10 */ /* 0x001fc8000ff9e0ff */
[----:B------:R-:W-:Y:S02]  /*1b20*/  LEA.HI.X.SX32 R24, R0, UR12, 0x1, P4 ;  /* 0x0000000c00187c11 */ /* 0x000fe4000a0f0eff */
[----:B------:R-:W-:-:S04]  /*1b30*/  LEA R14, P4, R15, c[0x0][0x1c0], 0x1 ;  /* 0x000070000f0e7a11 */ /* 0x000fc800078808ff */
[--C-:B------:R-:W-:Y:S02]  /*1b40*/  LEA.HI.X R15, R15, c[0x0][0x1c4], R24.reuse, 0x1, P4 ;  /* 0x000071000f0f7a11 */ /* 0x100fe400020f0c18 */
[----:B------:R-:W-:-:S03]  /*1b50*/  PRMT R24, RZ, 0x7610, R24 ;  /* 0x00007610ff187816 */ /* 0x000fc60000000018 */
[----:B------:R-:W2:Y:S04]  /*1b60*/  @!P0 LDG.E.U16 R21, [R14.64] ;  /* 0x000000100e158981 */ /* 0x000ea8000c1e1500 */
[----:B------:R-:W2:Y:S04]  /*1b70*/  @!P1 LDG.E.U16 R26, [R14.64+0x2] ;  /* 0x000002100e1a9981 */ /* 0x000ea8000c1e1500 */
[----:B------:R-:W3:Y:S04]  /*1b80*/  @!P2 LDG.E.U16 R24, [R14.64+0x4] ;  /* 0x000004100e18a981 */ /* 0x000ee8000c1e1500 */
[----:B------:R-:W3:Y:S01]  /*1b90*/  @!P3 LDG.E.U16 R25, [R14.64+0x6] ;  /* 0x000006100e19b981 */ /* 0x000ee2000c1e1500 */
[----:B------:R-:W-:-:S02]  /*1ba0*/  UIADD3 UR7, UR7, 0x1, URZ ;  /* 0x0000000107077890 */ /* 0x000fc4000fffe03f */
[----:B------:R-:W-:Y:S02]  /*1bb0*/  ULDC UR10, c[0x0][0x178] ;  /* 0x00005e00000a7ab9 */ /* 0x000fe40000000800 */
[----:B------:R-:W-:Y:S02]  /*1bc0*/  UISETP.GE.AND UP0, UPT, UR7, UR10, UPT ;  /* 0x0000000a0700728c */ /* 0x000fe4000bf06270 */
[----:B------:R-:W-:Y:S02]  /*1bd0*/  UIADD3 UR8, UP1, UR8, 0x2, URZ ;  /* 0x0000000208087890 */ /* 0x000fe4000ff3e03f */
[----:B------:R-:W-:Y:S02]  /*1be0*/  ULDC UR10, c[0x0][0x1d0] ;  /* 0x00007400000a7ab9 */ /* 0x000fe40000000800 */
[----:B------:R-:W-:Y:S01]  /*1bf0*/  PLOP3.LUT P0, PT, PT, PT, UP0, 0x80, 0x0 ;  /* 0x000000000000781c */ /* 0x000fe20003f0f008 */
[----:B------:R-:W-:Y:S02]  /*1c00*/  UIADD3.X UR9, URZ, UR9, URZ, UP1, !UPT ;  /* 0x000000093f097290 */ /* 0x000fe40008ffe43f */
[----:B------:R-:W-:Y:S01]  /*1c10*/  UIADD3 UR6, UR6, UR10, URZ ;  /* 0x0000000a06067290 */ /* 0x000fe2000fffe03f */
[----:B--2---:R-:W-:-:S05]  /*1c20*/  PRMT R21, R21, 0x5410, R26 ;  /* 0x0000541015157816 */ /* 0x004fca000000001a */
[-C--:B-----5:R-:W-:Y:S02]  /*1c30*/  HFMA2 R20, R23.H0_H0, R21.reuse, R20 ;  /* 0x0000001517147231 */ /* 0x0a0fe40000000814 */
[----:B------:R-:W-:Y:S01]  /*1c40*/  HFMA2 R19, R22.H0_H0, R21, R19 ;  /* 0x0000001516137231 */ /* 0x000fe20000000813 */
[----:B---3--:R-:W-:-:S05]  /*1c50*/  PRMT R24, R24, 0x5410, R25 ;  /* 0x0000541018187816 */ /* 0x008fca0000000019 */
[-C--:B------:R-:W-:Y:S02]  /*1c60*/  HFMA2 R18, R23.H0_H0, R24.reuse, R18 ;  /* 0x0000001817127231 */ /* 0x080fe40000000812 */
[----:B------:R-:W-:Y:S01]  /*1c70*/  HFMA2 R17, R22.H0_H0, R24, R17 ;  /* 0x0000001816117231 */ /* 0x000fe20000000811 */
[----:B------:R-:W-:Y:S01]  /*1c80*/  @P0 CALL.REL.NOINC `(.L_x_156) ;  /* 0x0000001000000944 */ /* 0x000fe20003c00000 */
[----:B------:R-:W-:Y:S05]  /*1c90*/  BRA `(.L_x_165) ;  /* 0xfffff0c000007947 */ /* 0x000fea000383ffff */
.L_x_156:
[----:B------:R-:W-:Y:S02]  /*1ca0*/  UIADD3 UR5, UR5, 0x1, URZ ;  /* 0x0000000105057890 */ /* 0x000fe4000fffe03f */
[----:B------:R-:W-:Y:S02]  /*1cb0*/  ULDC UR6, c[0x0][0x180] ;  /* 0x0000600000067ab9 */ /* 0x000fe40000000800 */
[----:B------:R-:W-:-:S06]  /*1cc0*/  UISETP.GE.AND UP0, UPT, UR5, UR6, UPT ;  /* 0x000000060500728c */ /* 0x000fcc000bf06270 */
[----:B------:R-:W-:-:S13]  /*1cd0*/  PLOP3.LUT P0, PT, PT, PT, UP0, 0x80, 0x0 ;  /* 0x000000000000781c */ /* 0x000fda0003f0f008 */
[----:B------:R-:W-:Y:S01]  /*1ce0*/  @P0 CALL.REL.NOINC `(.L_x_155) ;  /* 0x0000001000000944 */ /* 0x000fe20003c00000 */
[----:B------:R-:W-:Y:S05]  /*1cf0*/  BRA `(.L_x_166) ;  /* 0xffffef5000007947 */ /* 0x000fea000383ffff */
.L_x_155:
[----:B------:R-:W-:Y:S02]  /*1d00*/  UIADD3 UR4, UR4, 0x1, URZ ;  /* 0x0000000104047890 */ /* 0x000fe4000fffe03f */
[----:B------:R-:W-:Y:S02]  /*1d10*/  ULDC UR5, c[0x0][0x17c] ;  /* 0x00005f0000057ab9 */ /* 0x000fe40000000800 */
[----:B------:R-:W-:-:S06]  /*1d20*/  UISETP.GE.AND UP0, UPT, UR4, UR5, UPT ;  /* 0x000000050400728c */ /* 0x000fcc000bf06270 */
[----:B------:R-:W-:-:S13]  /*1d30*/  PLOP3.LUT P0, PT, PT, PT, UP0, 0x80, 0x0 ;  /* 0x000000000000781c */ /* 0x000fda0003f0f008 */
[----:B------:R-:W-:Y:S01]  /*1d40*/  @P0 CALL.REL.NOINC `(.L_x_154) ;  /* 0x0000001000000944 */ /* 0x000fe20003c00000 */
[----:B------:R-:W-:Y:S05]  /*1d50*/  BRA `(.L_x_167) ;  /* 0xffffee2000007947 */ /* 0x000fea000383ffff */
.L_x_154:
[----:B------:R-:W-:Y:S01]  /*1d60*/  ISETP.GE.AND P0, PT, R3, c[0x0][0x164], PT ;  /* 0x0000590003007a0c */ /* 0x000fe20003f06270 */
[----:B------:R-:W-:Y:S03]  /*1d70*/  BSSY B0, `(.L_x_168) ;  /* 0x000004a000007945 */ /* 0x000fe60003800000 */
[----:B------:R-:W-:-:S04]  /*1d80*/  ISETP.GE.OR P0, PT, R2, c[0x0][0x160], P0 ;  /* 0x0000580002007a0c */ /* 0x000fc80000706670 */
[----:B------:R-:W-:-:S13]  /*1d90*/  ISETP.GE.OR P0, PT, R4, c[0x0][0x168], P0 ;  /* 0x00005a0004007a0c */ /* 0x000fda0000706670 */
[----:B------:R-:W-:Y:S05]  /*1da0*/  @P0 BRA `(.L_x_169) ;  /* 0x0000046000000947 */ /* 0x000fea0003800000 */
[----:B------:R-:W-:Y:S01]  /*1db0*/  IMAD R8, R2, c[0x0][0x1e8], RZ ;  /* 0x00007a0002087a24 */ /* 0x000fe200078e02ff */
[----:B------:R-:W-:Y:S01]  /*1dc0*/  BSSY B1, `(.L_x_170) ;  /* 0x0000022000017945 */ /* 0x000fe20003800000 */
        /* <DEDUP_REMOVED lines=8> */
[--C-:B------:R-:W-:Y:S02]  /*1e50*/  SHF.R.S32.HI R9, RZ, 0x1f, R2.reuse ;  /* 0x0000001fff097819 */ /* 0x100fe40000011402 */
[----:B------:R-:W-:Y:S02]  /*1e60*/  IADD3 R13, P2, P3, R4, R3, R2 ;  /* 0x00000003040d7210 */ /* 0x000fe40007b5e002 */
[----:B------:R-:W-:Y:S02]  /*1e70*/  SHF.R.S32.HI R2, RZ, 0x1f, R3 ;  /* 0x0000001fff027819 */ /* 0x000fe40000011403 */
[----:B------:R-:W-:Y:S02]  /*1e80*/  SHF.R.S32.HI R4, RZ, 0x1f, R4 ;  /* 0x0000001fff047819 */ /* 0x000fe40000011404 */
[----:B------:R-:W-:Y:S02]  /*1e90*/  SHF.R.S32.HI R10, RZ, 0x1f, R10 ;  /* 0x0000001fff0a7819 */ /* 0x000fe4000001140a */
[----:B------:R-:W-:-:S02]  /*1ea0*/  IADD3.X R9, R4, R2, R9, P2, P3 ;  /* 0x0000000204097210 */ /* 0x000fc400017e6409 */
[----:B------:R-:W-:Y:S02]  /*1eb0*/  ISETP.GE.AND P2, PT, R0, c[0x0][0x16c], PT ;  /* 0x00005b0000007a0c */ /* 0x000fe40003f46270 */
[----:B------:R-:W-:Y:S02]  /*1ec0*/  IADD3.X R10, R10, R8, R11, P0, P1 ;  /* 0x000000080a0a7210 */ /* 0x000fe400007e240b */
[----:B------:R-:W-:Y:S02]  /*1ed0*/  SHF.R.S32.HI R8, RZ, 0x1f, R0 ;  /* 0x0000001fff087819 */ /* 0x000fe40000011400 */
[C---:B------:R-:W-:Y:S02]  /*1ee0*/  IADD3 R3, P0, R0.reuse, R15, RZ ;  /* 0x0000000f00037210 */ /* 0x040fe40007f1e0ff */
[----:B------:R-:W-:-:S03]  /*1ef0*/  IADD3 R4, P1, R0, R13, RZ ;  /* 0x0000000d00047210 */ /* 0x000fc60007f3e0ff */
[--C-:B------:R-:W-:Y:S01]  /*1f00*/  IMAD.X R10, R10, 0x1, R8.reuse, P0 ;  /* 0x000000010a0a7824 */ /* 0x100fe200000e0608 */
[----:B------:R-:W-:Y:S01]  /*1f10*/  LEA R2, P0, R3, c[0x0][0x1d8], 0x1 ;  /* 0x0000760003027a11 */ /* 0x000fe200078008ff */
[----:B------:R-:W-:Y:S01]  /*1f20*/  IMAD.X R9, R9, 0x1, R8, P1 ;  /* 0x0000000109097824 */ /* 0x000fe200008e0608 */
[C---:B------:R-:W-:Y:S02]  /*1f30*/  LEA R8, P1, R4.reuse, c[0x0][0x1f0], 0x1 ;  /* 0x00007c0004087a11 */ /* 0x040fe400078208ff */
[----:B------:R-:W-:Y:S02]  /*1f40*/  LEA.HI.X R3, R3, c[0x0][0x1dc], R10, 0x1, P0 ;  /* 0x0000770003037a11 */ /* 0x000fe400000f0c0a */
[----:B------:R-:W-:Y:S01]  /*1f50*/  LEA.HI.X R9, R4, c[0x0][0x1f4], R9, 0x1, P1 ;  /* 0x00007d0004097a11 */ /* 0x000fe200008f0c09 */
[----:B------:R-:W-:Y:S05]  /*1f60*/  @P2 BRA `(.L_x_171) ;  /* 0x0000007000002947 */ /* 0x000fea0003800000 */
[----:B------:R-:W-:Y:S01]  /*1f70*/  HSETP2.NE.AND P0, PT, RZ.H0_H0, c[0x0] [0x208].H1_H1, PT ;  /* 0x30008200ff007634 */ /* 0x000fe20003f05800 */
[----:B------:R-:W-:-:S12]  /*1f80*/  PRMT R4, RZ, 0x7610, R4 ;  /* 0x00007610ff047816 */ /* 0x000fd80000000004 */
[----:B------:R-:W-:Y:S05]  /*1f90*/  @!P0 BRA `(.L_x_172) ;  /* 0x0000001000008947 */ /* 0x000fea0003800000 */
[----:B------:R0:W5:Y:S02]  /*1fa0*/  LDG.E.U16 R4, [R2.64] ;  /* 0x0000001002047981 */ /* 0x000164000c1e1500 */
.L_x_172:
[----:B-----5:R-:W-:-:S04]  /*1fb0*/  HMUL2 R4, R4.H0_H0, c[0x0] [0x208].H1_H1 ;  /* 0x3000820004047a32 */ /* 0x020fc80000000800 */
[----:B------:R-:W-:-:S05]  /*1fc0*/  HFMA2 R4, R19.H0_H0, c[0x0] [0x208].H0_H0, R4.H0_H0 ;  /* 0x2000820013047a31 */ /* 0x000fca0000040804 */
[----:B------:R1:W-:Y:S02]  /*1fd0*/  STG.E.U16 [R8.64], R4 ;  /* 0x0000000408007986 */ /* 0x0003e4000c101510 */
.L_x_171:
[----:B------:R-:W-:Y:S05]  /*1fe0*/  BSYNC B1 ;  /* 0x0000000000017941 */ /* 0x000fea0003800000 */
.L_x_170:
[----:B-1----:R-:W-:Y:S01]  /*1ff0*/  IADD3 R4, R0, 0x1, RZ ;  /* 0x0000000100047810 */ /* 0x002fe20007ffe0ff */
[----:B------:R-:W-:Y:S03]  /*2000*/  BSSY B1, `(.L_x_173) ;  /* 0x000000a000017945 */ /* 0x000fe60003800000 */
[----:B------:R-:W-:-:S13]  /*2010*/  ISETP.GE.AND P0, PT, R4, c[0x0][0x16c], PT ;  /* 0x00005b0004007a0c */ /* 0x000fda0003f06270 */
[----:B------:R-:W-:Y:S05]  /*2020*/  @P0 BRA `(.L_x_174) ;  /* 0x0000007000000947 */ /* 0x000fea0003800000 */
[----:B------:R-:W-:Y:S01]  /*2030*/  HSETP2.NE.AND P0, PT, RZ.H0_H0, c[0x0] [0x208].H1_H1, PT ;  /* 0x30008200ff007634 */ /* 0x000fe20003f05800 */
[----:B------:R-:W-:-:S12]  /*2040*/  PRMT R4, RZ, 0x7610, R4 ;  /* 0x00007610ff047816 */ /* 0x000fd80000000004 */
[----:B------:R-:W-:Y:S05]  /*2050*/  @!P0 BRA `(.L_x_175) ;  /* 0x0000001000008947 */ /* 0x000fea0003800000 */
[----:B------:R1:W5:Y:S02]  /*2060*/  LDG.E.U16 R4, [R2.64+0x2] ;  /* 0x0000021002047981 */ /* 0x000364000c1e1500 */
.L_x_175:
[----:B-----5:R-:W-:-:S04]  /*2070*/  HMUL2 R4, R4.H0_H0, c[0x0] [0x208].H1_H1 ;  /* 0x3000820004047a32 */ /* 0x020fc80000000800 */
[----:B------:R-:W-:-:S05]  /*2080*/  HFMA2 R4, R19.H1_H1, c[0x0] [0x208].H0_H0, R4.H0_H0 ;  /* 0x2000820013047a31 */ /* 0x000fca0000040c04 */
[----:B------:R2:W-:Y:S02]  /*2090*/  STG.E.U16 [R8.64+0x2], R4 ;  /* 0x0000020408007986 */ /* 0x0005e4000c101510 */
.L_x_174:
[----:B------:R-:W-:Y:S05]  /*20a0*/  BSYNC B1 ;  /* 0x0000000000017941 */ /* 0x000fea0003800000 */
.L_x_173:
[----:B--2---:R-:W-:Y:S01]  /*20b0*/  IADD3 R4, R0, 0x2, RZ ;  /* 0x0000000200047810 */ /* 0x004fe20007ffe0ff */
[----:B------:R-:W-:Y:S03]  /*20c0*/  BSSY B1, `(.L_x_176) ;  /* 0x000000a000017945 */ /* 0x000fe60003800000 */
[----:B------:R-:W-:-:S13]  /*20d0*/  ISETP.GE.AND P0, PT, R4, c[0x0][0x16c], PT ;  /* 0x00005b0004007a0c */ /* 0x000fda0003f06270 */
[----:B------:R-:W-:Y:S05]  /*20e0*/  @P0 BRA `(.L_x_177) ;  /* 0x0000007000000947 */ /* 0x000fea0003800000 */
[----:B------:R-:W-:Y:S01]  /*20f0*/  HSETP2.NE.AND P0, PT, RZ.H0_H0, c[0x0] [0x208].H1_H1, PT ;  /* 0x30008200ff007634 */ /* 0x000fe20003f05800 */
[----:B------:R-:W-:-:S12]  /*2100*/  PRMT R4, RZ, 0x7610, R4 ;  /* 0x00007610ff047816 */ /* 0x000fd80000000004 */
[----:B------:R-:W-:Y:S05]  /*2110*/  @!P0 BRA `(.L_x_178) ;  /* 0x0000001000008947 */ /* 0x000fea0003800000 */
[----:B------:R2:W5:Y:S02]  /*2120*/  LDG.E.U16 R4, [R2.64+0x4] ;  /* 0x0000041002047981 */ /* 0x000564000c1e1500 */
.L_x_178:
[----:B-----5:R-:W-:-:S04]  /*2130*/  HMUL2 R4, R4.H0_H0, c[0x0] [0x208].H1_H1 ;  /* 0x3000820004047a32 */ /* 0x020fc80000000800 */
[----:B------:R-:W-:-:S05]  /*2140*/  HFMA2 R4, R17.H0_H0, c[0x0] [0x208].H0_H0, R4.H0_H0 ;  /* 0x2000820011047a31 */ /* 0x000fca0000040804 */
[----:B------:R3:W-:Y:S02]  /*2150*/  STG.E.U16 [R8.64+0x4], R4 ;  /* 0x0000040408007986 */ /* 0x0007e4000c101510 */
.L_x_177:
[----:B------:R-:W-:Y:S05]  /*2160*/  BSYNC B1 ;  /* 0x0000000000017941 */ /* 0x000fea0003800000 */
.L_x_176:
[----:B---3--:R-:W-:-:S04]  /*2170*/  IADD3 R4, R0, 0x3, RZ ;  /* 0x0000000300047810 */ /* 0x008fc80007ffe0ff */
[----:B------:R-:W-:-:S13]  /*2180*/  ISETP.GE.AND P0, PT, R4, c[0x0][0x16c], PT ;  /* 0x00005b0004007a0c */ /* 0x000fda0003f06270 */
[----:B------:R-:W-:Y:S05]  /*2190*/  @P0 BRA `(.L_x_169) ;  /* 0x0000007000000947 */ /* 0x000fea0003800000 */
[----:B------:R-:W-:Y:S01]  /*21a0*/  HSETP2.NE.AND P0, PT, RZ.H0_H0, c[0x0] [0x208].H1_H1, PT ;  /* 0x30008200ff007634 */ /* 0x000fe20003f05800 */
[----:B------:R-:W-:-:S12]  /*21b0*/  PRMT R4, RZ, 0x7610, R4 ;  /* 0x00007610ff047816 */ /* 0x000fd80000000004 */
[----:B------:R-:W-:Y:S05]  /*21c0*/  @!P0 BRA `(.L_x_179) ;  /* 0x0000001000008947 */ /* 0x000fea0003800000 */
[----:B------:R3:W5:Y:S02]  /*21d0*/  LDG.E.U16 R4, [R2.64+0x6] ;  /* 0x0000061002047981 */ /* 0x000764000c1e1500 */
.L_x_179:
[----:B-----5:R-:W-:-:S04]  /*21e0*/  HMUL2 R4, R4.H0_H0, c[0x0] [0x208].H1_H1 ;  /* 0x3000820004047a32 */ /* 0x020fc80000000800 */
[----:B------:R-:W-:-:S05]  /*21f0*/  HFMA2 R4, R17.H1_H1, c[0x0] [0x208].H0_H0, R4.H0_H0 ;  /* 0x2000820011047a31 */ /* 0x000fca0000040c04 */
[----:B------:R4:W-:Y:S02]  /*2200*/  STG.E.U16 [R8.64+0x6], R4 ;  /* 0x0000060408007986 */ /* 0x0009e4000c101510 */
.L_x_169:
[----:B------:R-:W-:Y:S05]  /*2210*/  BSYNC B0 ;  /* 0x0000000000007941 */ /* 0x000fea0003800000 */
.L_x_168:
[----:B------:R-:W-:-:S04]  /*2220*/  ISETP.GE.AND P0, PT, R6, c[0x0][0x164], PT ;  /* 0x0000590006007a0c */ /* 0x000fc80003f06270 */
[----:B------:R-:W-:-:S04]  /*2230*/  ISETP.GE.OR P0, PT, R5, c[0x0][0x160], P0 ;  /* 0x0000580005007a0c */ /* 0x000fc80000706670 */
[----:B------:R-:W-:-:S13]  /*2240*/  ISETP.GE.OR P0, PT, R7, c[0x0][0x168], P0 ;  /* 0x00005a0007007a0c */ /* 0x000fda0000706670 */
[----:B------:R-:W-:Y:S05]  /*2250*/  @P0 EXIT ;  /* 0x000000000000094d */ /* 0x000fea0003800000 */
[----:B0123--:R-:W-:Y:S01]  /*2260*/  IMAD R2, R5, c[0x0][0x1e8], RZ ;  /* 0x00007a0005027a24 */ /* 0x00ffe200078e02ff */
[----:B------:R-:W-:Y:S01]  /*2270*/  SHF.R.S32.HI R13, RZ, 0x1f, R0 ;  /* 0x0000001fff0d7819 */ /* 0x000fe20000011400 */
[C---:B------:R-:W-:Y:S01]  /*2280*/  IMAD R3, R6.reuse, c[0x0][0x1e4], RZ ;  /* 0x0000790006037a24 */ /* 0x040fe200078e02ff */
[----:B------:R-:W-:Y:S01]  /*2290*/  BSSY B0, `(.L_x_180) ;  /* 0x0000020000007945 */ /* 0x000fe20003800000 */
[----:B----4-:R-:W-:Y:S01]  /*22a0*/  IMAD R4, R7, c[0x0][0x1e0], RZ ;  /* 0x0000780007047a24 */ /* 0x010fe200078e02ff */
        /* <DEDUP_REMOVED lines=8> */
[----:B------:R-:W-:Y:S02]  /*2330*/  SHF.R.S32.HI R5, RZ, 0x1f, R6 ;  /* 0x0000001fff057819 */ /* 0x000fe40000011406 */
[----:B------:R-:W-:Y:S02]  /*2340*/  SHF.R.S32.HI R7, RZ, 0x1f, R7 ;  /* 0x0000001fff077819 */ /* 0x000fe40000011407 */
[----:B------:R-:W-:Y:S02]  /*2350*/  SHF.R.S32.HI R4, RZ, 0x1f, R4 ;  /* 0x0000001fff047819 */ /* 0x000fe40000011404 */
[----:B------:R-:W-:-:S02]  /*2360*/  IADD3.X R2, R7, R5, R2, P2, P3 ;  /* 0x0000000507027210 */ /* 0x000fc400017e6402 */
[----:B------:R-:W-:Y:S02]  /*2370*/  ISETP.GE.AND P2, PT, R0, c[0x0][0x16c], PT ;  /* 0x00005b0000007a0c */ /* 0x000fe40003f46270 */
[----:B------:R-:W-:Y:S02]  /*2380*/  IADD3.X R8, R4, R3, R8, P0, P1 ;  /* 0x0000000304087210 */ /* 0x000fe400007e2408 */
[C---:B------:R-:W-:Y:S02]  /*2390*/  IADD3 R5, P0, R0.reuse, R11, RZ ;  /* 0x0000000b00057210 */ /* 0x040fe40007f1e0ff */
[----:B------:R-:W-:-:S03]  /*23a0*/  IADD3 R3, P1, R0, R9, RZ ;  /* 0x0000000900037210 */ /* 0x000fc60007f3e0ff */
[--C-:B------:R-:W-:Y:S01]  /*23b0*/  IMAD.X R8, R8, 0x1, R13.reuse, P0 ;  /* 0x0000000108087824 */ /* 0x100fe200000e060d */
[----:B------:R-:W-:Y:S01]  /*23c0*/  LEA R4, P0, R5, c[0x0][0x1d8], 0x1 ;  /* 0x0000760005047a11 */ /* 0x000fe200078008ff */
[----:B------:R-:W-:Y:S01]  /*23d0*/  IMAD.X R6, R2, 0x1, R13, P1 ;  /* 0x0000000102067824 */ /* 0x000fe200008e060d */
[----:B------:R-:W-:Y:S02]  /*23e0*/  LEA R2, P1, R3, c[0x0][0x1f0], 0x1 ;  /* 0x00007c0003027a11 */ /* 0x000fe400078208ff */
[----:B------:R-:W-:Y:S02]  /*23f0*/  LEA.HI.X R5, R5, c[0x0][0x1dc], R8, 0x1, P0 ;  /* 0x0000770005057a11 */ /* 0x000fe400000f0c08 */
[----:B------:R-:W-:Y:S01]  /*2400*/  LEA.HI.X R3, R3, c[0x0][0x1f4], R6, 0x1, P1 ;  /* 0x00007d0003037a11 */ /* 0x000fe200008f0c06 */
[----:B------:R-:W-:Y:S05]  /*2410*/  @P2 BRA `(.L_x_181) ;  /* 0x0000007000002947 */ /* 0x000fea0003800000 */
[----:B------:R-:W-:Y:S01]  /*2420*/  HSETP2.NE.AND P0, PT, RZ.H0_H0, c[0x0] [0x208].H1_H1, PT ;  /* 0x30008200ff007634 */ /* 0x000fe20003f05800 */
[----:B------:R-:W-:-:S12]  /*2430*/  PRMT R6, RZ, 0x7610, R6 ;  /* 0x00007610ff067816 */ /* 0x000fd80000000006 */
[----:B------:R-:W-:Y:S05]  /*2440*/  @!P0 BRA `(.L_x_182) ;  /* 0x0000001000008947 */ /* 0x000fea0003800000 */
[----:B------:R0:W5:Y:S02]  /*2450*/  LDG.E.U16 R6, [R4.64] ;  /* 0x0000001004067981 */ /* 0x000164000c1e1500 */
.L_x_182:
[----:B-----5:R-:W-:-:S04]  /*2460*/  HMUL2 R10, R6.H0_H0, c[0x0] [0x208].H1_H1 ;  /* 0x30008200060a7a32 */ /* 0x020fc80000000800 */
[----:B------:R-:W-:-:S05]  /*2470*/  HFMA2 R10, R20.H0_H0, c[0x0] [0x208].H0_H0, R10.H0_H0 ;  /* 0x20008200140a7a31 */ /* 0x000fca000004080a */
[----:B------:R1:W-:Y:S02]  /*2480*/  STG.E.U16 [R2.64], R10 ;  /* 0x0000000a02007986 */ /* 0x0003e4000c101510 */
.L_x_181:
[----:B------:R-:W-:Y:S05]  /*2490*/  BSYNC B0 ;  /* 0x0000000000007941 */ /* 0x000fea0003800000 */
.L_x_180:
[----:B------:R-:W-:Y:S01]  /*24a0*/  IADD3 R6, R0, 0x1, RZ ;  /* 0x0000000100067810 */ /* 0x000fe20007ffe0ff */
[----:B------:R-:W-:Y:S03]  /*24b0*/  BSSY B0, `(.L_x_183) ;  /* 0x000000a000007945 */ /* 0x000fe60003800000 */
[----:B------:R-:W-:-:S13]  /*24c0*/  ISETP.GE.AND P0, PT, R6, c[0x0][0x16c], PT ;  /* 0x00005b0006007a0c */ /* 0x000fda0003f06270 */
[----:B------:R-:W-:Y:S05]  /*24d0*/  @P0 BRA `(.L_x_184) ;  /* 0x0000007000000947 */ /* 0x000fea0003800000 */
[----:B------:R-:W-:Y:S01]  /*24e0*/  HSETP2.NE.AND P0, PT, RZ.H0_H0, c[0x0] [0x208].H1_H1, PT ;  /* 0x30008200ff007634 */ /* 0x000fe20003f05800 */
[----:B------:R-:W-:-:S12]  /*24f0*/  PRMT R6, RZ, 0x7610, R6 ;  /* 0x00007610ff067816 */ /* 0x000fd80000000006 */
[----:B------:R-:W-:Y:S05]  /*2500*/  @!P0 BRA `(.L_x_185) ;  /* 0x0000001000008947 */ /* 0x000fea0003800000 */
[----:B------:R2:W5:Y:S02]  /*2510*/  LDG.E.U16 R6, [R4.64+0x2] ;  /* 0x0000021004067981 */ /* 0x000564000c1e1500 */
.L_x_185:
[----:B-1---5:R-:W-:-:S04]  /*2520*/  HMUL2 R10, R6.H0_H0, c[0x0] [0x208].H1_H1 ;  /* 0x30008200060a7a32 */ /* 0x022fc80000000800 */
[----:B------:R-:W-:-:S05]  /*2530*/  HFMA2 R10, R20.H1_H1, c[0x0] [0x208].H0_H0, R10.H0_H0 ;  /* 0x20008200140a7a31 */ /* 0x000fca0000040c0a */
[----:B------:R1:W-:Y:S02]  /*2540*/  STG.E.U16 [R2.64+0x2], R10 ;  /* 0x0000020a02007986 */ /* 0x0003e4000c101510 */
.L_x_184:
[----:B------:R-:W-:Y:S05]  /*2550*/  BSYNC B0 ;  /* 0x0000000000007941 */ /* 0x000fea0003800000 */
.L_x_183:
        /* <DEDUP_REMOVED lines=8> */
.L_x_188:
[----:B-----5:R-:W-:-:S04]  /*25e0*/  HMUL2 R9, R6.H0_H0, c[0x0] [0x208].H1_H1 ;  /* 0x3000820006097a32 */ /* 0x020fc80000000800 */
[----:B------:R-:W-:-:S05]  /*25f0*/  HFMA2 R9, R18.H0_H0, c[0x0] [0x208].H0_H0, R9.H0_H0 ;  /* 0x2000820012097a31 */ /* 0x000fca0000040809 */
[----:B------:R4:W-:Y:S02]  /*2600*/  STG.E.U16 [R2.64+0x4], R9 ;  /* 0x0000040902007986 */ /* 0x0009e4000c101510 */
.L_x_187:
[----:B------:R-:W-:Y:S05]  /*2610*/  BSYNC B0 ;  /* 0x0000000000007941 */ /* 0x000fea0003800000 */
.L_x_186:
[----:B------:R-:W-:-:S04]  /*2620*/  IADD3 R0, R0, 0x3, RZ ;  /* 0x0000000300007810 */ /* 0x000fc80007ffe0ff */
[----:B------:R-:W-:-:S13]  /*2630*/  ISETP.GE.AND P0, PT, R0, c[0x0][0x16c], PT ;  /* 0x00005b0000007a0c */ /* 0x000fda0003f06270 */
[----:B------:R-:W-:Y:S05]  /*2640*/  @P0 EXIT ;  /* 0x000000000000094d */ /* 0x000fea0003800000 */
[----:B------:R-:W-:Y:S01]  /*2650*/  HSETP2.NE.AND P0, PT, RZ.H0_H0, c[0x0] [0x208].H1_H1, PT ;  /* 0x30008200ff007634 */ /* 0x000fe20003f05800 */
[----:B------:R-:W-:-:S12]  /*2660*/  PRMT R0, RZ, 0x7610, R0 ;  /* 0x00007610ff007816 */ /* 0x000fd80000000000 */
[----:B------:R-:W-:Y:S05]  /*2670*/  @!P0 BRA `(.L_x_189) ;  /* 0x0000001000008947 */ /* 0x000fea0003800000 */
[----:B------:R0:W5:Y:S02]  /*2680*/  LDG.E.U16 R0, [R4.64+0x6] ;  /* 0x0000061004007981 */ /* 0x000164000c1e1500 */
.L_x_189:
[----:B----45:R-:W-:-:S04]  /*2690*/  HMUL2 R9, R0.H0_H0, c[0x0] [0x208].H1_H1 ;  /* 0x3000820000097a32 */ /* 0x030fc80000000800 */
[----:B------:R-:W-:-:S05]  /*26a0*/  HFMA2 R9, R18.H1_H1, c[0x0] [0x208].H0_H0, R9.H0_H0 ;  /* 0x2000820012097a31 */ /* 0x000fca0000040c09 */
[----:B------:R-:W-:Y:S01]  /*26b0*/  STG.E.U16 [R2.64+0x6], R9 ;  /* 0x0000060902007986 */ /* 0x000fe2000c101510 */
[----:B------:R-:W-:Y:S05]  /*26c0*/  EXIT ;  /* 0x000000000000794d */ /* 0x000fea0003800000 */
        .weak           $__internal_3_$__cuda_sm20_div_s64
        .type           $__internal_3_$__cuda_sm20_div_s64,@function
        .size           $__internal_3_$__cuda_sm20_div_s64,(.L_x_333 - $__internal_3_$__cuda_sm20_div_s64)
$__internal_3_$__cuda_sm20_div_s64:
        /* <DEDUP_REMOVED lines=29> */
[----:B------:R-:W-:Y:S01]  /*28a0*/  IMAD.X R12, RZ, RZ, ~R13, P0 ;  /* 0x000000ffff0c7224 */ /* 0x000fe200000e0e0d */
[----:B------:R-:W-:-:S03]  /*28b0*/  IADD3 R13, P4, RZ, -R18, RZ ;  /* 0x80000012ff0d7210 */ /* 0x000fc60007f9e0ff */
[----:B------:R-:W-:-:S04]  /*28c0*/  IMAD.WIDE.U32 R16, P0, R17, R12, R16 ;  /* 0x0000000c11107225 */ /* 0x000fc80007800010 */
[----:B------:R-:W-:Y:S02]  /*28d0*/  IMAD.X R20, RZ, RZ, ~R9, P4 ;  /* 0x000000ffff147224 */ /* 0x000fe400020e0e09 */
[----:B------:R-:W-:Y:S01]  /*28e0*/  IMAD.HI.U32 R16, P1, R19, R21, R16 ;  /* 0x0000001513107227 */ /* 0x000fe20007820010 */
[----:B------:R-:W-:-:S03]  /*28f0*/  SEL R17, R13, R18, !P3 ;  /* 0x000000120d117207 */ /* 0x000fc60005800000 */
[CC--:B------:R-:W-:Y:S02]  /*2900*/  IMAD R21, R19.reuse, R12.reuse, RZ ;  /* 0x0000000c13157224 */ /* 0x0c0fe400078e02ff */
[----:B------:R-:W-:-:S03]  /*2910*/  IMAD.HI.U32 R12, R19, R12, RZ ;  /* 0x0000000c130c7227 */ /* 0x000fc600078e00ff */
[----:B------:R-:W-:Y:S01]  /*2920*/  IADD3 R16, P2, R21, R16, RZ ;  /* 0x0000001015107210 */ /* 0x000fe20007f5e0ff */
[----:B------:R-:W-:Y:S01]  /*2930*/  IMAD.X R13, R12, 0x1, R19, P0 ;  /* 0x000000010c0d7824 */ /* 0x000fe200000e0613 */
[----:B------:R-:W-:-:S03]  /*2940*/  SEL R19, R20, R9, !P3 ;  /* 0x0000000914137207 */ /* 0x000fc60005800000 */
[----:B------:R-:W-:Y:S01]  /*2950*/  IMAD.HI.U32 R12, R16, R17, RZ ;  /* 0x00000011100c7227 */ /* 0x000fe200078e00ff */
[----:B------:R-:W-:-:S03]  /*2960*/  IADD3.X R20, RZ, RZ, R13, P2, P1 ;  /* 0x000000ffff147210 */ /* 0x000fc600017e240d */
[----:B------:R-:W-:Y:S02]  /*2970*/  IMAD.MOV.U32 R13, RZ, RZ, RZ ;  /* 0x000000ffff0d7224 */ /* 0x000fe400078e00ff */
[-C--:B------:R-:W-:Y:S02]  /*2980*/  IMAD R23, R20, R19.reuse, RZ ;  /* 0x0000001314177224 */ /* 0x080fe400078e02ff */
[----:B------:R-:W-:-:S04]  /*2990*/  IMAD.WIDE.U32 R12, R16, R19, R12 ;  /* 0x00000013100c7225 */ /* 0x000fc800078e000c */
[----:B------:R-:W-:-:S04]  /*29a0*/  IMAD.HI.U32 R21, R20, R19, RZ ;  /* 0x0000001314157227 */ /* 0x000fc800078e00ff */
        /* <DEDUP_REMOVED lines=22> */
[----:B------:R-:W-:Y:S01]  /*2b10*/  LOP3.LUT R13, R7, R9, RZ, 0x3c, !PT ;  /* 0x00000009070d7212 */ /* 0x000fe200078e3cff */
[----:B------:R-:W-:Y:S01]  /*2b20*/  IMAD.X R11, RZ, RZ, R12, P2 ;  /* 0x000000ffff0b7224 */ /* 0x000fe200010e060c */
[----:B------:R-:W-:-:S02]  /*2b30*/  SEL R10, R10, R23, P0 ;  /* 0x000000170a0a7207 */ /* 0x000fc40000000000 */
[----:B------:R-:W-:Y:S02]  /*2b40*/  ISETP.GE.AND P1, PT, R13, RZ, PT ;  /* 0x000000ff0d00720c */ /* 0x000fe40003f26270 */
[----:B------:R-:W-:Y:S02]  /*2b50*/  SEL R9, R11, R12, P0 ;  /* 0x0000000c0b097207 */ /* 0x000fe40000000000 */
[----:B------:R-:W-:Y:S02]  /*2b60*/  IADD3 R11, P2, RZ, -R10, RZ ;  /* 0x8000000aff0b7210 */ /* 0x000fe40007f5e0ff */
[----:B------:R-:W-:-:S03]  /*2b70*/  ISETP.NE.U32.AND P0, PT, R8, RZ, PT ;  /* 0x000000ff0800720c */ /* 0x000fc60003f05070 */
[----:B------:R-:W-:Y:S01]  /*2b80*/  IMAD.X R8, RZ, RZ, ~R9, P2 ;  /* 0x000000ffff087224 */ /* 0x000fe200010e0e09 */
[----:B------:R-:W-:Y:S02]  /*2b90*/  ISETP.NE.AND.EX P0, PT, R7, RZ, PT, P0 ;  /* 0x000000ff0700720c */ /* 0x000fe40003f05300 */
[----:B------:R-:W-:Y:S02]  /*2ba0*/  SEL R7, R11, R10, !P1 ;  /* 0x0000000a0b077207 */ /* 0x000fe40004800000 */
[----:B------:R-:W-:Y:S01]  /*2bb0*/  SEL R10, R8, R9, !P1 ;  /* 0x00000009080a7207 */ /* 0x000fe20004800000 */
[----:B------:R-:W-:Y:S01]  /*2bc0*/  IMAD.MOV.U32 R8, RZ, RZ, R6 ;  /* 0x000000ffff087224 */ /* 0x000fe200078e0006 */
[----:B------:R-:W-:Y:S01]  /*2bd0*/  SEL R7, R7, 0xffffffff, P0 ;  /* 0xffffffff07077807 */ /* 0x000fe20000000000 */
[----:B------:R-:W-:Y:S01]  /*2be0*/  IMAD.MOV.U32 R9, RZ, RZ, 0x0 ;  /* 0x00000000ff097424 */ /* 0x000fe200078e00ff */
[----:B------:R-:W-:-:S03]  /*2bf0*/  SEL R10, R10, 0xffffffff, P0 ;  /* 0xffffffff0a0a7807 */ /* 0x000fc60000000000 */
[----:B------:R-:W-:Y:S05]  /*2c00*/  RET.REL.NODEC R8 `(_ZN7cutlass9reference6device6kernel11Conv2dDgradINS_6half_tENS_6layout10TensorNHWCES4_S6_S4_S6_S4_S4_NS_16NumericConverterIS4_S4_LNS_15FloatRoundStyleE2EEENS_12multiply_addIS4_S4_S4_EELi2ELi4ELi16ELi8EEEvNS_4conv17Conv2dProblemSizeENS_9TensorRefIT_T0_EENSE_IT1_T2_EENSE_IT3_T4_EESN_T5_SO_) ;  /* 0xffffd3f008007950 */ /* 0x000fea0003c3ffff */
.L_x_190:
        /* <DEDUP_REMOVED lines=15> */
.L_x_333:


//--------------------- .text._ZN7cutlass9reference6device6kernel11Conv2dFpropINS_6half_tENS_6layout10TensorNHWCES4_S6_S4_S6_S4_S4_NS_16NumericConverterIS4_S4_LNS_15FloatRoundStyleE2EEENS_12multiply_addIS4_S4_S4_EELi4ELi4ELi16ELi8EEEvNS_4conv17Conv2dProblemSizeENS_9TensorRefIT_T0_EENSE_IT1_T2_EENSE_IT3_T4_EESN_T5_SO_ --------------------------
	.section	.text._ZN7cutlass9reference6device6kernel11Conv2dFpropINS_6half_tENS_6layout10TensorNHWCES4_S6_S4_S6_S4_S4_NS_16NumericConverterIS4_S4_LNS_15FloatRoundStyleE2EEENS_12multiply_addIS4_S4_S4_EELi4ELi4ELi16ELi8EEEvNS_4conv17Conv2dProblemSizeENS_9TensorRefIT_T0_EENSE_IT1_T2_EENSE_IT3_T4_EESN_T5_SO_,"ax",@progbits
	.sectioninfo	@"SHI_REGISTERS=106"
	.align	128
        .global         _ZN7cutlass9reference6device6kernel11Conv2dFpropINS_6half_tENS_6layout10TensorNHWCES4_S6_S4_S6_S4_S4_NS_16NumericConverterIS4_S4_LNS_15FloatRoundStyleE2EEENS_12multiply_addIS4_S4_S4_EELi4ELi4ELi16ELi8EEEvNS_4conv17Conv2dProblemSizeENS_9TensorRefIT_T0_EENSE_IT1_T2_EENSE_IT3_T4_EESN_T5_SO_
        .type           _ZN7cutlass9reference6device6kernel11Conv2dFpropINS_6half_tENS_6layout10TensorNHWCES4_S6_S4_S6_S4_S4_NS_16NumericConverterIS4_S4_LNS_15FloatRoundStyleE2EEENS_12multiply_addIS4_S4_S4_EELi4ELi4ELi16ELi8EEEvNS_4conv17Conv2dProblemSizeENS_9TensorRefIT_T0_EENSE_IT1_T2_EENSE_IT3_T4_EESN_T5_SO_,@function
        .size           _ZN7cutlass9reference6device6kernel11Conv2dFpropINS_6half_tENS_6layout10TensorNHWCES4_S6_S4_S6_S4_S4_NS_16NumericConverterIS4_S4_LNS_15FloatRoundStyleE2EEENS_12multiply_addIS4_S4_S4_EELi4ELi4ELi16ELi8EEEvNS_4conv17Conv2dProblemSizeENS_9TensorRefIT_T0_EENSE_IT1_T2_EENSE_IT3_T4_EESN_T5_SO_,(.L_x_334 - _ZN7cutlass9reference6device6kernel11Conv2dFpropINS_6half_tENS_6layout10TensorNHWCES4_S6_S4_S6_S4_S4_NS_16NumericConverterIS4_S4_LNS_15FloatRoundStyleE2EEENS_12multiply_addIS4_S4_S4_EELi4ELi4ELi16ELi8EEEvNS_4conv17Conv2dProblemSizeENS_9TensorRefIT_T0_EENSE_IT1_T2_EENSE_IT3_T4_EESN_T5_SO_)
        .other          _ZN7cutlass9reference6device6kernel11Conv2dFpropINS_6half_tENS_6layout10TensorNHWCES4_S6_S4_S6_S4_S4_NS_16NumericConverterIS4_S4_LNS_15FloatRoundStyleE2EEENS_12multiply_addIS4_S4_S4_EELi4ELi4ELi16ELi8EEEvNS_4conv17Conv2dProblemSizeENS_9TensorRefIT_T0_EENSE_IT1_T2_EENSE_IT3_T4_EESN_T5_SO_,@"STO_CUDA_ENTRY STV_DEFAULT"
_ZN7cutlass9reference6device6kernel11Conv2dFpropINS_6half_tENS_6layout10TensorNHWCES4_S6_S4_S6_S4_S4_NS_16NumericConverterIS4_S4_LNS_15FloatRoundStyleE2EEENS_12multiply_addIS4_S4_S4_EELi4ELi4ELi16ELi8EEEvNS_4conv17Conv2dProblemSizeENS_9TensorRefIT_T0_EENSE_IT1_T2_EENSE_IT3_T4_EESN_T5_SO_:
.text._ZN7cutlass9reference6device6kernel11Conv2dFpropINS_6half_tENS_6layout10TensorNHWCES4_S6_S4_S6_S4_S4_NS_16NumericConverterIS4_S4_LNS_15FloatRoundStyleE2EEENS_12multiply_addIS4_S4_S4_EELi4ELi4ELi16ELi8EEEvNS_4conv17Conv2dProblemSizeENS_9TensorRefIT_T0_EENSE_IT1_T2_EENSE_IT3_T4_EESN_T5_SO_:
        /* <DEDUP_REMOVED lines=21> */
[----:B------:R-:W-:Y:S02]  /*0150*/  IMAD.MOV.U32 R23, RZ, RZ, R3 ;  /* 0x000000ffff177224 */ /* 0x000fe400078e0003 */
[----:B------:R-:W-:Y:S05]  /*0160*/  CALL.REL.NOINC `($__internal_4_$__cuda_sm20_div_s64) ;  /* 0x00003dc000007944 */ /* 0x000fea0003c00000 */
        /* <DEDUP_REMOVED lines=9> */
.L_x_192:
        /* <DEDUP_REMOVED lines=21> */
.L_x_193:
[----:B------:R-:W-:Y:S05]  /*0350*/  BSYNC B0 ;  /* 0x0000000000007941 */ /* 0x000fea0003800000 */
.L_x_191:
        /* <DEDUP_REMOVED lines=8> */
[----:B------:R-:W-:Y:S05]  /*03e0*/  CALL.REL.NOINC `($__internal_4_$__cuda_sm20_div_s64) ;  /* 0x00003b4000007944 */ /* 0x000fea0003c00000 */
[--C-:B------:R-:W-:Y:S02]  /*03f0*/  IMAD.MOV R13, RZ, RZ, -R21.reuse ;  /* 0x000000ffff0d7224 */ /* 0x100fe400078e0a15 */
[----:B------:R-:W-:Y:S02]  /*0400*/  IMAD.MOV.U32 R12, RZ, RZ, R21 ;  /* 0x000000ffff0c7224 */ /* 0x000fe400078e0015 */
[----:B------:R-:W-:Y:S01]  /*0410*/  IMAD R13, R13, c[0x0][0x174], R14 ;  /* 0x00005d000d0d7a24 */ /* 0x000fe200078e020e */
[----:B------:R-:W-:Y:S05]  /*0420*/  BRA `(.L_x_196) ;  /* 0x0000014000007947 */ /* 0x000fea0003800000 */
.L_x_195:
        /* <DEDUP_REMOVED lines=20> */
.L_x_196:
[----:B------:R-:W-:Y:S05]  /*0570*/  BSYNC B0 ;  /* 0x0000000000007941 */ /* 0x000fea0003800000 */
.L_x_194:
        /* <DEDUP_REMOVED lines=16> */
[----:B------:R-:W-:Y:S01]  /*0680*/  IADD3 R7, P0, RZ, -R21, RZ ;  /* 0x80000015ff077210 */ /* 0x000fe20007f1e0ff */
[----:B------:R-:W-:-:S04]  /*0690*/  IMAD.MOV.U32 R14, RZ, RZ, R21 ;  /* 0x000000ffff0e7224 */ /* 0x000fc800078e0015 */
[----:B------:R-:W-:Y:S02]  /*06a0*/  IMAD.X R8, RZ, RZ, ~R8, P0 ;  /* 0x000000ffff087224 */ /* 0x000fe400000e0e08 */
[----:B------:R-:W-:-:S04]  /*06b0*/  IMAD.WIDE.U32 R4, R7, UR4, R4 ;  /* 0x0000000407047c25 */ /* 0x000fc8000f8e0004 */
[----:B------:R-:W-:Y:S02]  /*06c0*/  IMAD R8, R8, UR4, RZ ;  /* 0x0000000408087c24 */ /* 0x000fe4000f8e02ff */
[----:B------:R-:W-:Y:S02]  /*06d0*/  IMAD.MOV.U32 R16, RZ, RZ, R4 ;  /* 0x000000ffff107224 */ /* 0x000fe400078e0004 */
[----:B------:R-:W-:-:S04]  /*06e0*/  IMAD R7, R7, UR5, R8 ;  /* 0x0000000507077c24 */ /* 0x000fc8000f8e0208 */
[----:B------:R-:W-:Y:S01]  /*06f0*/  IMAD.IADD R23, R7, 0x1, R5 ;  /* 0x0000000107177824 */ /* 0x000fe200078e0205 */
[----:B------:R-:W-:Y:S05]  /*0700*/  BRA `(.L_x_199) ;  /* 0x0000015000007947 */ /* 0x000fea0003800000 */
.L_x_198:
        /* <DEDUP_REMOVED lines=21> */
.L_x_199:
[----:B------:R-:W-:Y:S05]  /*0860*/  BSYNC B0 ;  /* 0x0000000000007941 */ /* 0x000fea0003800000 */
.L_x_197:
        /* <DEDUP_REMOVED lines=13> */
.L_x_201:
        /* <DEDUP_REMOVED lines=20> */
.L_x_202:
[----:B------:R-:W-:Y:S05]  /*0a80*/  BSYNC B0 ;  /* 0x0000000000007941 */ /* 0x000fea0003800000 */
.L_x_200:
        /* <DEDUP_REMOVED lines=25> */
.L_x_204:
        /* <DEDUP_REMOVED lines=21> */
.L_x_205:
[----:B------:R-:W-:Y:S05]  /*0d70*/  BSYNC B0 ;  /* 0x0000000000007941 */ /* 0x000fea0003800000 */
.L_x_203:
        /* <DEDUP_REMOVED lines=13> */
.L_x_207:
        /* <DEDUP_REMOVED lines=20> */
.L_x_208:
[----:B------:R-:W-:Y:S05]  /*0f90*/  BSYNC B0 ;  /* 0x0000000000007941 */ /* 0x000fea0003800000 */
.L_x_206:
        /* <DEDUP_REMOVED lines=25> */
.L_x_210:
        /* <DEDUP_REMOVED lines=21> */
.L_x_211:
[----:B------:R-:W-:Y:S05]  /*1280*/  BSYNC B0 ;  /* 0x0000000000007941 */ /* 0x000fea0003800000 */
.L_x_209:
        /* <DEDUP_REMOVED lines=9> */
[----:B------:R-:W-:-:S04]  /*1320*/  IMAD.MOV R3, RZ, RZ, -R21 ;  /* 0x000000ffff037224 */ /* 0x000fc800078e0a15 */
[----:B------:R-:W-:Y:S01]  /*1330*/  IMAD R22, R3, c[0x0][0x174], R4 ;  /* 0x00005d0003167a24 */ /* 0x000fe200078e0204 */
[----:B------:R-:W-:Y:S05]  /*1340*/  BRA `(.L_x_214) ;  /* 0x0000014000007947 */ /* 0x000fea0003800000 */
.L_x_213:
        /* <DEDUP_REMOVED lines=20> */
.L_x_214:
[----:B------:R-:W-:Y:S05]  /*1490*/  BSYNC B0 ;  /* 0x0000000000007941 */ /* 0x000fea0003800000 */
.L_x_212:
[----:B------:R-:W-:Y:S01]  /*14a0*/  IABS R8, c[0x0][0x1a4] ;  /* 0x0000690000087a13 */ /* 0x000fe20000000000 */
[----:B------:R-:W0:Y:S01]  /*14b0*/  S2R R7, SR_CTAID.Y ;  /* 0x0000000000077919 */ /* 0x000e220000002600 */
[----:B------:R-:W-:Y:S01]  /*14c0*/  IABS R6, c[0x0][0x16c] ;  /* 0x00005b0000067a13 */ /* 0x000fe20000000000 */
[----:B------:R-:W-:Y:S01]  /*14d0*/  ULDC UR4, c[0x0][0x16c] ;  /* 0x00005b0000047ab9 */ /* 0x000fe20000000800 */
[----:B------:R-:W1:Y:S01]  /*14e0*/  I2F.RP R4, R8 ;  /* 0x0000000800047306 */ /* 0x000e620000209400 */
[----:B------:R-:W-:Y:S01]  /*14f0*/  ULDC UR5, c[0x0][0x1a4] ;  /* 0x0000690000057ab9 */ /* 0x000fe20000000800 */
[----:B------:R-:W-:Y:S01]  /*1500*/  PRMT R23, RZ, 0x5410, RZ ;  /* 0x00005410ff177816 */ /* 0x000fe200000000ff */
[----:B------:R-:W-:Y:S01]  /*1510*/  ULOP3.LUT UR4, UR4, UR5, URZ, 0x3c, !UPT ;  /* 0x0000000504047292 */ /* 0x000fe2000f8e3c3f */
[----:B------:R-:W-:Y:S02]  /*1520*/  PRMT R24, RZ, 0x5410, RZ ;  /* 0x00005410ff187816 */ /* 0x000fe400000000ff */
[----:B------:R-:W-:-:S02]  /*1530*/  PRMT R26, RZ, 0x5410, RZ ;  /* 0x00005410ff1a7816 */ /* 0x000fc400000000ff */
[----:B------:R-:W-:Y:S02]  /*1540*/  PRMT R27, RZ, 0x5410, RZ ;  /* 0x00005410ff1b7816 */ /* 0x000fe400000000ff */
[----:B------:R-:W-:Y:S01]  /*1550*/  ISETP.LE.AND P3, PT, RZ, UR4, PT ;  /* 0x00000004ff007c0c */ /* 0x000fe2000bf63270 */
[----:B------:R-:W-:Y:S01]  /*1560*/  ULDC.64 UR4, c[0x0][0x118] ;  /* 0x0000460000047ab9 */ /* 0x000fe20000000a00 */
[----:B------:R-:W-:Y:S02]  /*1570*/  PRMT R28, RZ, 0x5410, RZ ;  /* 0x00005410ff1c7816 */ /* 0x000fe400000000ff */
[----:B------:R-:W-:Y:S01]  /*1580*/  PRMT R29, RZ, 0x5410, RZ ;  /* 0x00005410ff1d7816 */ /* 0x000fe200000000ff */
[----:B-1----:R-:W1:Y:S01]  /*1590*/  MUFU.RCP R4, R4 ;  /* 0x0000000400047308 */ /* 0x002e620000001000 */
[----:B------:R-:W-:Y:S02]  /*15a0*/  PRMT R30, RZ, 0x5410, RZ ;  /* 0x00005410ff1e7816 */ /* 0x000fe400000000ff */
[----:B------:R-:W-:-:S02]  /*15b0*/  PRMT R31, RZ, 0x5410, RZ ;  /* 0x00005410ff1f7816 */ /* 0x000fc400000000ff */
[----:B-1----:R-:W-:-:S04]  /*15c0*/  IADD3 R2, R4, 0xffffffe, RZ ;  /* 0x0ffffffe04027810 */ /* 0x002fc80007ffe0ff */
[----:B------:R1:W2:Y:S02]  /*15d0*/  F2I.FTZ.U32.TRUNC.NTZ R3, R2 ;  /* 0x0000000200037305 */ /* 0x0002a4000021f000 */
[----:B-1----:R-:W-:Y:S02]  /*15e0*/  IMAD.MOV.U32 R2, RZ, RZ, RZ ;  /* 0x000000ffff027224 */ /* 0x002fe400078e00ff */
[----:B--2---:R-:W-:-:S04]  /*15f0*/  IMAD.MOV R5, RZ, RZ, -R3 ;  /* 0x000000ffff057224 */ /* 0x004fc800078e0a03 */
[----:B------:R-:W-:-:S04]  /*1600*/  IMAD R5, R5, R8, RZ ;  /* 0x0000000805057224 */ /* 0x000fc800078e02ff */
[----:B------:R-:W-:-:S04]  /*1610*/  IMAD.HI.U32 R3, R3, R5, R2 ;  /* 0x0000000503037227 */ /* 0x000fc800078e0002 */
[----:B------:R-:W-:Y:S01]  /*1620*/  IMAD.MOV.U32 R5, RZ, RZ, R6 ;  /* 0x000000ffff057224 */ /* 0x000fe200078e0006 */
[----:B------:R-:W-:-:S03]  /*1630*/  IABS R6, c[0x0][0x178] ;  /* 0x00005e0000067a13 */ /* 0x000fc60000000000 */
[----:B------:R-:W-:-:S04]  /*1640*/  IMAD.HI.U32 R4, R3, R5, RZ ;  /* 0x0000000503047227 */ /* 0x000fc800078e00ff */
[----:B------:R-:W-:Y:S02]  /*1650*/  IMAD.MOV R2, RZ, RZ, -R4 ;  /* 0x000000ffff027224 */ /* 0x000fe400078e0a04 */
[----:B------:R-:W-:-:S04]  /*1660*/  IMAD.HI.U32 R3, R3, R6, RZ ;  /* 0x0000000603037227 */ /* 0x000fc800078e00ff */
[----:B------:R-:W-:Y:S02]  /*1670*/  IMAD R2, R8, R2, R5 ;  /* 0x0000000208027224 */ /* 0x000fe400078e0205 */
[----:B------:R-:W-:-:S03]  /*1680*/  IMAD.MOV R5, RZ, RZ, -R3 ;  /* 0x000000ffff057224 */ /* 0x000fc600078e0a03 */
[C---:B------:R-:W-:Y:S01]  /*1690*/  ISETP.GT.U32.AND P2, PT, R8.reuse, R2, PT ;  /* 0x000000020800720c */ /* 0x040fe20003f44070 */
[C---:B------:R-:W-:Y:S02]  /*16a0*/  IMAD R5, R8.reuse, R5, R6 ;  /* 0x0000000508057224 */ /* 0x040fe400078e0206 */
[----:B------:R-:W0:Y:S03]  /*16b0*/  S2R R6, SR_TID.Y ;  /* 0x0000000000067919 */ /* 0x000e260000002200 */
[----:B------:R-:W-:-:S07]  /*16c0*/  ISETP.GT.U32.AND P4, PT, R8, R5, PT ;  /* 0x000000050800720c */ /* 0x000fce0003f84070 */
[----:B------:R-:W-:Y:S01]  /*16d0*/  @!P2 IMAD.IADD R2, R2, 0x1, -R8 ;  /* 0x000000010202a824 */ /* 0x000fe200078e0a08 */
[----:B------:R-:W-:-:S04]  /*16e0*/  @!P2 IADD3 R4, R4, 0x1, RZ ;  /* 0x000000010404a810 */ /* 0x000fc80007ffe0ff */
[----:B------:R-:W-:Y:S01]  /*16f0*/  ISETP.GE.U32.AND P0, PT, R2, R8, PT ;  /* 0x000000080200720c */ /* 0x000fe20003f06070 */
[----:B------:R-:W-:Y:S01]  /*1700*/  @!P4 IMAD.IADD R5, R5, 0x1, -R8 ;  /* 0x000000010505c824 */ /* 0x000fe200078e0a08 */
[----:B------:R-:W-:Y:S01]  /*1710*/  @!P4 IADD3 R3, R3, 0x1, RZ ;  /* 0x000000010303c810 */ /* 0x000fe20007ffe0ff */
[----:B------:R-:W-:-:S03]  /*1720*/  IMAD.MOV.U32 R2, RZ, RZ, c[0x0][0x178] ;  /* 0x00005e00ff027624 */ /* 0x000fc600078e00ff */
[----:B------:R-:W-:Y:S02]  /*1730*/  ISETP.GE.U32.AND P1, PT, R5, R8, PT ;  /* 0x000000080500720c */ /* 0x000fe40003f26070 */
[----:B------:R-:W-:Y:S01]  /*1740*/  LOP3.LUT R2, R2, c[0x0][0x1a4], RZ, 0x3c, !PT ;  /* 0x0000690002027a12 */ /* 0x000fe200078e3cff */
[----:B0-----:R-:W-:-:S03]  /*1750*/  IMAD R6, R7, 0x8, R6 ;  /* 0x0000000807067824 */ /* 0x001fc600078e0206 */
[----:B------:R-:W-:Y:S01]  /*1760*/  ISETP.GE.AND P5, PT, R2, RZ, PT ;  /* 0x000000ff0200720c */ /* 0x000fe20003fa6270 */
[----:B------:R-:W-:Y:S01]  /*1770*/  IMAD.MOV.U32 R2, RZ, RZ, c[0x0][0x17c] ;  /* 0x00005f00ff027624 */ /* 0x000fe200078e00ff */
[----:B------:R-:W-:Y:S01]  /*1780*/  @P0 IADD3 R4, R4, 0x1, RZ ;  /* 0x0000000104040810 */ /* 0x000fe20007ffe0ff */
[----:B------:R-:W-:Y:S01]  /*1790*/  IMAD.SHL.U32 R25, R6, 0x4, RZ ;  /* 0x0000000406197824 */ /* 0x000fe200078e00ff */
[----:B------:R-:W-:-:S03]  /*17a0*/  ISETP.NE.AND P0, PT, RZ, c[0x0][0x1a4], PT ;  /* 0x00006900ff007a0c */ /* 0x000fc60003f05270 */
[----:B------:R-:W-:Y:S01]  /*17b0*/  @P1 IADD3 R3, R3, 0x1, RZ ;  /* 0x0000000103031810 */ /* 0x000fe20007ffe0ff */
[----:B------:R-:W-:Y:S01]  /*17c0*/  @!P3 IMAD.MOV R4, RZ, RZ, -R4 ;  /* 0x000000ffff04b224 */ /* 0x000fe200078e0a04 */
[----:B------:R-:W-:-:S03]  /*17d0*/  ISETP.GE.AND P1, PT, R2, 0x1, PT ;  /* 0x000000010200780c */ /* 0x000fc60003f26270 */
[----:B------:R-:W-:Y:S01]  /*17e0*/  IMAD.MOV.U32 R34, RZ, RZ, R3 ;  /* 0x000000ffff227224 */ /* 0x000fe200078e0003 */
[----:B------:R-:W-:-:S03]  /*17f0*/  LOP3.LUT R3, RZ, c[0x0][0x1a4], RZ, 0x33, !PT ;  /* 0x00006900ff037a12 */ /* 0x000fc600078e33ff */
[----:B------:R-:W-:Y:S01]  /*1800*/  @!P5 IMAD.MOV R34, RZ, RZ, -R34 ;  /* 0x000000ffff22d224 */ /* 0x000fe200078e0a22 */
[----:B------:R-:W-:-:S04]  /*1810*/  SEL R32, R3, R4, !P0 ;  /* 0x0000000403207207 */ /* 0x000fc80004000000 */
[----:B------:R-:W-:Y:S01]  /*1820*/  SEL R34, R3, R34, !P0 ;  /* 0x0000002203227207 */ /* 0x000fe20004000000 */
[----:B------:R-:W-:Y:S05]  /*1830*/  @!P1 BRA `(.L_x_215) ;  /* 0x0000140000009947 */ /* 0x000fea0003800000 */
[C---:B------:R-:W-:Y:S01]  /*1840*/  IMAD R38, R25.reuse, c[0x0][0x1d0], RZ ;  /* 0x0000740019267a24 */ /* 0x040fe200078e02ff */
[C---:B------:R-:W-:Y:S01]  /*1850*/  IADD3 R39, R25.reuse, 0x1, RZ ;  /* 0x0000000119277810 */ /* 0x040fe20007ffe0ff */
[----:B------:R-:W-:Y:S01]  /*1860*/  IMAD.MOV.U32 R46, RZ, RZ, c[0x0][0x18c] ;  /* 0x00006300ff2e7624 */ /* 0x000fe200078e00ff */
[C---:B------:R-:W-:Y:S01]  /*1870*/  IADD3 R41, R25.reuse, 0x2, RZ ;  /* 0x0000000219297810 */ /* 0x040fe20007ffe0ff */
[----:B------:R-:W-:Y:S01]  /*1880*/  IMAD.MOV.U32 R51, RZ, RZ, c[0x0][0x190] ;  /* 0x00006400ff337624 */ /* 0x000fe200078e00ff */
[----:B------:R-:W-:Y:S01]  /*1890*/  IADD3 R49, R38, c[0x0][0x1d0], RZ ;  /* 0x0000740026317a10 */ /* 0x000fe20007ffe0ff */
[----:B------:R-:W-:Y:S01]  /*18a0*/  IMAD R33, R0, c[0x0][0x1b8], RZ ;  /* 0x00006e0000217a24 */ /* 0x000fe200078e02ff */
[----:B------:R-:W-:Y:S01]  /*18b0*/  IADD3 R43, R25, 0x3, RZ ;  /* 0x00000003192b7810 */ /* 0x000fe20007ffe0ff */
[----:B------:R-:W-:Y:S01]  /*18c0*/  IMAD R35, R14, c[0x0][0x1b8], RZ ;  /* 0x00006e000e237a24 */ /* 0x000fe200078e02ff */
[----:B------:R-:W-:Y:S01]  /*18d0*/  IADD3 R53, R49, c[0x0][0x1d0], RZ ;  /* 0x0000740031357a10 */ /* 0x000fe20007ffe0ff */
[----:B------:R-:W-:Y:S01]  /*18e0*/  IMAD R36, R17, c[0x0][0x1b8], RZ ;  /* 0x00006e0011247a24 */ /* 0x000fe200078e02ff */
[----:B------:R-:W-:Y:S01]  /*18f0*/  PRMT R23, R23, 0x5410, RZ ;  /* 0x0000541017177816 */ /* 0x000fe200000000ff */
[----:B------:R-:W-:Y:S01]  /*1900*/  IMAD R37, R20, c[0x0][0x1b8], RZ ;  /* 0x00006e0014257a24 */ /* 0x000fe200078e02ff */
[----:B------:R-:W-:Y:S01]  /*1910*/  IADD3 R57, R53, c[0x0][0x1d0], RZ ;  /* 0x0000740035397a10 */ /* 0x000fe20007ffe0ff */
[-C--:B------:R-:W-:Y:S01]  /*1920*/  IMAD R42, R12, R46.reuse, -c[0x0][0x184] ;  /* 0x800061000c2a7624 */ /* 0x080fe200078e022e */
[----:B------:R-:W-:Y:S01]  /*1930*/  SHF.R.S32.HI R52, RZ, 0x1f, R33 ;  /* 0x0000001fff347819 */ /* 0x000fe20000011421 */
        /* <DEDUP_REMOVED lines=10> */
[----:B------:R-:W-:Y:S01]  /*19e0*/  IMAD.MOV.U32 R40, RZ, RZ, RZ ;  /* 0x000000ffff287224 */ /* 0x000fe200078e00ff */
[----:B------:R-:W-:Y:S01]  /*19f0*/  SHF.R.S32.HI R60, RZ, 0x1f, R53 ;  /* 0x0000001fff3c7819 */ /* 0x000fe20000011435 */
[----:B------:R-:W-:Y:S01]  /*1a00*/  IMAD R46, R21, R46, -c[0x0][0x184] ;  /* 0x80006100152e7624 */ /* 0x000fe200078e022e */
[----:B------:R-:W-:Y:S01]  /*1a10*/  SHF.R.S32.HI R61, RZ, 0x1f, R57 ;  /* 0x0000001fff3d7819 */ /* 0x000fe20000011439 */
[----:B------:R-:W-:-:S02]  /*1a20*/  IMAD R51, R22, R51, -c[0x0][0x188] ;  /* 0x8000620016337624 */ /* 0x000fc400078e0233 */
.L_x_227:
[----:B0-----:R-:W-:-:S05]  /*1a30*/  IMAD.MOV.U32 R3, RZ, RZ, 0x1 ;  /* 0x00000001ff037424 */ /* 0x001fca00078e00ff */
[----:B------:R-:W-:-:S04]  /*1a40*/  ISETP.LE.AND P0, PT, R3, c[0x0][0x16c], PT ;  /* 0x00005b0003007a0c */ /* 0x000fc80003f03270 */
[----:B------:R-:W-:-:S13]  /*1a50*/  ISETP.GT.OR P0, PT, R3, c[0x0][0x180], !P0 ;  /* 0x0000600003007a0c */ /* 0x000fda0004704670 */
[----:B------:R-:W-:Y:S05]  /*1a60*/  @P0 BRA `(.L_x_216) ;  /* 0x0000119000000947 */ /* 0x000fea0003800000 */
[----:B------:R-:W-:Y:S01]  /*1a70*/  LOP3.LUT R2, RZ, R40, RZ, 0x33, !PT ;  /* 0x00000028ff027212 */ /* 0x000fe200078e33ff */
[----:B------:R-:W-:Y:S01]  /*1a80*/  IMAD.MOV.U32 R65, RZ, RZ, RZ ;  /* 0x000000ffff417224 */ /* 0x000fe200078e00ff */
[----:B------:R-:W-:Y:S02]  /*1a90*/  ISETP.NE.AND P0, PT, R3, c[0x0][0x19c], PT ;  /* 0x0000670003007a0c */ /* 0x000fe40003f05270 */
[----:B------:R-:W-:-:S04]  /*1aa0*/  IADD3 R3, R2, c[0x0][0x17c], RZ ;  /* 0x00005f0002037a10 */ /* 0x000fc80007ffe0ff */
[----:B------:R-:W-:-:S05]  /*1ab0*/  SEL R3, R3, R40, !P0 ;  /* 0x0000002803037207 */ /* 0x000fca0004000000 */
[C---:B------:R-:W-:Y:S02]  /*1ac0*/  IMAD R4, R3.reuse, c[0x0][0x194], R44 ;  /* 0x0000650003047a24 */ /* 0x040fe400078e022c */
[C---:B------:R-:W-:Y:S02]  /*1ad0*/  IMAD R2, R3.reuse, c[0x0][0x194], R42 ;  /* 0x0000650003027a24 */ /* 0x040fe400078e022a */
[C---:B------:R-:W-:Y:S01]  /*1ae0*/  IMAD R5, R3.reuse, c[0x0][0x194], R45 ;  /* 0x0000650003057a24 */ /* 0x040fe200078e022d */
[----:B------:R-:W-:Y:S01]  /*1af0*/  ISETP.GT.AND P1, PT, R4, -0x1, PT ;  /* 0xffffffff0400780c */ /* 0x000fe20003f24270 */
[----:B------:R-:W-:Y:S01]  /*1b00*/  IMAD R3, R3, c[0x0][0x194], R46 ;  /* 0x0000650003037a24 */ /* 0x000fe200078e022e */
[----:B------:R-:W-:Y:S02]  /*1b10*/  ISETP.GT.AND P0, PT, R2, -0x1, PT ;  /* 0xffffffff0200780c */ /* 0x000fe40003f04270 */
[----:B------:R-:W-:Y:S01]  /*1b20*/  ISETP.LT.AND P1, PT, R14, c[0x0][0x160], P1 ;  /* 0x000058000e007a0c */ /* 0x000fe20000f21270 */
[----:B------:R-:W-:Y:S01]  /*1b30*/  IMAD R70, R3, c[0x0][0x1b4], RZ ;  /* 0x00006d0003467a24 */ /* 0x000fe200078e02ff */
[----:B------:R-:W-:-:S02]  /*1b40*/  ISETP.GT.AND P2, PT, R5, -0x1, PT ;  /* 0xffffffff0500780c */ /* 0x000fc40003f44270 */
[----:B------:R-:W-:Y:S02]  /*1b50*/  ISETP.LT.AND P0, PT, R0, c[0x0][0x160], P0 ;  /* 0x0000580000007a0c */ /* 0x000fe40000701270 */
[C---:B------:R-:W-:Y:S01]  /*1b60*/  ISETP.LT.AND P1, PT, R4.reuse, c[0x0][0x164], P1 ;  /* 0x0000590004007a0c */ /* 0x040fe20000f21270 */
[----:B------:R-:W-:Y:S01]  /*1b70*/  IMAD R4, R4, c[0x0][0x1b4], RZ ;  /* 0x00006d0004047a24 */ /* 0x000fe200078e02ff */
[----:B------:R-:W-:Y:S02]  /*1b80*/  ISETP.LT.AND P2, PT, R17, c[0x0][0x160], P2 ;  /* 0x0000580011007a0c */ /* 0x000fe40001741270 */
[C---:B------:R-:W-:Y:S01]  /*1b90*/  ISETP.LT.AND P3, PT, R2.reuse, c[0x0][0x164], P0 ;  /* 0x0000590002007a0c */ /* 0x040fe20000761270 */
[----:B------:R-:W-:Y:S01]  /*1ba0*/  IMAD R2, R2, c[0x0][0x1b4], RZ ;  /* 0x00006d0002027a24 */ /* 0x000fe200078e02ff */
[----:B------:R-:W-:Y:S02]  /*1bb0*/  P2R R95, PR, RZ, 0x2 ;  /* 0x00000002ff5f7803 */ /* 0x000fe40000000000 */
[C---:B------:R-:W-:Y:S01]  /*1bc0*/  ISETP.LT.AND P1, PT, R5.reuse, c[0x0][0x164], P2 ;  /* 0x0000590005007a0c */ /* 0x040fe20001721270 */
[----:B------:R-:W-:Y:S01]  /*1bd0*/  IMAD R5, R5, c[0x0][0x1b4], RZ ;  /* 0x00006d0005057a24 */ /* 0x000fe200078e02ff */
[----:B------:R-:W-:-:S02]  /*1be0*/  ISETP.GT.AND P0, PT, R3, -0x1, PT ;  /* 0xffffffff0300780c */ /* 0x000fc40003f04270 */
[----:B------:R-:W-:Y:S02]  /*1bf0*/  P2R R96, PR, RZ, 0x2 ;  /* 0x00000002ff607803 */ /* 0x000fe40000000000 */
[----:B------:R-:W-:Y:S02]  /*1c00*/  ISETP.LT.AND P0, PT, R20, c[0x0][0x160], P0 ;  /* 0x0000580014007a0c */ /* 0x000fe40000701270 */
[----:B------:R-:W-:Y:S02]  /*1c10*/  IADD3 R62, P1, R33, R2, RZ ;  /* 0x00000002213e7210 */ /* 0x000fe40007f3e0ff */
[----:B------:R-:W-:Y:S02]  /*1c20*/  P2R R94, PR, RZ, 0x8 ;  /* 0x00000008ff5e7803 */ /* 0x000fe40000000000 */
[----:B------:R-:W-:Y:S02]  /*1c30*/  ISETP.LT.AND P3, PT, R3, c[0x0][0x164], P0 ;  /* 0x0000590003007a0c */ /* 0x000fe40000761270 */
[----:B------:R-:W-:-:S02]  /*1c40*/  LEA.HI.X.SX32 R67, R2, R52, 0x1, P1 ;  /* 0x0000003402437211 */ /* 0x000fc400008f0eff */
[----:B------:R-:W-:Y:S02]  /*1c50*/  IADD3 R63, P2, R35, R4, RZ ;  /* 0x00000004233f7210 */ /* 0x000fe40007f5e0ff */
[----:B------:R-:W-:Y:S02]  /*1c60*/  IADD3 R64, P0, R36, R5, RZ ;  /* 0x0000000524407210 */ /* 0x000fe40007f1e0ff */
[----:B------:R-:W-:Y:S02]  /*1c70*/  IADD3 R66, P1, R37, R70, RZ ;  /* 0x0000004625427210 */ /* 0x000fe40007f3e0ff */
[----:B------:R-:W-:Y:S02]  /*1c80*/  P2R R97, PR, RZ, 0x8 ;  /* 0x00000008ff617803 */ /* 0x000fe40000000000 */
[----:B------:R-:W-:Y:S02]  /*1c90*/  LEA.HI.X.SX32 R68, R4, R54, 0x1, P2 ;  /* 0x0000003604447211 */ /* 0x000fe400010f0eff */
[----:B------:R-:W-:-:S02]  /*1ca0*/  LEA.HI.X.SX32 R69, R5, R55, 0x1, P0 ;  /* 0x0000003705457211 */ /* 0x000fc400000f0eff */
[----:B------:R-:W-:Y:S02]  /*1cb0*/  LEA.HI.X.SX32 R70, R70, R56, 0x1, P1 ;  /* 0x0000003846467211 */ /* 0x000fe400008f0eff */
.L_x_226:
[----:B------:R-:W-:Y:S01]  /*1cc0*/  IMAD R2, R40, c[0x0][0x1cc], RZ ;  /* 0x0000730028027a24 */ /* 0x000fe200078e02ff */
[----:B0-----:R-:W-:Y:S01]  /*1cd0*/  LOP3.LUT R3, RZ, R65, RZ, 0x33, !PT ;  /* 0x00000041ff037212 */ /* 0x001fe200078e33ff */
[----:B------:R-:W-:Y:S01]  /*1ce0*/  IMAD R77, R65, c[0x0][0x1c8], RZ ;  /* 0x00007200414d7a24 */ /* 0x000fe200078e02ff */
[----:B------:R-:W-:Y:S01]  /*1cf0*/  ISETP.NE.AND P6, PT, R94, RZ, PT ;  /* 0x000000ff5e00720c */ /* 0x000fe20003fc5270 */
[----:B------:R-:W-:Y:S01]  /*1d00*/  IMAD.MOV.U32 R4, RZ, RZ, 0x1 ;  /* 0x00000001ff047424 */ /* 0x000fe200078e00ff */
[----:B------:R-:W-:Y:S01]  /*1d10*/  SHF.R.S32.HI R79, RZ, 0x1f, R2 ;  /* 0x0000001fff4f7819 */ /* 0x000fe20000011402 */
[----:B------:R-:W-:Y:S01]  /*1d20*/  IMAD.MOV.U32 R87, RZ, RZ, RZ ;  /* 0x000000ffff577224 */ /* 0x000fe200078e00ff */
[----:B------:R-:W-:Y:S02]  /*1d30*/  SHF.R.S32.HI R6, RZ, 0x1f, R77 ;  /* 0x0000001fff067819 */ /* 0x000fe4000001144d */
[----:B------:R-:W-:Y:S02]  /*1d40*/  IADD3 R71, P0, P1, R77, R2, R38 ;  /* 0x000000024d477210 */ /* 0x000fe4000791e026 */
[----:B------:R-:W-:-:S02]  /*1d50*/  ISETP.NE.AND P5, PT, R95, RZ, PT ;  /* 0x000000ff5f00720c */ /* 0x000fc40003fa5270 */
[----:B------:R-:W-:Y:S02]  /*1d60*/  IADD3.X R72, R6, R79, R58, P0, P1 ;  /* 0x0000004f06487210 */ /* 0x000fe400007e243a */
[----:B------:R-:W-:Y:S02]  /*1d70*/  ISETP.NE.AND P0, PT, R4, c[0x0][0x19c], PT ;  /* 0x0000670004007a0c */ /* 0x000fe40003f05270 */
[----:B------:R-:W-:Y:S02]  /*1d80*/  IADD3 R4, R3, c[0x0][0x180], RZ ;  /* 0x0000600003047a10 */ /* 0x000fe40007ffe0ff */
[----:B------:R-:W-:Y:S02]  /*1d90*/  IADD3 R73, P1, P2, R77, R2, R49 ;  /* 0x000000024d497210 */ /* 0x000fe40007a3e031 */
[----:B------:R-:W-:Y:S02]  /*1da0*/  SEL R4, R4, R65, !P0 ;  /* 0x0000004104047207 */ /* 0x000fe40004000000 */
[----:B------:R-:W-:-:S02]  /*1db0*/  IADD3.X R74, R6, R79, R59, P1, P2 ;  /* 0x0000004f064a7210 */ /* 0x000fc40000fe443b */
[CC--:B------:R-:W-:Y:S01]  /*1dc0*/  IADD3 R75, P1, P2, R77.reuse, R2.reuse, R53 ;  /* 0x000000024d4b7210 */ /* 0x0c0fe20007a3e035 */
[----:B------:R-:W-:Y:S01]  /*1dd0*/  IMAD R5, R4, c[0x0][0x198], R47 ;  /* 0x0000660004057a24 */ /* 0x000fe200078e022f */
[----:B------:R-:W-:Y:S01]  /*1de0*/  ISETP.NE.AND P3, PT, R96, RZ, PT ;  /* 0x000000ff6000720c */ /* 0x000fe20003f65270 */
[----:B------:R-:W-:Y:S01]  /*1df0*/  IMAD R7, R4, c[0x0][0x198], R48 ;  /* 0x0000660004077a24 */ /* 0x000fe200078e0230 */
[-C--:B------:R-:W-:Y:S01]  /*1e00*/  IADD3.X R76, R6, R79.reuse, R60, P1, P2 ;  /* 0x0000004f064c7210 */ /* 0x080fe20000fe443c */
[----:B------:R-:W-:Y:S01]  /*1e10*/  IMAD R8, R4, c[0x0][0x198], R50 ;  /* 0x0000660004087a24 */ /* 0x000fe200078e0232 */
[----:B------:R-:W-:Y:S01]  /*1e20*/  IADD3 R77, P1, P2, R77, R2, R57 ;  /* 0x000000024d4d7210 */ /* 0x000fe20007a3e039 */
[----:B------:R-:W-:Y:S01]  /*1e30*/  IMAD R83, R5, c[0x0][0x1b0], RZ ;  /* 0x00006c0005537a24 */ /* 0x000fe200078e02ff */
[----:B------:R-:W-:Y:S01]  /*1e40*/  ISETP.NE.AND P4, PT, R97, RZ, PT ;  /* 0x000000ff6100720c */ /* 0x000fe20003f85270 */
[----:B------:R-:W-:Y:S01]  /*1e50*/  IMAD R84, R7, c[0x0][0x1b0], RZ ;  /* 0x00006c0007547a24 */ /* 0x000fe200078e02ff */
[----:B------:R-:W-:Y:S01]  /*1e60*/  IADD3.X R79, R6, R79, R61, P1, P2 ;  /* 0x0000004f064f7210 */ /* 0x000fe20000fe443d */
[----:B------:R-:W-:Y:S01]  /*1e70*/  IMAD R85, R8, c[0x0][0x1b0], RZ ;  /* 0x00006c0008557a24 */ /* 0x000fe200078e02ff */
[----:B------:R-:W-:Y:S01]  /*1e80*/  IADD3 R78, P0, R83, R62, RZ ;  /* 0x0000003e534e7210 */ /* 0x000fe20007f1e0ff */
[----:B------:R-:W-:Y:S01]  /*1e90*/  IMAD R4, R4, c[0x0][0x198], R51 ;  /* 0x0000660004047a24 */ /* 0x000fe200078e0233 */
[----:B------:R-:W-:-:S02]  /*1ea0*/  IADD3 R80, P1, R84, R63, RZ ;  /* 0x0000003f54507210 */ /* 0x000fc40007f3e0ff */
[----:B------:R-:W-:Y:S01]  /*1eb0*/  IADD3 R81, P2, R85, R64, RZ ;  /* 0x0000004055517210 */ /* 0x000fe20007f5e0ff */
[----:B------:R-:W-:Y:S01]  /*1ec0*/  IMAD R3, R4, c[0x0][0x1b0], RZ ;  /* 0x00006c0004037a24 */ /* 0x000fe200078e02ff */
[----:B------:R-:W-:Y:S02]  /*1ed0*/  LEA.HI.X.SX32 R83, R83, R67, 0x1, P0 ;  /* 0x0000004353537211 */ /* 0x000fe400000f0eff */
[----:B------:R-:W-:Y:S02]  /*1ee0*/  LEA.HI.X.SX32 R84, R84, R68, 0x1, P1 ;  /* 0x0000004454547211 */ /* 0x000fe400008f0eff */
[----:B------:R-:W-:Y:S02]  /*1ef0*/  LEA.HI.X.SX32 R85, R85, R69, 0x1, P2 ;  /* 0x0000004555557211 */ /* 0x000fe400010f0eff */
[----:B------:R-:W-:Y:S02]  /*1f00*/  IADD3 R82, P0, R3, R66, RZ ;  /* 0x0000004203527210 */ /* 0x000fe40007f1e0ff */
[----:B------:R-:W-:-:S02]  /*1f10*/  ISETP.GT.AND P1, PT, R5, -0x1, P6 ;  /* 0xffffffff0500780c */ /* 0x000fc40003724270 */
[----:B------:R-:W-:Y:S02]  /*1f20*/  ISETP.GT.AND P2, PT, R7, -0x1, P5 ;  /* 0xffffffff0700780c */ /* 0x000fe40002f44270 */
[----:B------:R-:W-:Y:S02]  /*1f30*/  ISETP.GT.AND P3, PT, R8, -0x1, P3 ;  /* 0xffffffff0800780c */ /* 0x000fe40001f64270 */
[----:B------:R-:W-:Y:S02]  /*1f40*/  ISETP.GT.AND P4, PT, R4, -0x1, P4 ;  /* 0xffffffff0400780c */ /* 0x000fe40002784270 */
[----:B------:R-:W-:Y:S02]  /*1f50*/  LEA.HI.X.SX32 R86, R3, R70, 0x1, P0 ;  /* 0x0000004603567211 */ /* 0x000fe400000f0eff */
[----:B------:R-:W-:Y:S02]  /*1f60*/  ISETP.LT.AND P1, PT, R5, c[0x0][0x168], P1 ;  /* 0x00005a0005007a0c */ /* 0x000fe40000f21270 */
[----:B------:R-:W-:-:S02]  /*1f70*/  ISETP.LT.AND P2, PT, R7, c[0x0][0x168], P2 ;  /* 0x00005a0007007a0c */ /* 0x000fc40001741270 */
[----:B------:R-:W-:Y:S02]  /*1f80*/  ISETP.LT.AND P3, PT, R8, c[0x0][0x168], P3 ;  /* 0x00005a0008007a0c */ /* 0x000fe40001f61270 */
[----:B------:R-:W-:-:S07]  /*1f90*/  ISETP.LT.AND P4, PT, R4, c[0x0][0x168], P4 ;  /* 0x00005a0004007a0c */ /* 0x000fce0002781270 */
.L_x_225:
[C---:B0-----:R-:W-:Y:S02]  /*1fa0*/  @P1 IADD3 R3, P0, R87.reuse, R78, RZ ;  /* 0x0000004e57031210 */ /* 0x041fe40007f1e0ff */
[----:B------:R-:W-:Y:S02]  /*1fb0*/  IABS R98, R34 ;  /* 0x0000002200627213 */ /* 0x000fe40000000000 */
[C---:B------:R-:W-:Y:S02]  /*1fc0*/  @P1 LEA.HI.X.SX32 R4, R87.reuse, R83, 0x1, P0 ;  /* 0x0000005357041211 */ /* 0x040fe400000f0eff */
[----:B------:R-:W-:Y:S01]  /*1fd0*/  @P3 IADD3 R5, P0, R87, R81, RZ ;  /* 0x0000005157053210 */ /* 0x000fe20007f1e0ff */
[----:B------:R-:W0:Y:S01]  /*1fe0*/  I2F.RP R88, R98 ;  /* 0x0000006200587306 */ /* 0x000e220000209400 */
[----:B------:R-:W-:-:S02]  /*1ff0*/  IABS R90, R25 ;  /* 0x00000019005a7213 */ /* 0x000fc40000000000 */
[C---:B------:R-:W-:Y:S02]  /*2000*/  @P3 LEA.HI.X.SX32 R6, R87.reuse, R85, 0x1, P0 ;  /* 0x0000005557063211 */ /* 0x040fe400000f0eff */
[C---:B------:R-:W-:Y:S02]  /*2010*/  @P4 IADD3 R7, P0, R87.reuse, R82, RZ ;  /* 0x0000005257074210 */ /* 0x040fe40007f1e0ff */
[----:B------:R-:W-:Y:S02]  /*2020*/  IABS R91, R34 ;  /* 0x00000022005b7213 */ /* 0x000fe40000000000 */
[----:B------:R-:W-:Y:S02]  /*2030*/  @P4 LEA.HI.X.SX32 R8, R87, R86, 0x1, P0 ;  /* 0x0000005657084211 */ /* 0x000fe400000f0eff */
[----:B------:R-:W-:Y:S01]  /*2040*/  @P1 LEA R2, P0, R3, c[0x0][0x1a8], 0x1 ;  /* 0x00006a0003021a11 */ /* 0x000fe200078008ff */
[----:B------:R-:W-:Y:S01]  /*2050*/  IMAD.MOV R99, RZ, RZ, -R91 ;  /* 0x000000ffff637224 */ /* 0x000fe200078e0a5b */
[----:B------:R-:W-:-:S02]  /*2060*/  IABS R91, R41 ;  /* 0x00000029005b7213 */ /* 0x000fc40000000000 */
[----:B------:R-:W-:Y:S01]  /*2070*/  @P1 LEA.HI.X R3, R3, c[0x0][0x1ac], R4, 0x1, P0 ;  /* 0x00006b0003031a11 */ /* 0x000fe200000f0c04 */
[----:B0-----:R-:W0:Y:S01]  /*2080*/  MUFU.RCP R88, R88 ;  /* 0x0000005800587308 */ /* 0x001e220000001000 */
[C---:B------:R-:W-:Y:S02]  /*2090*/  @P3 LEA R4, P0, R5.reuse, c[0x0][0x1a8], 0x1 ;  /* 0x00006a0005043a11 */ /* 0x040fe400078008ff */
[----:B------:R-:W-:Y:S02]  /*20a0*/  IABS R93, R43 ;  /* 0x0000002b005d7213 */ /* 0x000fe40000000000 */
[----:B------:R-:W-:Y:S02]  /*20b0*/  @P3 LEA.HI.X R5, R5, c[0x0][0x1ac], R6, 0x1, P0 ;  /* 0x00006b0005053a11 */ /* 0x000fe400000f0c06 */
[----:B------:R-:W-:-:S04]  /*20c0*/  @P4 LEA R6, P0, R7, c[0x0][0x1a8], 0x1 ;  /* 0x00006a0007064a11 */ /* 0x000fc800078008ff */
[----:B------:R-:W-:Y:S02]  /*20d0*/  @P4 LEA.HI.X R7, R7, c[0x0][0x1ac], R8, 0x1, P0 ;  /* 0x00006b0007074a11 */ /* 0x000fe400000f0c08 */
[----:B------:R-:W-:-:S04]  /*20e0*/  @P2 IADD3 R9, P0, R87, R80, RZ ;  /* 0x0000005057092210 */ /* 0x000fc80007f1e0ff */
[----:B------:R-:W-:Y:S02]  /*20f0*/  @P2 LEA.HI.X.SX32 R10, R87, R84, 0x1, P0 ;  /* 0x00000054570a2211 */ /* 0x000fe400000f0eff */
[----:B------:R-:W-:-:S04]  /*2100*/  @P2 LEA R8, P0, R9, c[0x0][0x1a8], 0x1 ;  /* 0x00006a0009082a11 */ /* 0x000fc800078008ff */
[----:B------:R-:W-:Y:S02]  /*2110*/  @P2 LEA.HI.X R9, R9, c[0x0][0x1ac], R10, 0x1, P0 ;  /* 0x00006b0009092a11 */ /* 0x000fe400000f0c0a */
[----:B0-----:R-:W-:-:S04]  /*2120*/  IADD3 R10, R88, 0xffffffe, RZ ;  /* 0x0ffffffe580a7810 */ /* 0x001fc80007ffe0ff */
[----:B------:R0:W1:Y:S02]  /*2130*/  F2I.FTZ.U32.TRUNC.NTZ R11, R10 ;  /* 0x0000000a000b7305 */ /* 0x000064000021f000 */
[----:B0-----:R-:W-:Y:S02]  /*2140*/  IMAD.MOV.U32 R10, RZ, RZ, RZ ;  /* 0x000000ffff0a7224 */ /* 0x001fe400078e00ff */
[----:B-1----:R-:W-:-:S04]  /*2150*/  IMAD.MOV R89, RZ, RZ, -R11 ;  /* 0x000000ffff597224 */ /* 0x002fc800078e0a0b */
[----:B------:R-:W-:-:S04]  /*2160*/  IMAD R89, R89, R98, RZ ;  /* 0x0000006259597224 */ /* 0x000fc800078e02ff */
[----:B------:R-:W-:Y:S01]  /*2170*/  IMAD.HI.U32 R92, R11, R89, R10 ;  /* 0x000000590b5c7227 */ /* 0x000fe200078e000a */
[----:B------:R-:W-:-:S03]  /*2180*/  IABS R89, R39 ;  /* 0x0000002700597213 */ /* 0x000fc60000000000 */
[----:B------:R-:W-:Y:S02]  /*2190*/  IMAD.MOV.U32 R11, RZ, RZ, R90 ;  /* 0x000000ffff0b7224 */ /* 0x000fe400078e005a */
[----:B------:R-:W-:-:S04]  /*21a0*/  IMAD.HI.U32 R88, R92, R89, RZ ;  /* 0x000000595c587227 */ /* 0x000fc800078e00ff */
[----:B------:R-:W-:-:S04]  /*21b0*/  IMAD.HI.U32 R10, R92, R11, RZ ;  /* 0x0000000b5c0a7227 */ /* 0x000fc800078e00ff */
[-C--:B------:R-:W-:Y:S02]  /*21c0*/  IMAD R11, R10, R99.reuse, R11 ;  /* 0x000000630a0b7224 */ /* 0x080fe400078e020b */
[----:B------:R-:W-:Y:S02]  /*21d0*/  IMAD R89, R88, R99, R89 ;  /* 0x0000006358597224 */ /* 0x000fe400078e0259 */
[----:B------:R-:W-:Y:S01]  /*21e0*/  IMAD.HI.U32 R90, R92, R91, RZ ;  /* 0x0000005b5c5a7227 */ /* 0x000fe200078e00ff */
[----:B------:R-:W-:-:S03]  /*21f0*/  ISETP.GT.U32.AND P0, PT, R98, R11, PT ;  /* 0x0000000b6200720c */ /* 0x000fc60003f04070 */
[----:B------:R-:W-:Y:S02]  /*2200*/  IMAD R91, R90, R99, R91 ;  /* 0x000000635a5b7224 */ /* 0x000fe400078e025b */
[----:B------:R-:W-:-:S04]  /*2210*/  IMAD.HI.U32 R92, R92, R93, RZ ;  /* 0x0000005d5c5c7227 */ /* 0x000fc800078e00ff */
[----:B------:R-:W-:-:S04]  /*2220*/  IMAD R93, R92, R99, R93 ;  /* 0x000000635c5d7224 */ /* 0x000fc800078e025d */
[----:B------:R-:W-:Y:S01]  /*2230*/  @!P0 IADD3 R10, R10, 0x1, RZ ;  /* 0x000000010a0a8810 */ /* 0x000fe20007ffe0ff */
[----:B------:R-:W-:Y:S01]  /*2240*/  @!P0 IMAD.IADD R11, R11, 0x1, -R98 ;  /* 0x000000010b0b8824 */ /* 0x000fe200078e0a62 */
[----:B------:R-:W-:-:S13]  /*2250*/  ISETP.GT.U32.AND P0, PT, R98, R89, PT ;  /* 0x000000596200720c */ /* 0x000fda0003f04070 */
[----:B------:R-:W-:Y:S01]  /*2260*/  @!P0 IMAD.IADD R89, R89, 0x1, -R98 ;  /* 0x0000000159598824 */ /* 0x000fe200078e0a62 */
[----:B------:R-:W-:Y:S02]  /*2270*/  @!P0 IADD3 R88, R88, 0x1, RZ ;  /* 0x0000000158588810 */ /* 0x000fe40007ffe0ff */
[----:B------:R-:W-:-:S13]  /*2280*/  ISETP.GT.U32.AND P0, PT, R98, R91, PT ;  /* 0x0000005b6200720c */ /* 0x000fda0003f04070 */
[----:B------:R-:W-:Y:S01]  /*2290*/  @!P0 IMAD.IADD R91, R91, 0x1, -R98 ;  /* 0x000000015b5b8824 */ /* 0x000fe200078e0a62 */
[----:B------:R-:W-:Y:S02]  /*22a0*/  @!P0 IADD3 R90, R90, 0x1, RZ ;  /* 0x000000015a5a8810 */ /* 0x000fe40007ffe0ff */
[----:B------:R-:W-:-:S13]  /*22b0*/  ISETP.GT.U32.AND P0, PT, R98, R93, PT ;  /* 0x0000005d6200720c */ /* 0x000fda0003f04070 */
[----:B------:R-:W-:Y:S01]  /*22c0*/  @!P0 IADD3 R92, R92, 0x1, RZ ;  /* 0x000000015c5c8810 */ /* 0x000fe20007ffe0ff */
[----:B------:R-:W-:Y:S01]  /*22d0*/  @!P0 IMAD.IADD R93, R93, 0x1, -R98 ;  /* 0x000000015d5d8824 */ /* 0x000fe200078e0a62 */
[----:B------:R-:W-:Y:S02]  /*22e0*/  ISETP.GE.U32.AND P0, PT, R11, R98, PT ;  /* 0x000000620b00720c */ /* 0x000fe40003f06070 */
[----:B------:R-:W-:-:S11]  /*22f0*/  LOP3.LUT R11, R25, R34, RZ, 0x3c, !PT ;  /* 0x00000022190b7212 */ /* 0x000fd600078e3cff */
[----:B------:R-:W-:Y:S02]  /*2300*/  @P0 IADD3 R10, R10, 0x1, RZ ;  /* 0x000000010a0a0810 */ /* 0x000fe40007ffe0ff */
[----:B------:R-:W-:-:S13]  /*2310*/  ISETP.GE.U32.AND P0, PT, R89, R98, PT ;  /* 0x000000625900720c */ /* 0x000fda0003f06070 */
[----:B------:R-:W-:Y:S02]  /*2320*/  @P0 IADD3 R88, R88, 0x1, RZ ;  /* 0x0000000158580810 */ /* 0x000fe40007ffe0ff */
[----:B------:R-:W-:-:S13]  /*2330*/  ISETP.GE.U32.AND P0, PT, R91, R98, PT ;  /* 0x000000625b00720c */ /* 0x000fda0003f06070 */
[----:B------:R-:W-:Y:S02]  /*2340*/  @P0 IADD3 R90, R90, 0x1, RZ ;  /* 0x000000015a5a0810 */ /* 0x000fe40007ffe0ff */
[----:B------:R-:W-:Y:S02]  /*2350*/  ISETP.GE.U32.AND P0, PT, R93, R98, PT ;  /* 0x000000625d00720c */ /* 0x000fe40003f06070 */
[----:B------:R-:W-:-:S11]  /*2360*/  IABS R98, R32 ;  /* 0x0000002000627213 */ /* 0x000fd60000000000 */
[----:B------:R-:W-:Y:S02]  /*2370*/  @P0 IADD3 R92, R92, 0x1, RZ ;  /* 0x000000015c5c0810 */ /* 0x000fe40007ffe0ff */
[----:B------:R-:W-:Y:S02]  /*2380*/  ISETP.GE.AND P0, PT, R11, RZ, PT ;  /* 0x000000ff0b00720c */ /* 0x000fe40003f06270 */
[----:B------:R-:W-:Y:S01]  /*2390*/  LOP3.LUT R11, R39, R34, RZ, 0x3c, !PT ;  /* 0x00000022270b7212 */ /* 0x000fe200078e3cff */
[----:B------:R-:W-:-:S10]  /*23a0*/  IMAD.MOV.U32 R91, RZ, RZ, R92 ;  /* 0x000000ffff5b7224 */ /* 0x000fd400078e005c */
[----:B------:R-:W-:Y:S01]  /*23b0*/  @!P0 IMAD.MOV R10, RZ, RZ, -R10 ;  /* 0x000000ffff0a8224 */ /* 0x000fe200078e0a0a */
[----:B------:R-:W-:Y:S02]  /*23c0*/  ISETP.GE.AND P0, PT, R11, RZ, PT ;  /* 0x000000ff0b00720c */ /* 0x000fe40003f06270 */
[----:B------:R-:W-:-:S11]  /*23d0*/  LOP3.LUT R11, R41, R34, RZ, 0x3c, !PT ;  /* 0x00000022290b7212 */ /* 0x000fd600078e3cff */
[----:B------:R-:W-:Y:S01]  /*23e0*/  @!P0 IMAD.MOV R88, RZ, RZ, -R88 ;  /* 0x000000ffff588224 */ /* 0x000fe200078e0a58 */
[----:B------:R-:W-:Y:S02]  /*23f0*/  ISETP.GE.AND P0, PT, R11, RZ, PT ;  /* 0x000000ff0b00720c */ /* 0x000fe40003f06270 */
[----:B------:R-:W-:-:S11]  /*2400*/  LOP3.LUT R11, R43, R34, RZ, 0x3c, !PT ;  /* 0x000000222b0b7212 */ /* 0x000fd600078e3cff */
[----:B------:R-:W-:Y:S01]  /*2410*/  @!P0 IMAD.MOV R90, RZ, RZ, -R90 ;  /* 0x000000ffff5a8224 */ /* 0x000fe200078e0a5a */
[----:B------:R-:W-:Y:S02]  /*2420*/  ISETP.GE.AND P0, PT, R11, RZ, PT ;  /* 0x000000ff0b00720c */ /* 0x000fe40003f06270 */
[----:B------:R-:W-:-:S11]  /*2430*/  LOP3.LUT R11, RZ, R34, RZ, 0x33, !PT ;  /* 0x00000022ff0b7212 */ /* 0x000fd600078e33ff */
[----:B------:R-:W-:Y:S01]  /*2440*/  @!P0 IMAD.MOV R91, RZ, RZ, -R91 ;  /* 0x000000ffff5b8224 */ /* 0x000fe200078e0a5b */
[----:B------:R-:W-:-:S04]  /*2450*/  ISETP.NE.AND P0, PT, R34, RZ, PT ;  /* 0x000000ff2200720c */ /* 0x000fc80003f05270 */
[C---:B------:R-:W-:Y:S02]  /*2460*/  SEL R99, R11.reuse, R88, !P0 ;  /* 0x000000580b637207 */ /* 0x040fe40004000000 */
[----:B------:R-:W-:Y:S02]  /*2470*/  IABS R88, R32 ;  /* 0x0000002000587213 */ /* 0x000fe40000000000 */
[C---:B------:R-:W-:Y:S02]  /*2480*/  SEL R100, R11.reuse, R10, !P0 ;  /* 0x0000000a0b647207 */ /* 0x040fe40004000000 */
[----:B------:R-:W0:Y:S01]  /*2490*/  I2F.RP R89, R88 ;  /* 0x0000005800597306 */ /* 0x000e220000209400 */
[C---:B------:R-:W-:Y:S02]  /*24a0*/  SEL R92, R11.reuse, R90, !P0 ;  /* 0x0000005a0b5c7207 */ /* 0x040fe40004000000 */
[----:B------:R-:W-:Y:S02]  /*24b0*/  SEL R91, R11, R91, !P0 ;  /* 0x0000005b0b5b7207 */ /* 0x000fe40004000000 */
[----:B------:R-:W-:-:S03]  /*24c0*/  IABS R90, R87 ;  /* 0x00000057005a7213 */ /* 0x000fc60000000000 */
[----:B0-----:R-:W0:Y:S02]  /*24d0*/  MUFU.RCP R89, R89 ;  /* 0x0000005900597308 */ /* 0x001e240000001000 */
[----:B0-----:R-:W-:-:S06]  /*24e0*/  IADD3 R10, R89, 0xffffffe, RZ ;  /* 0x0ffffffe590a7810 */ /* 0x001fcc0007ffe0ff */
[----:B------:R0:W1:Y:S02]  /*24f0*/  F2I.FTZ.U32.TRUNC.NTZ R11, R10 ;  /* 0x0000000a000b7305 */ /* 0x000064000021f000 */
[----:B0-----:R-:W-:Y:S02]  /*2500*/  IMAD.MOV.U32 R10, RZ, RZ, RZ ;  /* 0x000000ffff0a7224 */ /* 0x001fe400078e00ff */
[----:B-1----:R-:W-:-:S04]  /*2510*/  IMAD.MOV R93, RZ, RZ, -R11 ;  /* 0x000000ffff5d7224 */ /* 0x002fc800078e0a0b */
[----:B------:R-:W-:-:S04]  /*2520*/  IMAD R93, R93, R88, RZ ;  /* 0x000000585d5d7224 */ /* 0x000fc800078e02ff */
[----:B------:R-:W-:Y:S01]  /*2530*/  IMAD.HI.U32 R11, R11, R93, R10 ;  /* 0x0000005d0b0b7227 */ /* 0x000fe200078e000a */
[----:B------:R-:W-:-:S03]  /*2540*/  LOP3.LUT R10, R87, R32, RZ, 0x3c, !PT ;  /* 0x00000020570a7212 */ /* 0x000fc600078e3cff */
[----:B------:R-:W-:Y:S02]  /*2550*/  IMAD.MOV R93, RZ, RZ, -R98 ;  /* 0x000000ffff5d7224 */ /* 0x000fe400078e0a62 */
[----:B------:R-:W-:-:S04]  /*2560*/  IMAD.HI.U32 R11, R11, R90, RZ ;  /* 0x0000005a0b0b7227 */ /* 0x000fc800078e00ff */
[----:B------:R-:W-:-:S05]  /*2570*/  IMAD R93, R11, R93, R90 ;  /* 0x0000005d0b5d7224 */ /* 0x000fca00078e025a */
[----:B------:R-:W-:-:S13]  /*2580*/  ISETP.GT.U32.AND P0, PT, R88, R93, PT ;  /* 0x0000005d5800720c */ /* 0x000fda0003f04070 */
[----:B------:R-:W-:Y:S01]  /*2590*/  @!P0 IMAD.IADD R93, R93, 0x1, -R88 ;  /* 0x000000015d5d8824 */ /* 0x000fe200078e0a58 */
[----:B------:R-:W-:-:S04]  /*25a0*/  @!P0 IADD3 R11, R11, 0x1, RZ ;  /* 0x000000010b0b8810 */ /* 0x000fc80007ffe0ff */
[----:B------:R-:W-:Y:S02]  /*25b0*/  ISETP.GE.U32.AND P0, PT, R93, R88, PT ;  /* 0x000000585d00720c */ /* 0x000fe40003f06070 */
[----:B------:R-:W-:Y:S02]  /*25c0*/  PRMT R89, RZ, 0x7610, R89 ;  /* 0x00007610ff597816 */ /* 0x000fe40000000059 */
[----:B------:R-:W-:-:S04]  /*25d0*/  PRMT R90, RZ, 0x7610, R90 ;  /* 0x00007610ff5a7816 */ /* 0x000fc8000000005a */
[----:B------:R0:W5:Y:S04]  /*25e0*/  @P4 LDG.E.U16 R89, [R6.64] ;  /* 0x0000000406594981 */ /* 0x000168000c1e1500 */
[----:B------:R0:W5:Y:S01]  /*25f0*/  @P2 LDG.E.U16 R90, [R8.64] ;  /* 0x00000004085a2981 */ /* 0x000162000c1e1500 */
[----:B------:R-:W-:Y:S02]  /*2600*/  @P0 IADD3 R11, R11, 0x1, RZ ;  /* 0x000000010b0b0810 */ /* 0x000fe40007ffe0ff */
[----:B------:R-:W-:Y:S02]  /*2610*/  ISETP.GE.AND P0, PT, R10, RZ, PT ;  /* 0x000000ff0a00720c */ /* 0x000fe40003f06270 */
[----:B------:R-:W-:Y:S01]  /*2620*/  PRMT R10, RZ, 0x7610, R10 ;  /* 0x00007610ff0a7816 */ /* 0x000fe2000000000a */
[----:B------:R-:W-:Y:S01]  /*2630*/  IMAD.MOV.U32 R98, RZ, RZ, R11 ;  /* 0x000000ffff627224 */ /* 0x000fe200078e000b */
[----:B------:R-:W-:-:S02]  /*2640*/  LOP3.LUT R103, RZ, R32, RZ, 0x33, !PT ;  /* 0x00000020ff677212 */ /* 0x000fc400078e33ff */
[----:B------:R-:W-:Y:S02]  /*2650*/  ISETP.NE.AND P5, PT, R32, RZ, PT ;  /* 0x000000ff2000720c */ /* 0x000fe40003fa5270 */
[----:B------:R0:W5:Y:S01]  /*2660*/  @P1 LDG.E.U16 R10, [R2.64] ;  /* 0x00000004020a1981 */ /* 0x000162000c1e1500 */
[----:B------:R-:W-:-:S04]  /*2670*/  PRMT R11, RZ, 0x7610, R11 ;  /* 0x00007610ff0b7816 */ /* 0x000fc8000000000b */
[----:B------:R-:W-:Y:S01]  /*2680*/  @!P0 IMAD.MOV R98, RZ, RZ, -R98 ;  /* 0x000000ffff628224 */ /* 0x000fe200078e0a62 */
[----:B------:R-:W-:Y:S01]  /*2690*/  BSSY B0, `(.L_x_217) ;  /* 0x0000015000007945 */ /* 0x000fe20003800000 */
[----:B------:R1:W5:Y:S03]  /*26a0*/  @P3 LDG.E.U16 R11, [R4.64] ;  /* 0x00000004040b3981 */ /* 0x000366000c1e1500 */
[----:B------:R-:W-:-:S04]  /*26b0*/  SEL R101, R103, R98, !P5 ;  /* 0x0000006267657207 */ /* 0x000fc80006800000 */
[----:B------:R-:W-:-:S04]  /*26c0*/  ISETP.NE.AND P6, PT, R100, R101, PT ;  /* 0x000000656400720c */ /* 0x000fc80003fc5270 */
[----:B------:R-:W-:Y:S02]  /*26d0*/  ISETP.GE.OR P6, PT, R25, c[0x0][0x178], P6 ;  /* 0x00005e0019007a0c */ /* 0x000fe400037c6670 */
[----:B------:R-:W-:Y:S02]  /*26e0*/  ISETP.NE.AND P0, PT, R99, R101, PT ;  /* 0x000000656300720c */ /* 0x000fe40003f05270 */
[----:B------:R-:W-:Y:S02]  /*26f0*/  PRMT R98, RZ, 0x7610, R98 ;  /* 0x00007610ff627816 */ /* 0x000fe40000000062 */
[----:B------:R-:W-:Y:S02]  /*2700*/  ISETP.GE.OR P0, PT, R39, c[0x0][0x178], P0 ;  /* 0x00005e0027007a0c */ /* 0x000fe40000706670 */
[----:B-1----:R-:W-:-:S05]  /*2710*/  PRMT R5, RZ, 0x7610, R5 ;  /* 0x00007610ff057816 */ /* 0x002fca0000000005 */
[----:B------:R-:W-:Y:S05]  /*2720*/  @P6 BRA `(.L_x_218) ;  /* 0x000000b000006947 */ /* 0x000fea0003800000 */
[----:B0-----:R-:W-:Y:S01]  /*2730*/  IMAD.IADD R2, R93, 0x1, -R88 ;  /* 0x000000015d027824 */ /* 0x001fe200078e0a58 */
[----:B------:R-:W-:-:S04]  /*2740*/  ISETP.GT.U32.AND P6, PT, R88, R93, PT ;  /* 0x0000005d5800720c */ /* 0x000fc80003fc4070 */
[----:B------:R-:W-:Y:S02]  /*2750*/  SEL R2, R2, R93, !P6 ;  /* 0x0000005d02027207 */ /* 0x000fe40007000000 */
[----:B------:R-:W-:-:S13]  /*2760*/  ISETP.GE.AND P6, PT, R87, RZ, PT ;  /* 0x000000ff5700720c */ /* 0x000fda0003fc6270 */
[----:B------:R-:W-:-:S05]  /*2770*/  @!P6 IMAD.MOV R2, RZ, RZ, -R2 ;  /* 0x000000ffff02e224 */ /* 0x000fca00078e0a02 */
[----:B------:R-:W-:-:S04]  /*2780*/  SEL R2, R103, R2, !P5 ;  /* 0x0000000267027207 */ /* 0x000fc80006800000 */
[----:B------:R-:W-:-:S04]  /*2790*/  IADD3 R3, P6, R2, R71, RZ ;  /* 0x0000004702037210 */ /* 0x000fc80007fde0ff */
[----:B------:R-:W-:Y:S02]  /*27a0*/  LEA.HI.X.SX32 R4, R2, R72, 0x1, P6 ;  /* 0x0000004802047211 */ /* 0x000fe400030f0eff */
[----:B------:R-:W-:-:S04]  /*27b0*/  LEA R2, P6, R3, c[0x0][0x1c0], 0x1 ;  /* 0x0000700003027a11 */ /* 0x000fc800078c08ff */
[----:B------:R-:W-:-:S05]  /*27c0*/  LEA.HI.X R3, R3, c[0x0][0x1c4], R4, 0x1, P6 ;  /* 0x0000710003037a11 */ /* 0x000fca00030f0c04 */
[----:B------:R0:W5:Y:S04]  /*27d0*/  LDG.E.U16 R5, [R2.64] ;  /* 0x0000000402057981 */ /* 0x000168000c1e1500 */
.L_x_218:
[----:B0-----:R-:W-:Y:S05]  /*27e0*/  BSYNC B0 ;  /* 0x0000000000007941 */ /* 0x001fea0003800000 */
.L_x_217:
[----:B------:R-:W-:Y:S01]  /*27f0*/  ISETP.NE.AND P6, PT, R92, R101, PT ;  /* 0x000000655c00720c */ /* 0x000fe20003fc5270 */
[----:B------:R-:W-:Y:S03]  /*2800*/  BSSY B0, `(.L_x_219) ;  /* 0x000000e000007945 */ /* 0x000fe60003800000 */
[----:B------:R-:W-:Y:S01]  /*2810*/  ISETP.GE.OR P6, PT, R41, c[0x0][0x178], P6 ;  /* 0x00005e0029007a0c */ /* 0x000fe200037c6670 */
[----:B------:R-:W-:Y:S07]  /*2820*/  @P0 BRA `(.L_x_220) ;  /* 0x000000b000000947 */ /* 0x000fee0003800000 */
[----:B------:R-:W-:Y:S01]  /*2830*/  IMAD.IADD R2, R93, 0x1, -R88 ;  /* 0x000000015d027824 */ /* 0x000fe200078e0a58 */
        /* <DEDUP_REMOVED lines=10> */
.L_x_220:
[----:B------:R-:W-:Y:S05]  /*28e0*/  BSYNC B0 ;  /* 0x0000000000007941 */ /* 0x000fea0003800000 */
.L_x_219:
[----:B------:R-:W-:Y:S01]  /*28f0*/  ISETP.NE.AND P0, PT, R91, R101, PT ;  /* 0x000000655b00720c */ /* 0x000fe20003f05270 */
[----:B------:R-:W-:Y:S01]  /*2900*/  BSSY B0, `(.L_x_221) ;  /* 0x000000f000007945 */ /* 0x000fe20003800000 */
[----:B------:R-:W-:Y:S02]  /*2910*/  PRMT R7, RZ, 0x7610, R7 ;  /* 0x00007610ff077816 */ /* 0x000fe40000000007 */
[----:B------:R-:W-:Y:S01]  /*2920*/  ISETP.GE.OR P0, PT, R43, c[0x0][0x178], P0 ;  /* 0x00005e002b007a0c */ /* 0x000fe20000706670 */
[----:B------:R-:W-:Y:S07]  /*2930*/  @P6 BRA `(.L_x_222) ;  /* 0x000000b000006947 */ /* 0x000fee0003800000 */
        /* <DEDUP_REMOVED lines=11> */
.L_x_222:
[----:B------:R-:W-:Y:S05]  /*29f0*/  BSYNC B0 ;  /* 0x0000000000007941 */ /* 0x000fea0003800000 */
.L_x_221:
[----:B------:R-:W-:Y:S01]  /*2a00*/  BSSY B0, `(.L_x_223) ;  /* 0x000000e000007945 */ /* 0x000fe20003800000 */
[----:B0-----:R-:W-:Y:S01]  /*2a10*/  PRMT R2, RZ, 0x7610, R2 ;  /* 0x00007610ff027816 */ /* 0x001fe20000000002 */
[----:B------:R-:W-:Y:S05]  /*2a20*/  @P0 BRA `(.L_x_224) ;  /* 0x000000b000000947 */ /* 0x000fea0003800000 */
        /* <DEDUP_REMOVED lines=11> */
.L_x_224:
[----:B------:R-:W-:Y:S05]  /*2ae0*/  BSYNC B0 ;  /* 0x0000000000007941 */ /* 0x000fea0003800000 */
.L_x_223:
[----:B------:R-:W-:Y:S02]  /*2af0*/  IADD3 R87, R87, 0x1, RZ ;  /* 0x0000000157577810 */ /* 0x000fe40007ffe0ff */
[----:B-----5:R-:W-:Y:S02]  /*2b00*/  PRMT R5, R5, 0x5410, R98 ;  /* 0x0000541005057816 */ /* 0x020fe40000000062 */
[----:B------:R-:W-:Y:S02]  /*2b10*/  ISETP.GE.AND P0, PT, R87, c[0x0][0x16c], PT ;  /* 0x00005b0057007a0c */ /* 0x000fe40003f06270 */
[----:B------:R-:W-:Y:S01]  /*2b20*/  PRMT R2, R7, 0x5410, R2 ;  /* 0x0000541007027816 */ /* 0x000fe20000000002 */
[-C--:B------:R-:W-:Y:S02]  /*2b30*/  HFMA2 R24, R89.H0_H0, R5.reuse, R24 ;  /* 0x0000000559187231 */ /* 0x080fe40000000818 */
[-C--:B------:R-:W-:Y:S02]  /*2b40*/  HFMA2 R27, R11.H0_H0, R5.reuse, R27 ;  /* 0x000000050b1b7231 */ /* 0x080fe4000000081b */
[----:B------:R-:W-:-:S02]  /*2b50*/  HFMA2 R29, R90.H0_H0, R5, R29 ;  /* 0x000000055a1d7231 */ /* 0x000fc4000000081d */
[----:B------:R-:W-:Y:S02]  /*2b60*/  HFMA2 R31, R10.H0_H0, R5, R31 ;  /* 0x000000050a1f7231 */ /* 0x000fe4000000081f */
[-C--:B------:R-:W-:Y:S02]  /*2b70*/  HFMA2 R23, R89.H0_H0, R2.reuse, R23 ;  /* 0x0000000259177231 */ /* 0x080fe40000000817 */
[-C--:B------:R-:W-:Y:S02]  /*2b80*/  HFMA2 R26, R11.H0_H0, R2.reuse, R26 ;  /* 0x000000020b1a7231 */ /* 0x080fe4000000081a */
[-C--:B------:R-:W-:Y:S02]  /*2b90*/  HFMA2 R28, R90.H0_H0, R2.reuse, R28 ;  /* 0x000000025a1c7231 */ /* 0x080fe4000000081c */
[----:B------:R-:W-:Y:S01]  /*2ba0*/  HFMA2 R30, R10.H0_H0, R2, R30 ;  /* 0x000000020a1e7231 */ /* 0x000fe2000000081e */
[----:B------:R-:W-:Y:S05]  /*2bb0*/  @!P0 BRA `(.L_x_225) ;  /* 0xfffff3e000008947 */ /* 0x000fea000383ffff */
[----:B------:R-:W-:-:S04]  /*2bc0*/  IADD3 R65, R65, 0x1, RZ ;  /* 0x0000000141417810 */ /* 0x000fc80007ffe0ff */
[----:B------:R-:W-:-:S13]  /*2bd0*/  ISETP.GE.AND P0, PT, R65, c[0x0][0x180], PT ;  /* 0x0000600041007a0c */ /* 0x000fda0003f06270 */
[----:B------:R-:W-:Y:S01]  /*2be0*/  @P0 CALL.REL.NOINC `(.L_x_216) ;  /* 0x0000001000000944 */ /* 0x000fe20003c00000 */
[----:B------:R-:W-:Y:S05]  /*2bf0*/  BRA `(.L_x_226) ;  /* 0xfffff0c000007947 */ /* 0x000fea000383ffff */
.L_x_216:
[----:B------:R-:W-:-:S04]  /*2c00*/  IADD3 R40, R40, 0x1, RZ ;  /* 0x0000000128287810 */ /* 0x000fc80007ffe0ff */
[----:B------:R-:W-:-:S13]  /*2c10*/  ISETP.GE.AND P0, PT, R40, c[0x0][0x17c], PT ;  /* 0x00005f0028007a0c */ /* 0x000fda0003f06270 */
[----:B------:R-:W-:Y:S01]  /*2c20*/  @P0 CALL.REL.NOINC `(.L_x_215) ;  /* 0x0000001000000944 */ /* 0x000fe20003c00000 */
[----:B------:R-:W-:Y:S05]  /*2c30*/  BRA `(.L_x_227) ;  /* 0xffffedf000007947 */ /* 0x000fea000383ffff */
.L_x_215:
[----:B------:R-:W-:Y:S01]  /*2c40*/  ISETP.GE.AND P0, PT, R12, c[0x0][0x170], PT ;  /* 0x00005c000c007a0c */ /* 0x000fe20003f06270 */
[----:B------:R-:W-:Y:S03]  /*2c50*/  BSSY B0, `(.L_x_228) ;  /* 0x000004a000007945 */ /* 0x000fe60003800000 */
[----:B------:R-:W-:-:S04]  /*2c60*/  ISETP.GE.OR P0, PT, R0, c[0x0][0x160], P0 ;  /* 0x0000580000007a0c */ /* 0x000fc80000706670 */
[----:B------:R-:W-:-:S13]  /*2c70*/  ISETP.GE.OR P0, PT, R13, c[0x0][0x174], P0 ;  /* 0x00005d000d007a0c */ /* 0x000fda0000706670 */
[----:B------:R-:W-:Y:S05]  /*2c80*/  @P0 BRA `(.L_x_229) ;  /* 0x0000046000000947 */ /* 0x000fea0003800000 */
[----:B------:R-:W-:Y:S01]  /*2c90*/  IMAD R2, R0, c[0x0][0x1e8], RZ ;  /* 0x00007a0000027a24 */ /* 0x000fe200078e02ff */
[----:B------:R-:W-:Y:S01]  /*2ca0*/  BSSY B1, `(.L_x_230) ;  /* 0x0000022000017945 */ /* 0x000fe20003800000 */
[----:B0-----:R-:W-:Y:S02]  /*2cb0*/  IMAD R3, R12, c[0x0][0x1e4], RZ ;  /* 0x000079000c037a24 */ /* 0x001fe400078e02ff */
        /* <DEDUP_REMOVED lines=9> */
[----:B------:R-:W-:Y:S02]  /*2d50*/  IADD3 R8, P2, P3, R13, R5, R0 ;  /* 0x000000050d087210 */ /* 0x000fe40007b5e000 */
[----:B------:R-:W-:Y:S02]  /*2d60*/  IADD3.X R7, R4, R3, R6, P0, P1 ;  /* 0x0000000304077210 */ /* 0x000fe400007e2406 */
[----:B------:R-:W-:Y:S02]  /*2d70*/  SHF.R.S32.HI R0, RZ, 0x1f, R25 ;  /* 0x0000001fff007819 */ /* 0x000fe40000011419 */
[----:B------:R-:W-:-:S02]  /*2d80*/  IADD3 R3, P0, R25, R10, RZ ;  /* 0x0000000a19037210 */ /* 0x000fc40007f1e0ff */
[----:B------:R-:W-:Y:S02]  /*2d90*/  SHF.R.S32.HI R5, RZ, 0x1f, R5 ;  /* 0x0000001fff057819 */ /* 0x000fe40000011405 */
[----:B------:R-:W-:Y:S01]  /*2da0*/  SHF.R.S32.HI R13, RZ, 0x1f, R13 ;  /* 0x0000001fff0d7819 */ /* 0x000fe2000001140d */
[----:B------:R-:W-:Y:S01]  /*2db0*/  IMAD.X R6, R0, 0x1, R7, P0 ;  /* 0x0000000100067824 */ /* 0x000fe200000e0607 */
[----:B------:R-:W-:Y:S02]  /*2dc0*/  ISETP.GE.AND P0, PT, R25, c[0x0][0x178], PT ;  /* 0x00005e0019007a0c */ /* 0x000fe40003f06270 */
[----:B------:R-:W-:Y:S02]  /*2dd0*/  IADD3.X R13, R13, R5, R2, P2, P3 ;  /* 0x000000050d0d7210 */ /* 0x000fe400017e6402 */
[----:B------:R-:W-:-:S04]  /*2de0*/  IADD3 R5, P1, R25, R8, RZ ;  /* 0x0000000819057210 */ /* 0x000fc80007f3e0ff */
[----:B------:R-:W-:Y:S01]  /*2df0*/  LEA R4, P2, R5, c[0x0][0x1f0], 0x1 ;  /* 0x00007c0005047a11 */ /* 0x000fe200078408ff */
[----:B------:R-:W-:Y:S01]  /*2e00*/  IMAD.X R0, R0, 0x1, R13, P1 ;  /* 0x0000000100007824 */ /* 0x000fe200008e060d */
[----:B------:R-:W-:-:S04]  /*2e10*/  LEA R2, P1, R3, c[0x0][0x1d8], 0x1 ;  /* 0x0000760003027a11 */ /* 0x000fc800078208ff */
[----:B------:R-:W-:Y:S02]  /*2e20*/  LEA.HI.X R3, R3, c[0x0][0x1dc], R6, 0x1, P1 ;  /* 0x0000770003037a11 */ /* 0x000fe400008f0c06 */
[----:B------:R-:W-:Y:S01]  /*2e30*/  LEA.HI.X R5, R5, c[0x0][0x1f4], R0, 0x1, P2 ;  /* 0x00007d0005057a11 */ /* 0x000fe200010f0c00 */
[----:B------:R-:W-:Y:S05]  /*2e40*/  @P0 BRA `(.L_x_231) ;  /* 0x0000007000000947 */ /* 0x000fea0003800000 */
[----:B------:R-:W-:Y:S01]  /*2e50*/  HSETP2.NE.AND P0, PT, RZ.H0_H0, c[0x0] [0x208].H1_H1, PT ;  /* 0x30008200ff007634 */ /* 0x000fe20003f05800 */
[----:B------:R-:W-:-:S12]  /*2e60*/  PRMT R0, RZ, 0x7610, R0 ;  /* 0x00007610ff007816 */ /* 0x000fd80000000000 */
[----:B------:R-:W-:Y:S05]  /*2e70*/  @!P0 BRA `(.L_x_232) ;  /* 0x0000001000008947 */ /* 0x000fea0003800000 */
[----:B------:R0:W5:Y:S02]  /*2e80*/  LDG.E.U16 R0, [R2.64] ;  /* 0x0000000402007981 */ /* 0x000164000c1e1500 */
.L_x_232:
[----:B-----5:R-:W-:-:S04]  /*2e90*/  HMUL2 R0, R0.H0_H0, c[0x0] [0x208].H1_H1 ;  /* 0x3000820000007a32 */ /* 0x020fc80000000800 */
[----:B------:R-:W-:-:S05]  /*2ea0*/  HFMA2 R0, R31.H0_H0, c[0x0] [0x208].H0_H0, R0.H0_H0 ;  /* 0x200082001f007a31 */ /* 0x000fca0000040800 */
[----:B------:R1:W-:Y:S02]  /*2eb0*/  STG.E.U16 [R4.64], R0 ;  /* 0x0000000004007986 */ /* 0x0003e4000c101504 */
.L_x_231:
[----:B------:R-:W-:Y:S05]  /*2ec0*/  BSYNC B1 ;  /* 0x0000000000017941 */ /* 0x000fea0003800000 */
.L_x_230:
        /* <DEDUP_REMOVED lines=8> */
.L_x_235:
[----:B-----5:R-:W-:-:S04]  /*2f50*/  HMUL2 R0, R0.H0_H0, c[0x0] [0x208].H1_H1 ;  /* 0x3000820000007a32 */ /* 0x020fc80000000800 */
[----:B------:R-:W-:-:S05]  /*2f60*/  HFMA2 R0, R31.H1_H1, c[0x0] [0x208].H0_H0, R0.H0_H0 ;  /* 0x200082001f007a31 */ /* 0x000fca0000040c00 */
[----:B------:R2:W-:Y:S02]  /*2f70*/  STG.E.U16 [R4.64+0x2], R0 ;  /* 0x0000020004007986 */ /* 0x0005e4000c101504 */
.L_x_234:
[----:B------:R-:W-:Y:S05]  /*2f80*/  BSYNC B1 ;  /* 0x0000000000017941 */ /* 0x000fea0003800000 */
.L_x_233:
        /* <DEDUP_REMOVED lines=8> */
.L_x_238:
[----:B-----5:R-:W-:-:S04]  /*3010*/  HMUL2 R0, R0.H0_H0, c[0x0] [0x208].H1_H1 ;  /* 0x3000820000007a32 */ /* 0x020fc80000000800 */
[----:B------:R-:W-:-:S05]  /*3020*/  HFMA2 R0, R30.H0_H0, c[0x0] [0x208].H0_H0, R0.H0_H0 ;  /* 0x200082001e007a31 */ /* 0x000fca0000040800 */
[----:B------:R3:W-:Y:S02]  /*3030*/  STG.E.U16 [R4.64+0x4], R0 ;  /* 0x0000040004007986 */ /* 0x0007e4000c101504 */
.L_x_237:
[----:B------:R-:W-:Y:S05]  /*3040*/  BSYNC B1 ;  /* 0x0000000000017941 */ /* 0x000fea0003800000 */
.L_x_236:
[----:B---3--:R-:W-:-:S04]  /*3050*/  IADD3 R0, R25, 0x3, RZ ;  /* 0x0000000319007810 */ /* 0x008fc80007ffe0ff */
[----:B------:R-:W-:-:S13]  /*3060*/  ISETP.GE.AND P0, PT, R0, c[0x0][0x178], PT ;  /* 0x00005e0000007a0c */ /* 0x000fda0003f06270 */
[----:B------:R-:W-:Y:S05]  /*3070*/  @P0 BRA `(.L_x_229) ;  /* 0x0000007000000947 */ /* 0x000fea0003800000 */
[----:B------:R-:W-:Y:S01]  /*3080*/  HSETP2.NE.AND P0, PT, RZ.H0_H0, c[0x0] [0x208].H1_H1, PT ;  /* 0x30008200ff007634 */ /* 0x000fe20003f05800 */
[----:B------:R-:W-:-:S12]  /*3090*/  PRMT R0, RZ, 0x7610, R0 ;  /* 0x00007610ff007816 */ /* 0x000fd80000000000 */
[----:B------:R-:W-:Y:S05]  /*30a0*/  @!P0 BRA `(.L_x_239) ;  /* 0x0000001000008947 */ /* 0x000fea0003800000 */
[----:B------:R3:W5:Y:S02]  /*30b0*/  LDG.E.U16 R0, [R2.64+0x6] ;  /* 0x0000060402007981 */ /* 0x000764000c1e1500 */
.L_x_239:
[----:B-----5:R-:W-:-:S04]  /*30c0*/  HMUL2 R0, R0.H0_H0, c[0x0] [0x208].H1_H1 ;  /* 0x3000820000007a32 */ /* 0x020fc80000000800 */
[----:B------:R-:W-:-:S05]  /*30d0*/  HFMA2 R0, R30.H1_H1, c[0x0] [0x208].H0_H0, R0.H0_H0 ;  /* 0x200082001e007a31 */ /* 0x000fca0000040c00 */
[----:B------:R4:W-:Y:S02]  /*30e0*/  STG.E.U16 [R4.64+0x6], R0 ;  /* 0x0000060004007986 */ /* 0x0009e4000c101504 */
.L_x_229:
[----:B------:R-:W-:Y:S05]  /*30f0*/  BSYNC B0 ;  /* 0x0000000000007941 */ /* 0x000fea0003800000 */
.L_x_228:
[----:B------:R-:W-:Y:S01]  /*3100*/  ISETP.GE.AND P0, PT, R15, c[0x0][0x170], PT ;  /* 0x00005c000f007a0c */ /* 0x000fe20003f06270 */
[----:B------:R-:W-:Y:S03]  /*3110*/  BSSY B0, `(.L_x_240) ;  /* 0x000004a000007945 */ /* 0x000fe60003800000 */
[----:B------:R-:W-:-:S04]  /*3120*/  ISETP.GE.OR P0, PT, R14, c[0x0][0x160], P0 ;  /* 0x000058000e007a0c */ /* 0x000fc80000706670 */
[----:B------:R-:W-:-:S13]  /*3130*/  ISETP.GE.OR P0, PT, R16, c[0x0][0x174], P0 ;  /* 0x00005d0010007a0c */ /* 0x000fda0000706670 */
[----:B------:R-:W-:Y:S05]  /*3140*/  @P0 BRA `(.L_x_241) ;  /* 0x0000046000000947 */ /* 0x000fea0003800000 */
[----:B----4-:R-:W-:Y:S01]  /*3150*/  IMAD R0, R14, c[0x0][0x1e8], RZ ;  /* 0x00007a000e007a24 */ /* 0x010fe200078e02ff */
[----:B------:R-:W-:Y:S01]  /*3160*/  BSSY B1, `(.L_x_242) ;  /* 0x0000022000017945 */ /* 0x000fe20003800000 */
[C---:B0123--:R-:W-:Y:S02]  /*3170*/  IMAD R3, R15.reuse, c[0x0][0x1e4], RZ ;  /* 0x000079000f037a24 */ /* 0x04ffe400078e02ff */
        /* <DEDUP_REMOVED lines=13> */
[C---:B------:R-:W-:Y:S02]  /*3250*/  ISETP.GE.AND P2, PT, R25.reuse, c[0x0][0x178], PT ;  /* 0x00005e0019007a0c */ /* 0x040fe40003f46270 */
[----:B------:R-:W-:Y:S02]  /*3260*/  IADD3.X R2, R2, R3, R4, P0, P1 ;  /* 0x0000000302027210 */ /* 0x000fe400007e2404 */
[----:B------:R-:W-:Y:S02]  /*3270*/  SHF.R.S32.HI R4, RZ, 0x1f, R25 ;  /* 0x0000001fff047819 */ /* 0x000fe40000011419 */
        /* <DEDUP_REMOVED lines=13> */
.L_x_244:
[----:B-----5:R-:W-:-:S04]  /*3350*/  HMUL2 R0, R0.H0_H0, c[0x0] [0x208].H1_H1 ;  /* 0x3000820000007a32 */ /* 0x020fc80000000800 */
[----:B------:R-:W-:-:S05]  /*3360*/  HFMA2 R0, R29.H0_H0, c[0x0] [0x208].H0_H0, R0.H0_H0 ;  /* 0x200082001d007a31 */ /* 0x000fca0000040800 */
[----:B------:R1:W-:Y:S02]  /*3370*/  STG.E.U16 [R4.64], R0 ;  /* 0x0000000004007986 */ /* 0x0003e4000c101504 */
.L_x_243:
[----:B------:R-:W-:Y:S05]  /*3380*/  BSYNC B1 ;  /* 0x0000000000017941 */ /* 0x000fea0003800000 */
.L_x_242:
        /* <DEDUP_REMOVED lines=8> */
.L_x_247:
[----:B-----5:R-:W-:-:S04]  /*3410*/  HMUL2 R0, R0.H0_H0, c[0x0] [0x208].H1_H1 ;  /* 0x3000820000007a32 */ /* 0x020fc80000000800 */
[----:B------:R-:W-:-:S05]  /*3420*/  HFMA2 R0, R29.H1_H1, c[0x0] [0x208].H0_H0, R0.H0_H0 ;  /* 0x200082001d007a31 */ /* 0x000fca0000040c00 */
[----:B------:R2:W-:Y:S02]  /*3430*/  STG.E.U16 [R4.64+0x2], R0 ;  /* 0x0000020004007986 */ /* 0x0005e4000c101504 */
.L_x_246:
[----:B------:R-:W-:Y:S05]  /*3440*/  BSYNC B1 ;  /* 0x0000000000017941 */ /* 0x000fea0003800000 */
.L_x_245:
        /* <DEDUP_REMOVED lines=8> */
.L_x_250:
[----:B-----5:R-:W-:-:S04]  /*34d0*/  HMUL2 R14, R0.H0_H0, c[0x0] [0x208].H1_H1 ;  /* 0x30008200000e7a32 */ /* 0x020fc80000000800 */
[----:B------:R-:W-:-:S05]  /*34e0*/  HFMA2 R14, R28.H0_H0, c[0x0] [0x208].H0_H0, R14.H0_H0 ;  /* 0x200082001c0e7a31 */ /* 0x000fca000004080e */
[----:B------:R3:W-:Y:S02]  /*34f0*/  STG.E.U16 [R4.64+0x4], R14 ;  /* 0x0000040e04007986 */ /* 0x0007e4000c101504 */
.L_x_249:
[----:B------:R-:W-:Y:S05]  /*3500*/  BSYNC B1 ;  /* 0x0000000000017941 */ /* 0x000fea0003800000 */
.L_x_248:
[----:B------:R-:W-:-:S04]  /*3510*/  IADD3 R0, R25, 0x3, RZ ;  /* 0x0000000319007810 */ /* 0x000fc80007ffe0ff */
[----:B------:R-:W-:-:S13]  /*3520*/  ISETP.GE.AND P0, PT, R0, c[0x0][0x178], PT ;  /* 0x00005e0000007a0c */ /* 0x000fda0003f06270 */
[----:B------:R-:W-:Y:S05]  /*3530*/  @P0 BRA `(.L_x_241) ;  /* 0x0000007000000947 */ /* 0x000fea0003800000 */
[----:B------:R-:W-:Y:S01]  /*3540*/  HSETP2.NE.AND P0, PT, RZ.H0_H0, c[0x0] [0x208].H1_H1, PT ;  /* 0x30008200ff007634 */ /* 0x000fe20003f05800 */
[----:B------:R-:W-:-:S12]  /*3550*/  PRMT R0, RZ, 0x7610, R0 ;  /* 0x00007610ff007816 */ /* 0x000fd80000000000 */
[----:B------:R-:W-:Y:S05]  /*3560*/  @!P0 BRA `(.L_x_251) ;  /* 0x0000001000008947 */ /* 0x000fea0003800000 */
[----:B------:R4:W5:Y:S02]  /*3570*/  LDG.E.U16 R0, [R2.64+0x6] ;  /* 0x0000060402007981 */ /* 0x000964000c1e1500 */
.L_x_251:
[----:B---3-5:R-:W-:-:S04]  /*3580*/  HMUL2 R14, R0.H0_H0, c[0x0] [0x208].H1_H1 ;  /* 0x30008200000e7a32 */ /* 0x028fc80000000800 */
[----:B------:R-:W-:-:S05]  /*3590*/  HFMA2 R14, R28.H1_H1, c[0x0] [0x208].H0_H0, R14.H0_H0 ;  /* 0x200082001c0e7a31 */ /* 0x000fca0000040c0e */
[----:B------:R3:W-:Y:S02]  /*35a0*/  STG.E.U16 [R4.64+0x6], R14 ;  /* 0x0000060e04007986 */ /* 0x0007e4000c101504 */
.L_x_241:
[----:B------:R-:W-:Y:S05]  /*35b0*/  BSYNC B0 ;  /* 0x0000000000007941 */ /* 0x000fea0003800000 */
.L_x_240:
        /* <DEDUP_REMOVED lines=19> */
[----:B------:R-:W-:Y:S02]  /*36f0*/  IADD3.X R5, R19, R5, R0, P2, P3 ;  /* 0x0000000513057210 */ /* 0x000fe400017e6400 */
[----:B------:R-:W-:-:S02]  /*3700*/  SHF.R.S32.HI R2, RZ, 0x1f, R2 ;  /* 0x0000001fff027819 */ /* 0x000fc40000011402 */
        /* <DEDUP_REMOVED lines=16> */
.L_x_256:
[----:B-----5:R-:W-:-:S04]  /*3810*/  HMUL2 R0, R0.H0_H0, c[0x0] [0x208].H1_H1 ;  /* 0x3000820000007a32 */ /* 0x020fc80000000800 */
[----:B------:R-:W-:-:S05]  /*3820*/  HFMA2 R0, R27.H0_H0, c[0x0] [0x208].H0_H0, R0.H0_H0 ;  /* 0x200082001b007a31 */ /* 0x000fca0000040800 */
[----:B------:R1:W-:Y:S02]  /*3830*/  STG.E.U16 [R4.64], R0 ;  /* 0x0000000004007986 */ /* 0x0003e4000c101504 */
.L_x_255:
[----:B------:R-:W-:Y:S05]  /*3840*/  BSYNC B1 ;  /* 0x0000000000017941 */ /* 0x000fea0003800000 */
.L_x_254:
        /* <DEDUP_REMOVED lines=8> */
.L_x_259:
[----:B-----5:R-:W-:-:S04]  /*38d0*/  HMUL2 R0, R0.H0_H0, c[0x0] [0x208].H1_H1 ;  /* 0x3000820000007a32 */ /* 0x020fc80000000800 */
[----:B------:R-:W-:-:S05]  /*38e0*/  HFMA2 R0, R27.H1_H1, c[0x0] [0x208].H0_H0, R0.H0_H0 ;  /* 0x200082001b007a31 */ /* 0x000fca0000040c00 */
[----:B------:R2:W-:Y:S02]  /*38f0*/  STG.E.U16 [R4.64+0x2], R0 ;  /* 0x0000020004007986 */ /* 0x0005e4000c101504 */
.L_x_258:
[----:B------:R-:W-:Y:S05]  /*3900*/  BSYNC B1 ;  /* 0x0000000000017941 */ /* 0x000fea0003800000 */
.L_x_257:
        /* <DEDUP_REMOVED lines=8> */
.L_x_262:
[----:B-----5:R-:W-:-:S04]  /*3990*/  HMUL2 R13, R0.H0_H0, c[0x0] [0x208].H1_H1 ;  /* 0x30008200000d7a32 */ /* 0x020fc80000000800 */
[----:B------:R-:W-:-:S05]  /*39a0*/  HFMA2 R13, R26.H0_H0, c[0x0] [0x208].H0_H0, R13.H0_H0 ;  /* 0x200082001a0d7a31 */ /* 0x000fca000004080d */
[----:B------:R3:W-:Y:S02]  /*39b0*/  STG.E.U16 [R4.64+0x4], R13 ;  /* 0x0000040d04007986 */ /* 0x0007e4000c101504 */
.L_x_261:
[----:B------:R-:W-:Y:S05]  /*39c0*/  BSYNC B1 ;  /* 0x0000000000017941 */ /* 0x000fea0003800000 */
.L_x_260:
[----:B------:R-:W-:-:S04]  /*39d0*/  IADD3 R0, R25, 0x3, RZ ;  /* 0x0000000319007810 */ /* 0x000fc80007ffe0ff */
[----:B------:R-:W-:-:S13]  /*39e0*/  ISETP.GE.AND P0, PT, R0, c[0x0][0x178], PT ;  /* 0x00005e0000007a0c */ /* 0x000fda0003f06270 */
[----:B------:R-:W-:Y:S05]  /*39f0*/  @P0 BRA `(.L_x_253) ;  /* 0x0000007000000947 */ /* 0x000fea0003800000 */
[----:B------:R-:W-:Y:S01]  /*3a00*/  HSETP2.NE.AND P0, PT, RZ.H0_H0, c[0x0] [0x208].H1_H1, PT ;  /* 0x30008200ff007634 */ /* 0x000fe20003f05800 */
[----:B------:R-:W-:-:S12]  /*3a10*/  PRMT R0, RZ, 0x7610, R0 ;  /* 0x00007610ff007816 */ /* 0x000fd80000000000 */
[----:B------:R-:W-:Y:S05]  /*3a20*/  @!P0 BRA `(.L_x_263) ;  /* 0x0000001000008947 */ /* 0x000fea0003800000 */
[----:B------:R4:W5:Y:S02]  /*3a30*/  LDG.E.U16 R0, [R2.64+0x6] ;  /* 0x0000060402007981 */ /* 0x000964000c1e1500 */
.L_x_263:
[----:B---3-5:R-:W-:-:S04]  /*3a40*/  HMUL2 R13, R0.H0_H0, c[0x0] [0x208].H1_H1 ;  /* 0x30008200000d7a32 */ /* 0x028fc80000000800 */
[----:B------:R-:W-:-:S05]  /*3a50*/  HFMA2 R13, R26.H1_H1, c[0x0] [0x208].H0_H0, R13.H0_H0 ;  /* 0x200082001a0d7a31 */ /* 0x000fca0000040c0d */
[----:B------:R3:W-:Y:S02]  /*3a60*/  STG.E.U16 [R4.64+0x6], R13 ;  /* 0x0000060d04007986 */ /* 0x0007e4000c101504 */
.L_x_253:
[----:B------:R-:W-:Y:S05]  /*3a70*/  BSYNC B0 ;  /* 0x0000000000007941 */ /* 0x000fea0003800000 */
.L_x_252:
[----:B------:R-:W-:-:S04]  /*3a80*/  ISETP.GE.AND P0, PT, R21, c[0x0][0x170], PT ;  /* 0x00005c0015007a0c */ /* 0x000fc80003f06270 */
[----:B------:R-:W-:-:S04]  /*3a90*/  ISETP.GE.OR P0, PT, R20, c[0x0][0x160], P0 ;  /* 0x0000580014007a0c */ /* 0x000fc80000706670 */
[----:B------:R-:W-:-:S13]  /*3aa0*/  ISETP.GE.OR P0, PT, R22, c[0x0][0x174], P0 ;  /* 0x00005d0016007a0c */ /* 0x000fda0000706670 */
[----:B------:R-:W-:Y:S05]  /*3ab0*/  @P0 EXIT ;  /* 0x000000000000094d */ /* 0x000fea0003800000 */
        /* <DEDUP_REMOVED lines=32> */
.L_x_266:
[----:B-----5:R-:W-:-:S04]  /*3cc0*/  HMUL2 R12, R0.H0_H0, c[0x0] [0x208].H1_H1 ;  /* 0x30008200000c7a32 */ /* 0x020fc80000000800 */
[----:B------:R-:W-:-:S05]  /*3cd0*/  HFMA2 R12, R24.H0_H0, c[0x0] [0x208].H0_H0, R12.H0_H0 ;  /* 0x20008200180c7a31 */ /* 0x000fca000004080c */
[----:B------:R1:W-:Y:S02]  /*3ce0*/  STG.E.U16 [R4.64], R12 ;  /* 0x0000000c04007986 */ /* 0x0003e4000c101504 */
.L_x_265:
[----:B------:R-:W-:Y:S05]  /*3cf0*/  BSYNC B0 ;  /* 0x0000000000007941 */ /* 0x000fea0003800000 */
.L_x_264:
        /* <DEDUP_REMOVED lines=8> */
.L_x_269:
[----:B-1---5:R-:W-:-:S04]  /*3d80*/  HMUL2 R12, R0.H0_H0, c[0x0] [0x208].H1_H1 ;  /* 0x30008200000c7a32 */ /* 0x022fc80000000800 */
[----:B------:R-:W-:-:S05]  /*3d90*/  HFMA2 R12, R24.H1_H1, c[0x0] [0x208].H0_H0, R12.H0_H0 ;  /* 0x20008200180c7a31 */ /* 0x000fca0000040c0c */
[----:B------:R1:W-:Y:S02]  /*3da0*/  STG.E.U16 [R4.64+0x2], R12 ;  /* 0x0000020c04007986 */ /* 0x0003e4000c101504 */
.L_x_268:
[----:B------:R-:W-:Y:S05]  /*3db0*/  BSYNC B0 ;  /* 0x0000000000007941 */ /* 0x000fea0003800000 */
.L_x_267:
        /* <DEDUP_REMOVED lines=8> */
.L_x_272:
[----:B-----5:R-:W-:-:S04]  /*3e40*/  HMUL2 R0, R0.H0_H0, c[0x0] [0x208].H1_H1 ;  /* 0x3000820000007a32 */ /* 0x020fc80000000800 */
[----:B------:R-:W-:-:S05]  /*3e50*/  HFMA2 R0, R23.H0_H0, c[0x0] [0x208].H0_H0, R0.H0_H0 ;  /* 0x2000820017007a31 */ /* 0x000fca0000040800 */
[----:B------:R4:W-:Y:S02]  /*3e60*/  STG.E.U16 [R4.64+0x4], R0 ;  /* 0x0000040004007986 */ /* 0x0009e4000c101504 */
.L_x_271:
[----:B------:R-:W-:Y:S05]  /*3e70*/  BSYNC B0 ;  /* 0x0000000000007941 */ /* 0x000fea0003800000 */
.L_x_270:
[----:B------:R-:W-:-:S04]  /*3e80*/  IADD3 R25, R25, 0x3, RZ ;  /* 0x0000000319197810 */ /* 0x000fc80007ffe0ff */
[----:B------:R-:W-:-:S13]  /*3e90*/  ISETP.GE.AND P0, PT, R25, c[0x0][0x178], PT ;  /* 0x00005e0019007a0c */ /* 0x000fda0003f06270 */
[----:B------:R-:W-:Y:S05]  /*3ea0*/  @P0 EXIT ;  /* 0x000000000000094d */ /* 0x000fea0003800000 */
[----:B------:R-:W-:Y:S01]  /*3eb0*/  HSETP2.NE.AND P0, PT, RZ.H0_H0, c[0x0] [0x208].H1_H1, PT ;  /* 0x30008200ff007634 */ /* 0x000fe20003f05800 */
[----:B----4-:R-:W-:-:S12]  /*3ec0*/  PRMT R0, RZ, 0x7610, R0 ;  /* 0x00007610ff007816 */ /* 0x010fd80000000000 */
[----:B------:R-:W-:Y:S05]  /*3ed0*/  @!P0 BRA `(.L_x_273) ;  /* 0x0000001000008947 */ /* 0x000fea0003800000 */
[----:B------:R4:W5:Y:S02]  /*3ee0*/  LDG.E.U16 R0, [R2.64+0x6] ;  /* 0x0000060402007981 */ /* 0x000964000c1e1500 */
.L_x_273:
[----:B-----5:R-:W-:-:S04]  /*3ef0*/  HMUL2 R0, R0.H0_H0, c[0x0] [0x208].H1_H1 ;  /* 0x3000820000007a32 */ /* 0x020fc80000000800 */
[----:B------:R-:W-:-:S05]  /*3f00*/  HFMA2 R0, R23.H1_H1, c[0x0] [0x208].H0_H0, R0.H0_H0 ;  /* 0x2000820017007a31 */ /* 0x000fca0000040c00 */
[----:B------:R-:W-:Y:S01]  /*3f10*/  STG.E.U16 [R4.64+0x6], R0 ;  /* 0x0000060004007986 */ /* 0x000fe2000c101504 */
[----:B------:R-:W-:Y:S05]  /*3f20*/  EXIT ;  /* 0x000000000000794d */ /* 0x000fea0003800000 */
        .weak           $__internal_4_$__cuda_sm20_div_s64
        .type           $__internal_4_$__cuda_sm20_div_s64,@function
        .size           $__internal_4_$__cuda_sm20_div_s64,(.L_x_334 - $__internal_4_$__cuda_sm20_div_s64)
$__internal_4_$__cuda_sm20_div_s64:
        /* <DEDUP_REMOVED lines=28> */
[----:B------:R-:W-:Y:S01]  /*40f0*/  IADD3 R27, P0, RZ, -R8, RZ ;  /* 0x80000008ff1b7210 */ /* 0x000fe20007f1e0ff */
[----:B------:R-:W-:Y:S02]  /*4100*/  IMAD.X R22, RZ, RZ, ~R23, P4 ;  /* 0x000000ffff167224 */ /* 0x000fe400020e0e17 */
[----:B------:R-:W-:Y:S02]  /*4110*/  IMAD R9, R21, R6, R9 ;  /* 0x0000000615097224 */ /* 0x000fe400078e0209 */
[----:B------:R-:W-:Y:S01]  /*4120*/  IMAD.HI.U32 R10, R11, R27, RZ ;  /* 0x0000001b0b0a7227 */ /* 0x000fe200078e00ff */
[----:B------:R-:W-:-:S03]  /*4130*/  SEL R22, R22, R23, !P3 ;  /* 0x0000001716167207 */ /* 0x000fc60005800000 */
[----:B------:R-:W-:Y:S02]  /*4140*/  IMAD.X R8, RZ, RZ, ~R9, P0 ;  /* 0x000000ffff087224 */ /* 0x000fe400000e0e09 */
[----:B------:R-:W-:Y:S02]  /*4150*/  IMAD.MOV.U32 R9, RZ, RZ, RZ ;  /* 0x000000ffff097224 */ /* 0x000fe400078e00ff */
[----:B------:R-:W-:-:S06]  /*4160*/  IMAD.WIDE.U32 R10, P0, R11, R8, R10 ;  /* 0x000000080b0a7225 */ /* 0x000fcc000780000a */
        /* <DEDUP_REMOVED lines=38> */
[----:B------:R-:W-:Y:S02]  /*43d0*/  ISETP.NE.U32.AND P0, PT, R24, RZ, PT ;  /* 0x000000ff1800720c */ /* 0x000fe40003f05070 */
[----:B------:R-:W-:Y:S01]  /*43e0*/  SEL R21, R6, R21, !P1 ;  /* 0x0000001506157207 */ /* 0x000fe20004800000 */
[----:B------:R-:W-:Y:S01]  /*43f0*/  IMAD.X R7, RZ, RZ, ~R8, P2 ;  /* 0x000000ffff077224 */ /* 0x000fe200010e0e08 */
[----:B------:R-:W-:Y:S01]  /*4400*/  ISETP.NE.AND.EX P0, PT, R26, RZ, PT, P0 ;  /* 0x000000ff1a00720c */ /* 0x000fe20003f05300 */
[----:B------:R-:W-:-:S03]  /*4410*/  IMAD.MOV.U32 R6, RZ, RZ, R25 ;  /* 0x000000ffff067224 */ /* 0x000fc600078e0019 */
[----:B------:R-:W-:Y:S01]  /*4420*/  SEL R8, R7, R8, !P1 ;  /* 0x0000000807087207 */ /* 0x000fe20004800000 */
[----:B------:R-:W-:Y:S01]  /*4430*/  IMAD.MOV.U32 R7, RZ, RZ, 0x0 ;  /* 0x00000000ff077424 */ /* 0x000fe200078e00ff */
[----:B------:R-:W-:Y:S02]  /*4440*/  SEL R21, R21, 0xffffffff, P0 ;  /* 0xffffffff15157807 */ /* 0x000fe40000000000 */
[----:B------:R-:W-:Y:S01]  /*4450*/  SEL R8, R8, 0xffffffff, P0 ;  /* 0xffffffff08087807 */ /* 0x000fe20000000000 */
[----:B------:R-:W-:Y:S06]  /*4460*/  RET.REL.NODEC R6 `(_ZN7cutlass9reference6device6kernel11Conv2dFpropINS_6half_tENS_6layout10TensorNHWCES4_S6_S4_S6_S4_S4_NS_16NumericConverterIS4_S4_LNS_15FloatRoundStyleE2EEENS_12multiply_addIS4_S4_S4_EELi4ELi4ELi16ELi8EEEvNS_4conv17Conv2dProblemSizeENS_9TensorRefIT_T0_EENSE_IT1_T2_EENSE_IT3_T4_EESN_T5_SO_) ;  /* 0xffffbb9006007950 */ /* 0x000fec0003c3ffff */
.L_x_274:
        /* <DEDUP_REMOVED lines=9> */
.L_x_334:


//--------------------- .text._ZN7cutlass6KernelINS_4conv6kernel26B2bImplicitGemmConvolutionINS1_11threadblock25B2bImplicitGemmMultistageINS_4gemm9GemmShapeILi64ELi64ELi32EEENS4_48Conv2dFpropActivationTileAccessIteratorOptimizedINS_11MatrixShapeILi64ELi32EEENS_6half_tENS_6layout10TensorNHWCENS_9transform29PitchLinearWarpRakedThreadMapINS_16PitchLinearShapeILi32ELi64EEELi64ENSH_ILi4ELi8EEELi8EEENS_12AlignedArrayISC_Li8ELi16EEEEENSF_11threadblock25RegularTileAccessIteratorISB_SC_NSD_37RowMajorTensorOpMultiplicandCrosswiseILi16ELi32EEELi0ESK_Li16EEELNS_4arch14CacheOperation4KindE0ENS4_44Conv2dFpropFilterTileAccessIteratorOptimizedINSA_ILi32ELi64EEESC_SE_SK_SM_Lb0EEENSP_ISX_SC_NSD_40ColumnMajorTensorOpMultiplicandCrosswiseILi16ELi32EEELi1ESK_Li16EEELSV_1ENS7_ILi64ELi128ELi32EEENS6_4warp27MmaTensorOpFragmentIteratorINSA_ILi32ELi16EEESX_Li32ESC_SC_NSD_11ColumnMajorENS7_ILi16ELi8ELi16EEENS_8epilogue6thread21LinearCombinationReluISC_Li4ESC_SC_LNS19_9ScaleType4KindE2ELNS_15FloatRoundStyleE2EEEEENSO_14VectorIteratorINSO_30PredicatedVectorAccessIteratorINSA_ILi64ELi64EEENSA_ILi32ELi32EEESC_NSD_8RowMajorELi2ELb0EEEEENSF_4warp22VectorFragmentIteratorINSA_ILi1ELi8EEESC_S1K_S17_Li2EEENSW_INSA_ILi32ELi128EEESC_SE_NSG_INSH_ILi32ELi128EEELi64ESJ_Li8EEESM_Lb0EEENSP_IS1R_SC_S10_Li1ES1T_Li16EEELSV_1ES1E_NS6_11threadblock9MmaPolicyINS13_11MmaTensorOpINS7_ILi32ELi64ELi32EEESC_SR_SC_S10_SC_S1K_NS13_17MmaTensorOpPolicyINST_3MmaIS17_Li32ESC_S1K_SC_S16_SC_S1K_NST_13OpMultiplyAddEEENSA_ILi1ELi1EEEEELi1ELb0EbEENSA_ILi0ELi0EEES27_Li1EEENS1X_INS1Y_INS7_ILi32ELi128ELi32EEESC_SR_SC_S10_SC_S1K_S25_Li1ELb0EbEES27_S27_Li1EEELi3EbEENS18_11threadblock8EpilogueIS12_S2A_Li1ENS2D_22PredicatedTileIteratorINS2D_26OutputTileOptimalThreadMapINS2D_15OutputTileShapeILi128ELi8ELi2ELi1ELi1EEENS2H_ILi1ELi4ELi1ELi1ELi4EEELi64ELi8ELi16EEESC_Lb0ENSD_9NoPermuteELb0EEENS18_4warp24FragmentIteratorTensorOpIS29_S17_SC_NS_5ArrayISC_Li4ELb0EEES1K_EENS2N_20TileIteratorTensorOpIS29_S17_SC_S1K_EENS2D_18SharedLoadIteratorINS2K_18CompactedThreadMapESC_Li16EEENS1A_ISC_Li8ESC_SC_LS1C_1ELS1D_2EEENSA_ILi0ELi16EEELi1ELi1EEENS1W_30GemmIdentityThreadblockSwizzleILi1EEELNS1_8OperatorE0ENS1_17Conv2dProblemSizeEEEEEvNT_6ParamsE --------------------------
	.section	.text._ZN7cutlass6KernelINS_4conv6kernel26B2bImplicitGemmConvolutionINS1_11threadblock25B2bImplicitGemmMultistageINS_4gemm9GemmShapeILi64ELi64ELi32EEENS4_48Conv2dFpropActivationTileAccessIteratorOptimizedINS_11MatrixShapeILi64ELi32EEENS_6half_tENS_6layout10TensorNHWCENS_9transform29PitchLinearWarpRakedThreadMapINS_16PitchLinearShapeILi32ELi64EEELi64ENSH_ILi4ELi8EEELi8EEENS_12AlignedArrayISC_Li8ELi16EEEEENSF_11threadblock25RegularTileAccessIteratorISB_SC_NSD_37RowMajorTensorOpMultiplicandCrosswiseILi16ELi32EEELi0ESK_Li16EEELNS_4arch14CacheOperation4KindE0ENS4_44Conv2dFpropFilterTileAccessIteratorOptimizedINSA_ILi32ELi64EEESC_SE_SK_SM_Lb0EEENSP_ISX_SC_NSD_40ColumnMajorTensorOpMultiplicandCrosswiseILi16ELi32EEELi1ESK_Li16EEELSV_1ENS7_ILi64ELi128ELi32EEENS6_4warp27MmaTensorOpFragmentIteratorINSA_ILi32ELi16EEESX_Li32ESC_SC_NSD_11ColumnMajorENS7_ILi16ELi8ELi16EEENS_8epilogue6thread21LinearCombinationReluISC_Li4ESC_SC_LNS19_9ScaleType4KindE2ELNS_15FloatRoundStyleE2EEEEENSO_14VectorIteratorINSO_30PredicatedVectorAccessIteratorINSA_ILi64ELi64EEENSA_ILi32ELi32EEESC_NSD_8RowMajorELi2ELb0EEEEENSF_4warp22VectorFragmentIteratorINSA_ILi1ELi8EEESC_S1K_S17_Li2EEENSW_INSA_ILi32ELi128EEESC_SE_NSG_INSH_ILi32ELi128EEELi64ESJ_Li8EEESM_Lb0EEENSP_IS1R_SC_S10_Li1ES1T_Li16EEELSV_1ES1E_NS6_11threadblock9MmaPolicyINS13_11MmaTensorOpINS7_ILi32ELi64ELi32EEESC_SR_SC_S10_SC_S1K_NS13_17MmaTensorOpPolicyINST_3MmaIS17_Li32ESC_S1K_SC_S16_SC_S1K_NST_13OpMultiplyAddEEENSA_ILi1ELi1EEEEELi1ELb0EbEENSA_ILi0ELi0EEES27_Li1EEENS1X_INS1Y_INS7_ILi32ELi128ELi32EEESC_SR_SC_S10_SC_S1K_S25_Li1ELb0EbEES27_S27_Li1EEELi3EbEENS18_11threadblock8EpilogueIS12_S2A_Li1ENS2D_22PredicatedTileIteratorINS2D_26OutputTileOptimalThreadMapINS2D_15OutputTileShapeILi128ELi8ELi2ELi1ELi1EEENS2H_ILi1ELi4ELi1ELi1ELi4EEELi64ELi8ELi16EEESC_Lb0ENSD_9NoPermuteELb0EEENS18_4warp24FragmentIteratorTensorOpIS29_S17_SC_NS_5ArrayISC_Li4ELb0EEES1K_EENS2N_20TileIteratorTensorOpIS29_S17_SC_S1K_EENS2D_18SharedLoadIteratorINS2K_18CompactedThreadMapESC_Li16EEENS1A_ISC_Li8ESC_SC_LS1C_1ELS1D_2EEENSA_ILi0ELi16EEELi1ELi1EEENS1W_30GemmIdentityThreadblockSwizzleILi1EEELNS1_8OperatorE0ENS1_17Conv2dProblemSizeEEEEEvNT_6ParamsE,"ax",@progbits
	.sectioninfo	@"SHI_REGISTERS=176"
	.align	128
.text._ZN7cutlass6KernelINS_4conv6kernel26B2bImplicitGemmConvolutionINS1_11threadblock25B2bImplicitGemmMultistageINS_4gemm9GemmShapeILi64ELi64ELi32EEENS4_48Conv2dFpropActivationTileAccessIteratorOptimizedINS_11MatrixShapeILi64ELi32EEENS_6half_tENS_6layout10TensorNHWCENS_9transform29PitchLinearWarpRakedThreadMapINS_16PitchLinearShapeILi32ELi64EEELi64ENSH_ILi4ELi8EEELi8EEENS_12AlignedArrayISC_Li8ELi16EEEEENSF_11threadblock25RegularTileAccessIteratorISB_SC_NSD_37RowMajorTensorOpMultiplicandCrosswiseILi16ELi32EEELi0ESK_Li16EEELNS_4arch14CacheOperation4KindE0ENS4_44Conv2dFpropFilterTileAccessIteratorOptimizedINSA_ILi32ELi64EEESC_SE_SK_SM_Lb0EEENSP_ISX_SC_NSD_40ColumnMajorTensorOpMultiplicandCrosswiseILi16ELi32EEELi1ESK_Li16EEELSV_1ENS7_ILi64ELi128ELi32EEENS6_4warp27MmaTensorOpFragmentIteratorINSA_ILi32ELi16EEESX_Li32ESC_SC_NSD_11ColumnMajorENS7_ILi16ELi8ELi16EEENS_8epilogue6thread21LinearCombinationReluISC_Li4ESC_SC_LNS19_9ScaleType4KindE2ELNS_15FloatRoundStyleE2EEEEENSO_14VectorIteratorINSO_30PredicatedVectorAccessIteratorINSA_ILi64ELi64EEENSA_ILi32ELi32EEESC_NSD_8RowMajorELi2ELb0EEEEENSF_4warp22VectorFragmentIteratorINSA_ILi1ELi8EEESC_S1K_S17_Li2EEENSW_INSA_ILi32ELi128EEESC_SE_NSG_INSH_ILi32ELi128EEELi64ESJ_Li8EEESM_Lb0EEENSP_IS1R_SC_S10_Li1ES1T_Li16EEELSV_1ES1E_NS6_11threadblock9MmaPolicyINS13_11MmaTensorOpINS7_ILi32ELi64ELi32EEESC_SR_SC_S10_SC_S1K_NS13_17MmaTensorOpPolicyINST_3MmaIS17_Li32ESC_S1K_SC_S16_SC_S1K_NST_13OpMultiplyAddEEENSA_ILi1ELi1EEEEELi1ELb0EbEENSA_ILi0ELi0EEES27_Li1EEENS1X_INS1Y_INS7_ILi32ELi128ELi32EEESC_SR_SC_S10_SC_S1K_S25_Li1ELb0EbEES27_S27_Li1EEELi3EbEENS18_11threadblock8EpilogueIS12_S2A_Li1ENS2D_22PredicatedTileIteratorINS2D_26OutputTileOptimalThreadMapINS2D_15OutputTileShapeILi128ELi8ELi2ELi1ELi1EEENS2H_ILi1ELi4ELi1ELi1ELi4EEELi64ELi8ELi16EEESC_Lb0ENSD_9NoPermuteELb0EEENS18_4warp24FragmentIteratorTensorOpIS29_S17_SC_NS_5ArrayISC_Li4ELb0EEES1K_EENS2N_20TileIteratorTensorOpIS29_S17_SC_S1K_EENS2D_18SharedLoadIteratorINS2K_18CompactedThreadMapESC_Li16EEENS1A_ISC_Li8ESC_SC_LS1C_1ELS1D_2EEENSA_ILi0ELi16EEELi1ELi1EEENS1W_30GemmIdentityThreadblockSwizzleILi1EEELNS1_8OperatorE0ENS1_17Conv2dProblemSizeEEEEEvNT_6ParamsE:
        .type           _ZN7cutlass6KernelINS_4conv6kernel26B2bImplicitGemmConvolutionINS1_11threadblock25B2bImplicitGemmMultistageINS_4gemm9GemmShapeILi64ELi64ELi32EEENS4_48Conv2dFpropActivationTileAccessIteratorOptimizedINS_11MatrixShapeILi64ELi32EEENS_6half_tENS_6layout10TensorNHWCENS_9transform29PitchLinearWarpRakedThreadMapINS_16PitchLinearShapeILi32ELi64EEELi64ENSH_ILi4ELi8EEELi8EEENS_12AlignedArrayISC_Li8ELi16EEEEENSF_11threadblock25RegularTileAccessIteratorISB_SC_NSD_37RowMajorTensorOpMultiplicandCrosswiseILi16ELi32EEELi0ESK_Li16EEELNS_4arch14CacheOperation4KindE0ENS4_44Conv2dFpropFilterTileAccessIteratorOptimizedINSA_ILi32ELi64EEESC_SE_SK_SM_Lb0EEENSP_ISX_SC_NSD_40ColumnMajorTensorOpMultiplicandCrosswiseILi16ELi32EEELi1ESK_Li16EEELSV_1ENS7_ILi64ELi128ELi32EEENS6_4warp27MmaTensorOpFragmentIteratorINSA_ILi32ELi16EEESX_Li32ESC_SC_NSD_11ColumnMajorENS7_ILi16ELi8ELi16EEENS_8epilogue6thread21LinearCombinationReluISC_Li4ESC_SC_LNS19_9ScaleType4KindE2ELNS_15FloatRoundStyleE2EEEEENSO_14VectorIteratorINSO_30PredicatedVectorAccessIteratorINSA_ILi64ELi64EEENSA_ILi32ELi32EEESC_NSD_8RowMajorELi2ELb0EEEEENSF_4warp22VectorFragmentIteratorINSA_ILi1ELi8EEESC_S1K_S17_Li2EEENSW_INSA_ILi32ELi128EEESC_SE_NSG_INSH_ILi32ELi128EEELi64ESJ_Li8EEESM_Lb0EEENSP_IS1R_SC_S10_Li1ES1T_Li16EEELSV_1ES1E_NS6_11threadblock9MmaPolicyINS13_11MmaTensorOpINS7_ILi32ELi64ELi32EEESC_SR_SC_S10_SC_S1K_NS13_17MmaTensorOpPolicyINST_3MmaIS17_Li32ESC_S1K_SC_S16_SC_S1K_NST_13OpMultiplyAddEEENSA_ILi1ELi1EEEEELi1ELb0EbEENSA_ILi0ELi0EEES27_Li1EEENS1X_INS1Y_INS7_ILi32ELi128ELi32EEESC_SR_SC_S10_SC_S1K_S25_Li1ELb0EbEES27_S27_Li1EEELi3EbEENS18_11threadblock8EpilogueIS12_S2A_Li1ENS2D_22PredicatedTileIteratorINS2D_26OutputTileOptimalThreadMapINS2D_15OutputTileShapeILi128ELi8ELi2ELi1ELi1EEENS2H_ILi1ELi4ELi1ELi1ELi4EEELi64ELi8ELi16EEESC_Lb0ENSD_9NoPermuteELb0EEENS18_4warp24FragmentIteratorTensorOpIS29_S17_SC_NS_5ArrayISC_Li4ELb0EEES1K_EENS2N_20TileIteratorTensorOpIS29_S17_SC_S1K_EENS2D_18SharedLoadIteratorINS2K_18CompactedThreadMapESC_Li16EEENS1A_ISC_Li8ESC_SC_LS1C_1ELS1D_2EEENSA_ILi0ELi16EEELi1ELi1EEENS1W_30GemmIdentityThreadblockSwizzleILi1EEELNS1_8OperatorE0ENS1_17Conv2dProblemSizeEEEEEvNT_6ParamsE,@function
        .size           _ZN7cutlass6KernelINS_4conv6kernel26B2bImplicitGemmConvolutionINS1_11threadblock25B2bImplicitGemmMultistageINS_4gemm9GemmShapeILi64ELi64ELi32EEENS4_48Conv2dFpropActivationTileAccessIteratorOptimizedINS_11MatrixShapeILi64ELi32EEENS_6half_tENS_6layout10TensorNHWCENS_9transform29PitchLinearWarpRakedThreadMapINS_16PitchLinearShapeILi32ELi64EEELi64ENSH_ILi4ELi8EEELi8EEENS_12AlignedArrayISC_Li8ELi16EEEEENSF_11threadblock25RegularTileAccessIteratorISB_SC_NSD_37RowMajorTensorOpMultiplicandCrosswiseILi16ELi32EEELi0ESK_Li16EEELNS_4arch14CacheOperation4KindE0ENS4_44Conv2dFpropFilterTileAccessIteratorOptimizedINSA_ILi32ELi64EEESC_SE_SK_SM_Lb0EEENSP_ISX_SC_NSD_40ColumnMajorTensorOpMultiplicandCrosswiseILi16ELi32EEELi1ESK_Li16EEELSV_1ENS7_ILi64ELi128ELi32EEENS6_4warp27MmaTensorOpFragmentIteratorINSA_ILi32ELi16EEESX_Li32ESC_SC_NSD_11ColumnMajorENS7_ILi16ELi8ELi16EEENS_8epilogue6thread21LinearCombinationReluISC_Li4ESC_SC_LNS19_9ScaleType4KindE2ELNS_15FloatRoundStyleE2EEEEENSO_14VectorIteratorINSO_30PredicatedVectorAccessIteratorINSA_ILi64ELi64EEENSA_ILi32ELi32EEESC_NSD_8RowMajorELi2ELb0EEEEENSF_4warp22VectorFragmentIteratorINSA_ILi1ELi8EEESC_S1K_S17_Li2EEENSW_INSA_ILi32ELi128EEESC_SE_NSG_INSH_ILi32ELi128EEELi64ESJ_Li8EEESM_Lb0EEENSP_IS1R_SC_S10_Li1ES1T_Li16EEELSV_1ES1E_NS6_11threadblock9MmaPolicyINS13_11MmaTensorOpINS7_ILi32ELi64ELi32EEESC_SR_SC_S10_SC_S1K_NS13_17MmaTensorOpPolicyINST_3MmaIS17_Li32ESC_S1K_SC_S16_SC_S1K_NST_13OpMultiplyAddEEENSA_ILi1ELi1EEEEELi1ELb0EbEENSA_ILi0ELi0EEES27_Li1EEENS1X_INS1Y_INS7_ILi32ELi128ELi32EEESC_SR_SC_S10_SC_S1K_S25_Li1ELb0EbEES27_S27_Li1EEELi3EbEENS18_11threadblock8EpilogueIS12_S2A_Li1ENS2D_22PredicatedTileIteratorINS2D_26OutputTileOptimalThreadMapINS2D_15OutputTileShapeILi128ELi8ELi2ELi1ELi1EEENS2H_ILi1ELi4ELi1ELi1ELi4EEELi64ELi8ELi16EEESC_Lb0ENSD_9NoPermuteELb0EEENS18_4warp24FragmentIteratorTensorOpIS29_S17_SC_NS_5ArrayISC_Li4ELb0EEES1K_EENS2N_20TileIteratorTensorOpIS29_S17_SC_S1K_EENS2D_18SharedLoadIteratorINS2K_18CompactedThreadMapESC_Li16EEENS1A_ISC_Li8ESC_SC_LS1C_1ELS1D_2EEENSA_ILi0ELi16EEELi1ELi1EEENS1W_30GemmIdentityThreadblockSwizzleILi1EEELNS1_8OperatorE0ENS1_17Conv2dProblemSizeEEEEEvNT_6ParamsE,(.L_x_335 - _ZN7cutlass6KernelINS_4conv6kernel26B2bImplicitGemmConvolutionINS1_11threadblock25B2bImplicitGemmMultistageINS_4gemm9GemmShapeILi64ELi64ELi32EEENS4_48Conv2dFpropActivationTileAccessIteratorOptimizedINS_11MatrixShapeILi64ELi32EEENS_6half_tENS_6layout10TensorNHWCENS_9transform29PitchLinearWarpRakedThreadMapINS_16PitchLinearShapeILi32ELi64EEELi64ENSH_ILi4ELi8EEELi8EEENS_12AlignedArrayISC_Li8ELi16EEEEENSF_11threadblock25RegularTileAccessIteratorISB_SC_NSD_37RowMajorTensorOpMultiplicandCrosswiseILi16ELi32EEELi0ESK_Li16EEELNS_4arch14CacheOperation4KindE0ENS4_44Conv2dFpropFilterTileAccessIteratorOptimizedINSA_ILi32ELi64EEESC_SE_SK_SM_Lb0EEENSP_ISX_SC_NSD_40ColumnMajorTensorOpMultiplicandCrosswiseILi16ELi32EEELi1ESK_Li16EEELSV_1ENS7_ILi64ELi128ELi32EEENS6_4warp27MmaTensorOpFragmentIteratorINSA_ILi32ELi16EEESX_Li32ESC_SC_NSD_11ColumnMajorENS7_ILi16ELi8ELi16EEENS_8epilogue6thread21LinearCombinationReluISC_Li4ESC_SC_LNS19_9ScaleType4KindE2ELNS_15FloatRoundStyleE2EEEEENSO_14VectorIteratorINSO_30PredicatedVectorAccessIteratorINSA_ILi64ELi64EEENSA_ILi32ELi32EEESC_NSD_8RowMajorELi2ELb0EEEEENSF_4warp22VectorFragmentIteratorINSA_ILi1ELi8EEESC_S1K_S17_Li2EEENSW_INSA_ILi32ELi128EEESC_SE_NSG_INSH_ILi32ELi128EEELi64ESJ_Li8EEESM_Lb0EEENSP_IS1R_SC_S10_Li1ES1T_Li16EEELSV_1ES1E_NS6_11threadblock9MmaPolicyINS13_11MmaTensorOpINS7_ILi32ELi64ELi32EEESC_SR_SC_S10_SC_S1K_NS13_17MmaTensorOpPolicyINST_3MmaIS17_Li32ESC_S1K_SC_S16_SC_S1K_NST_13OpMultiplyAddEEENSA_ILi1ELi1EEEEELi1ELb0EbEENSA_ILi0ELi0EEES27_Li1EEENS1X_INS1Y_INS7_ILi32ELi128ELi32EEESC_SR_SC_S10_SC_S1K_S25_Li1ELb0EbEES27_S27_Li1EEELi3EbEENS18_11threadblock8EpilogueIS12_S2A_Li1ENS2D_22PredicatedTileIteratorINS2D_26OutputTileOptimalThreadMapINS2D_15OutputTileShapeILi128ELi8ELi2ELi1ELi1EEENS2H_ILi1ELi4ELi1ELi1ELi4EEELi64ELi8ELi16EEESC_Lb0ENSD_9NoPermuteELb0EEENS18_4warp24FragmentIteratorTensorOpIS29_S17_SC_NS_5ArrayISC_Li4ELb0EEES1K_EENS2N_20TileIteratorTensorOpIS29_S17_SC_S1K_EENS2D_18SharedLoadIteratorINS2K_18CompactedThreadMapESC_Li16EEENS1A_ISC_Li8ESC_SC_LS1C_1ELS1D_2EEENSA_ILi0ELi16EEELi1ELi1EEENS1W_30GemmIdentityThreadblockSwizzleILi1EEELNS1_8OperatorE0ENS1_17Conv2dProblemSizeEEEEEvNT_6ParamsE)
        .other          _ZN7cutlass6KernelINS_4conv6kernel26B2bImplicitGemmConvolutionINS1_11threadblock25B2bImplicitGemmMultistageINS_4gemm9GemmShapeILi64ELi64ELi32EEENS4_48Conv2dFpropActivationTileAccessIteratorOptimizedINS_11MatrixShapeILi64ELi32EEENS_6half_tENS_6layout10TensorNHWCENS_9transform29PitchLinearWarpRakedThreadMapINS_16PitchLinearShapeILi32ELi64EEELi64ENSH_ILi4ELi8EEELi8EEENS_12AlignedArrayISC_Li8ELi16EEEEENSF_11threadblock25RegularTileAccessIteratorISB_SC_NSD_37RowMajorTensorOpMultiplicandCrosswiseILi16ELi32EEELi0ESK_Li16EEELNS_4arch14CacheOperation4KindE0ENS4_44Conv2dFpropFilterTileAccessIteratorOptimizedINSA_ILi32ELi64EEESC_SE_SK_SM_Lb0EEENSP_ISX_SC_NSD_40ColumnMajorTensorOpMultiplicandCrosswiseILi16ELi32EEELi1ESK_Li16EEELSV_1ENS7_ILi64ELi128ELi32EEENS6_4warp27MmaTensorOpFragmentIteratorINSA_ILi32ELi16EEESX_Li32ESC_SC_NSD_11ColumnMajorENS7_ILi16ELi8ELi16EEENS_8epilogue6thread21LinearCombinationReluISC_Li4ESC_SC_LNS19_9ScaleType4KindE2ELNS_15FloatRoundStyleE2EEEEENSO_14VectorIteratorINSO_30PredicatedVectorAccessIteratorINSA_ILi64ELi64EEENSA_ILi32ELi32EEESC_NSD_8RowMajorELi2ELb0EEEEENSF_4warp22VectorFragmentIteratorINSA_ILi1ELi8EEESC_S1K_S17_Li2EEENSW_INSA_ILi32ELi128EEESC_SE_NSG_INSH_ILi32ELi128EEELi64ESJ_Li8EEESM_Lb0EEENSP_IS1R_SC_S10_Li1ES1T_Li16EEELSV_1ES1E_NS6_11threadblock9MmaPolicyINS13_11MmaTensorOpINS7_ILi32ELi64ELi32EEESC_SR_SC_S10_SC_S1K_NS13_17MmaTensorOpPolicyINST_3MmaIS17_Li32ESC_S1K_SC_S16_SC_S1K_NST_13OpMultiplyAddEEENSA_ILi1ELi1EEEEELi1ELb0EbEENSA_ILi0ELi0EEES27_Li1EEENS1X_INS1Y_INS7_ILi32ELi128ELi32EEESC_SR_SC_S10_SC_S1K_S25_Li1ELb0EbEES27_S27_Li1EEELi3EbEENS18_11threadblock8EpilogueIS12_S2A_Li1ENS2D_22PredicatedTileIteratorINS2D_26OutputTileOptimalThreadMapINS2D_15OutputTileShapeILi128ELi8ELi2ELi1ELi1EEENS2H_ILi1ELi4ELi1ELi1ELi4EEELi64ELi8ELi16EEESC_Lb0ENSD_9NoPermuteELb0EEENS18_4warp24FragmentIteratorTensorOpIS29_S17_SC_NS_5ArrayISC_Li4ELb0EEES1K_EENS2N_20TileIteratorTensorOpIS29_S17_SC_S1K_EENS2D_18SharedLoadIteratorINS2K_18CompactedThreadMapESC_Li16EEENS1A_ISC_Li8ESC_SC_LS1C_1ELS1D_2EEENSA_ILi0ELi16EEELi1ELi1EEENS1W_30GemmIdentityThreadblockSwizzleILi1EEELNS1_8OperatorE0ENS1_17Conv2dProblemSizeEEEEEvNT_6ParamsE,@"STO_CUDA_ENTRY STV_DEFAULT"
_ZN7cutlass6KernelINS_4conv6kernel26B2bImplicitGemmConvolutionINS1_11threadblock25B2bImplicitGemmMultistageINS_4gemm9GemmShapeILi64ELi64ELi32EEENS4_48Conv2dFpropActivationTileAccessIteratorOptimizedINS_11MatrixShapeILi64ELi32EEENS_6half_tENS_6layout10TensorNHWCENS_9transform29PitchLinearWarpRakedThreadMapINS_16PitchLinearShapeILi32ELi64EEELi64ENSH_ILi4ELi8EEELi8EEENS_12AlignedArrayISC_Li8ELi16EEEEENSF_11threadblock25RegularTileAccessIteratorISB_SC_NSD_37RowMajorTensorOpMultiplicandCrosswiseILi16ELi32EEELi0ESK_Li16EEELNS_4arch14CacheOperation4KindE0ENS4_44Conv2dFpropFilterTileAccessIteratorOptimizedINSA_ILi32ELi64EEESC_SE_SK_SM_Lb0EEENSP_ISX_SC_NSD_40ColumnMajorTensorOpMultiplicandCrosswiseILi16ELi32EEELi1ESK_Li16EEELSV_1ENS7_ILi64ELi128ELi32EEENS6_4warp27MmaTensorOpFragmentIteratorINSA_ILi32ELi16EEESX_Li32ESC_SC_NSD_11ColumnMajorENS7_ILi16ELi8ELi16EEENS_8epilogue6thread21LinearCombinationReluISC_Li4ESC_SC_LNS19_9ScaleType4KindE2ELNS_15FloatRoundStyleE2EEEEENSO_14VectorIteratorINSO_30PredicatedVectorAccessIteratorINSA_ILi64ELi64EEENSA_ILi32ELi32EEESC_NSD_8RowMajorELi2ELb0EEEEENSF_4warp22VectorFragmentIteratorINSA_ILi1ELi8EEESC_S1K_S17_Li2EEENSW_INSA_ILi32ELi128EEESC_SE_NSG_INSH_ILi32ELi128EEELi64ESJ_Li8EEESM_Lb0EEENSP_IS1R_SC_S10_Li1ES1T_Li16EEELSV_1ES1E_NS6_11threadblock9MmaPolicyINS13_11MmaTensorOpINS7_ILi32ELi64ELi32EEESC_SR_SC_S10_SC_S1K_NS13_17MmaTensorOpPolicyINST_3MmaIS17_Li32ESC_S1K_SC_S16_SC_S1K_NST_13OpMultiplyAddEEENSA_ILi1ELi1EEEEELi1ELb0EbEENSA_ILi0ELi0EEES27_Li1EEENS1X_INS1Y_INS7_ILi32ELi128ELi32EEESC_SR_SC_S10_SC_S1K_S25_Li1ELb0EbEES27_S27_Li1EEELi3EbEENS18_11threadblock8EpilogueIS12_S2A_Li1ENS2D_22PredicatedTileIteratorINS2D_26OutputTileOptimalThreadMapINS2D_15OutputTileShapeILi128ELi8ELi2ELi1ELi1EEENS2H_ILi1ELi4ELi1ELi1ELi4EEELi64ELi8ELi16EEESC_Lb0ENSD_9NoPermuteELb0EEENS18_4warp24FragmentIteratorTensorOpIS29_S17_SC_NS_5ArrayISC_Li4ELb0EEES1K_EENS2N_20TileIteratorTensorOpIS29_S17_SC_S1K_EENS2D_18SharedLoadIteratorINS2K_18CompactedThreadMapESC_Li16EEENS1A_ISC_Li8ESC_SC_LS1C_1ELS1D_2EEENSA_ILi0ELi16EEELi1ELi1EEENS1W_30GemmIdentityThreadblockSwizzleILi1EEELNS1_8OperatorE0ENS1_17Conv2dProblemSizeEEEEEvNT_6ParamsE:
[----:B------:R-:W-:Y:S02]  /*0000*/  MOV R1, c[0x0][0x28] ;  /* 0x00000a0000017a02 */ /* 0x000fe40000000f00 */
[----:B------:R-:W1:Y:S01]  /*0010*/  S2R R2, SR_CTAID.Y ;  /* 0x0000000000027919 */ /* 0x000e620000002600 */
[----:B------:R-:W-:-:S03]  /*0020*/  IMAD.MOV.U32 R0, RZ, RZ, -0x1 ;  /* 0xffffffffff007424 */ /* 0x000fc600078e00ff */
[----:B------:R-:W2:Y:S02]  /*0030*/  S2R R5, SR_CTAID.X ;  /* 0x0000000000057919 */ /* 0x000ea40000002500 */
[----:B------:R-:W-:Y:S02]  /*0040*/  SHF.L.U32 R0, R0, c[0x0][0x214], RZ ;  /* 0x0000850000007a19 */ /* 0x000fe400000006ff */
[----:B-1----:R-:W-:Y:S02]  /*0050*/  SHF.L.U32 R2, R2, c[0x0][0x214], RZ ;  /* 0x0000850002027a19 */ /* 0x002fe400000006ff */
[----:B--2---:R-:W-:Y:S02]  /*0060*/  LOP3.LUT R9, R5, R0, RZ, 0x30, !PT ;  /* 0x0000000005097212 */ /* 0x004fe400078e30ff */
[----:B------:R-:W-:-:S03]  /*0070*/  SHF.R.S32.HI R5, RZ, c[0x0][0x214], R5 ;  /* 0x00008500ff057a19 */ /* 0x000fc60000011405 */
[----:B------:R-:W-:-:S05]  /*0080*/  IMAD.IADD R9, R2, 0x1, R9 ;  /* 0x0000000102097824 */ /* 0x000fca00078e0209 */
[----:B------:R-:W-:-:S04]  /*0090*/  ISETP.GE.AND P0, PT, R9, c[0x0][0x1f4], PT ;  /* 0x00007d0009007a0c */ /* 0x000fc80003f06270 */
[----:B------:R-:W-:-:S13]  /*00a0*/  ISETP.GE.OR P0, PT, R5, c[0x0][0x1f0], P0 ;  /* 0x00007c0005007a0c */ /* 0x000fda0000706670 */
[----:B------:R-:W-:Y:S05]  /*00b0*/  @P0 EXIT ;  /* 0x000000000000094d */ /* 0x000fea0003800000 */
[----:B------:R-:W1:Y:S01]  /*00c0*/  S2R R146, SR_TID.X ;  /* 0x0000000000927919 */ /* 0x000e620000002100 */
[----:B------:R-:W-:Y:S01]  /*00d0*/  IMAD.MOV.U32 R0, RZ, RZ, c[0x0][0x250] ;  /* 0x00009400ff007624 */ /* 0x000fe200078e00ff */
[----:B------:R-:W-:Y:S01]  /*00e0*/  MOV R112, RZ ;  /* 0x000000ff00707202 */ /* 0x000fe20000000f00 */
[----:B------:R-:W-:Y:S01]  /*00f0*/  IMAD.MOV.U32 R26, RZ, RZ, 0x1 ;  /* 0x00000001ff1a7424 */ /* 0x000fe200078e00ff */
[----:B------:R-:W2:Y:S01]  /*0100*/  S2R R150, SR_CTAID.Z ;  /* 0x0000000000967919 */ /* 0x000ea20000002700 */
[----:B------:R-:W-:Y:S01]  /*0110*/  IMAD.MOV.U32 R89, RZ, RZ, 0x1 ;  /* 0x00000001ff597424 */ /* 0x000fe200078e00ff */
[----:B------:R-:W-:Y:S01]  /*0120*/  ISETP.NE.AND P1, PT, R0, 0x1, PT ;  /* 0x000000010000780c */ /* 0x000fe20003f25270 */
[----:B------:R-:W-:Y:S01]  /*0130*/  IMAD.MOV.U32 R111, RZ, RZ, RZ ;  /* 0x000000ffff6f7224 */ /* 0x000fe200078e00ff */
[----:B------:R-:W-:Y:S01]  /*0140*/  MOV R0, c[0x0][0x25c] ;  /* 0x0000970000007a02 */ /* 0x000fe20000000f00 */
[----:B------:R-:W-:Y:S01]  /*0150*/  IMAD.MOV.U32 R109, RZ, RZ, RZ ;  /* 0x000000ffff6d7224 */ /* 0x000fe200078e00ff */
[----:B------:R-:W-:Y:S01]  /*0160*/  MOV R107, RZ ;  /* 0x000000ff006b7202 */ /* 0x000fe20000000f00 */
[----:B------:R-:W-:Y:S01]  /*0170*/  IMAD.MOV.U32 R105, RZ, RZ, RZ ;  /* 0x000000ffff697224 */ /* 0x000fe200078e00ff */
[----:B------:R-:W-:-:S02]  /*0180*/  ISETP.NE.AND P0, PT, R0, 0x1, PT ;  /* 0x000000010000780c */ /* 0x000fc40003f05270 */
[----:B-1----:R-:W-:-:S04]  /*0190*/  SHF.R.S32.HI R3, RZ, 0x1f, R146 ;  /* 0x0000001fff037819 */ /* 0x002fc80000011492 */
[----:B------:R-:W-:-:S04]  /*01a0*/  LEA.HI R3, R3, R146, RZ, 0x5 ;  /* 0x0000009203037211 */ /* 0x000fc800078f28ff */
[----:B------:R-:W-:Y:S02]  /*01b0*/  LOP3.LUT R7, R3, 0xffffffe0, RZ, 0xc0, !PT ;  /* 0xffffffe003077812 */ /* 0x000fe400078ec0ff */
[----:B------:R-:W-:-:S03]  /*01c0*/  SHF.R.S32.HI R3, RZ, 0x5, R3 ;  /* 0x00000005ff037819 */ /* 0x000fc60000011403 */
[----:B------:R-:W-:-:S05]  /*01d0*/  IMAD.IADD R12, R146, 0x1, -R7 ;  /* 0x00000001920c7824 */ /* 0x000fca00078e0a07 */
[----:B------:R-:W-:-:S04]  /*01e0*/  SHF.R.S32.HI R31, RZ, 0x1f, R12 ;  /* 0x0000001fff1f7819 */ /* 0x000fc8000001140c */
[----:B------:R-:W-:-:S04]  /*01f0*/  LEA.HI R31, R31, R12, RZ, 0x2 ;  /* 0x0000000c1f1f7211 */ /* 0x000fc800078f10ff */
[----:B------:R-:W-:Y:S02]  /*0200*/  SHF.R.S32.HI R18, RZ, 0x2, R31 ;  /* 0x00000002ff127819 */ /* 0x000fe4000001141f */
[----:B------:R-:W-:-:S03]  /*0210*/  LOP3.LUT R31, R31, 0xfffffffc, RZ, 0xc0, !PT ;  /* 0xfffffffc1f1f7812 */ /* 0x000fc600078ec0ff */
[----:B------:R-:W-:Y:S02]  /*0220*/  IMAD.IADD R8, R7, 0x1, R18 ;  /* 0x0000000107087824 */ /* 0x000fe400078e0212 */
[----:B------:R-:W-:Y:S02]  /*0230*/  IMAD.IADD R31, R12, 0x1, -R31 ;  /* 0x000000010c1f7824 */ /* 0x000fe400078e0a1f */
[----:B------:R-:W-:Y:S02]  /*0240*/  IMAD R14, R5, 0x40, R8 ;  /* 0x00000040050e7824 */ /* 0x000fe400078e0208 */
[----:B--2---:R-:W-:Y:S02]  /*0250*/  IMAD R153, R150, 0x4, R31 ;  /* 0x0000000496997824 */ /* 0x004fe400078e021f */
[C---:B------:R-:W-:Y:S01]  /*0260*/  @P1 IMAD.HI.U32 R5, R14.reuse, c[0x0][0x254], RZ ;  /* 0x000095000e051a27 */ /* 0x040fe200078e00ff */
[C---:B------:R-:W-:Y:S02]  /*0270*/  IADD3 R7, R14.reuse, 0x8, RZ ;  /* 0x000000080e077810 */ /* 0x040fe40007ffe0ff */
[C---:B------:R-:W-:Y:S01]  /*0280*/  IADD3 R2, R14.reuse, 0x10, RZ ;  /* 0x000000100e027810 */ /* 0x040fe20007ffe0ff */
[----:B------:R-:W-:Y:S01]  /*0290*/  IMAD.MOV.U32 R27, RZ, RZ, R14 ;  /* 0x000000ffff1b7224 */ /* 0x000fe200078e000e */
[----:B------:R-:W-:Y:S01]  /*02a0*/  @P1 SHF.R.U32.HI R27, RZ, c[0x0][0x258], R5 ;  /* 0x00009600ff1b1a19 */ /* 0x000fe20000011605 */
[----:B------:R-:W-:Y:S01]  /*02b0*/  @P1 IMAD.HI.U32 R4, R7, c[0x0][0x254], RZ ;  /* 0x0000950007041a27 */ /* 0x000fe200078e00ff */
[----:B------:R-:W-:-:S02]  /*02c0*/  IADD3 R6, R14, 0x18, RZ ;  /* 0x000000180e067810 */ /* 0x000fc40007ffe0ff */
[----:B------:R-:W-:Y:S01]  /*02d0*/  MOV R19, R2 ;  /* 0x0000000200137202 */ /* 0x000fe20000000f00 */
[----:B------:R-:W-:-:S04]  /*02e0*/  @P1 IMAD.HI.U32 R0, R2, c[0x0][0x254], RZ ;  /* 0x0000950002001a27 */ /* 0x000fc800078e00ff */
[----:B------:R-:W-:Y:S01]  /*02f0*/  IMAD.MOV.U32 R22, RZ, RZ, R7 ;  /* 0x000000ffff167224 */ /* 0x000fe200078e0007 */
[----:B------:R-:W-:Y:S01]  /*0300*/  @P1 SHF.R.U32.HI R22, RZ, c[0x0][0x258], R4 ;  /* 0x00009600ff161a19 */ /* 0x000fe20000011604 */
[----:B------:R-:W-:Y:S01]  /*0310*/  IMAD.MOV R5, RZ, RZ, -R27 ;  /* 0x000000ffff057224 */ /* 0x000fe200078e0a1b */
[----:B------:R-:W-:Y:S01]  /*0320*/  @P1 SHF.R.U32.HI R19, RZ, c[0x0][0x258], R0 ;  /* 0x00009600ff131a19 */ /* 0x000fe20000011600 */
[----:B------:R-:W-:Y:S01]  /*0330*/  @P1 IMAD.HI.U32 R10, R6, c[0x0][0x254], RZ ;  /* 0x00009500060a1a27 */ /* 0x000fe200078e00ff */
[----:B------:R-:W-:-:S03]  /*0340*/  IADD3 R0, -R22, RZ, RZ ;  /* 0x000000ff16007210 */ /* 0x000fc60007ffe1ff */
[----:B------:R-:W-:Y:S02]  /*0350*/  IMAD.MOV.U32 R4, RZ, RZ, c[0x0][0x19c] ;  /* 0x00006700ff047624 */ /* 0x000fe400078e00ff */
[----:B------:R-:W-:Y:S02]  /*0360*/  IMAD R5, R5, c[0x0][0x250], R14 ;  /* 0x0000940005057a24 */ /* 0x000fe400078e020e */
[----:B------:R-:W-:Y:S01]  /*0370*/  IMAD.MOV.U32 R15, RZ, RZ, R6 ;  /* 0x000000ffff0f7224 */ /* 0x000fe200078e0006 */
[----:B------:R-:W-:Y:S01]  /*0380*/  @P1 SHF.R.U32.HI R15, RZ, c[0x0][0x258], R10 ;  /* 0x00009600ff0f1a19 */ /* 0x000fe2000001160a */
[----:B------:R-:W-:Y:S01]  /*0390*/  IMAD.MOV R29, RZ, RZ, -R19 ;  /* 0x000000ffff1d7224 */ /* 0x000fe200078e0a13 */
[----:B------:R-:W-:Y:S01]  /*03a0*/  ISETP.NE.AND P6, PT, R4, 0x1, PT ;  /* 0x000000010400780c */ /* 0x000fe20003fc5270 */
[----:B------:R-:W-:Y:S01]  /*03b0*/  IMAD R0, R0, c[0x0][0x250], R7 ;  /* 0x0000940000007a24 */ /* 0x000fe200078e0207 */
[----:B------:R-:W-:Y:S01]  /*03c0*/  MOV R14, R5 ;  /* 0x00000005000e7202 */ /* 0x000fe20000000f00 */
[----:B------:R-:W-:-:S04]  /*03d0*/  @P0 IMAD.HI.U32 R4, R5, c[0x0][0x260], RZ ;  /* 0x0000980005040a27 */ /* 0x000fc800078e00ff */
[----:B------:R-:W-:Y:S01]  /*03e0*/  IMAD R29, R29, c[0x0][0x250], R2 ;  /* 0x000094001d1d7a24 */ /* 0x000fe200078e0202 */
[----:B------:R-:W-:Y:S01]  /*03f0*/  @P0 SHF.R.U32.HI R14, RZ, c[0x0][0x264], R4 ;  /* 0x00009900ff0e0a19 */ /* 0x000fe20000011604 */
[----:B------:R-:W-:-:S04]  /*0400*/  @P0 IMAD.HI.U32 R2, R0, c[0x0][0x260], RZ ;  /* 0x0000980000020a27 */ /* 0x000fc800078e00ff */
[----:B------:R-:W-:Y:S02]  /*0410*/  IMAD.MOV R21, RZ, RZ, -R15 ;  /* 0x000000ffff157224 */ /* 0x000fe400078e0a0f */
[----:B------:R-:W-:Y:S01]  /*0420*/  IMAD.MOV.U32 R10, RZ, RZ, R0 ;  /* 0x000000ffff0a7224 */ /* 0x000fe200078e0000 */
[----:B------:R-:W-:Y:S01]  /*0430*/  @P0 SHF.R.U32.HI R10, RZ, c[0x0][0x264], R2 ;  /* 0x00009900ff0a0a19 */ /* 0x000fe20000011602 */
[----:B------:R-:W-:Y:S01]  /*0440*/  IMAD R21, R21, c[0x0][0x250], R6 ;  /* 0x0000940015157a24 */ /* 0x000fe200078e0206 */
[----:B------:R-:W-:Y:S01]  /*0450*/  MOV R2, R29 ;  /* 0x0000001d00027202 */ /* 0x000fe20000000f00 */
[----:B------:R-:W-:Y:S01]  /*0460*/  IMAD.MOV R6, RZ, RZ, -R14 ;  /* 0x000000ffff067224 */ /* 0x000fe200078e0a0e */
[----:B------:R-:W-:Y:S01]  /*0470*/  IADD3 R33, -R10, RZ, RZ ;  /* 0x000000ff0a217210 */ /* 0x000fe20007ffe1ff */
[----:B------:R-:W-:-:S04]  /*0480*/  @P0 IMAD.HI.U32 R7, R21, c[0x0][0x260], RZ ;  /* 0x0000980015070a27 */ /* 0x000fc800078e00ff */
[----:B------:R-:W-:Y:S01]  /*0490*/  IMAD R5, R6, c[0x0][0x25c], R5 ;  /* 0x0000970006057a24 */ /* 0x000fe200078e0205 */
[C---:B------:R-:W-:Y:S01]  /*04a0*/  IADD3 R6, -R26.reuse, c[0x0][0x180], RZ ;  /* 0x000060001a067a10 */ /* 0x040fe20007ffe1ff */
[----:B------:R-:W-:Y:S01]  /*04b0*/  @P0 IMAD.HI.U32 R11, R29, c[0x0][0x260], RZ ;  /* 0x000098001d0b0a27 */ /* 0x000fe200078e00ff */
[----:B------:R-:W-:Y:S02]  /*04c0*/  IADD3 R26, -R26, c[0x0][0x17c], RZ ;  /* 0x00005f001a1a7a10 */ /* 0x000fe40007ffe1ff */
[----:B------:R-:W-:Y:S01]  /*04d0*/  SEL R17, R6, RZ, !P6 ;  /* 0x000000ff06117207 */ /* 0x000fe20007000000 */
[----:B------:R-:W-:Y:S01]  /*04e0*/  IMAD.MOV.U32 R4, RZ, RZ, R21 ;  /* 0x000000ffff047224 */ /* 0x000fe200078e0015 */
[----:B------:R-:W-:Y:S01]  /*04f0*/  @P0 SHF.R.U32.HI R4, RZ, c[0x0][0x264], R7 ;  /* 0x00009900ff040a19 */ /* 0x000fe20000011607 */
[----:B------:R-:W-:Y:S01]  /*0500*/  IMAD R33, R33, c[0x0][0x25c], R0 ;  /* 0x0000970021217a24 */ /* 0x000fe200078e0200 */
[----:B------:R-:W-:Y:S01]  /*0510*/  MOV R0, c[0x0][0x190] ;  /* 0x0000640000007a02 */ /* 0x000fe20000000f00 */
[----:B------:R-:W-:Y:S01]  /*0520*/  IMAD.MOV.U32 R7, RZ, RZ, c[0x0][0x18c] ;  /* 0x00006300ff077624 */ /* 0x000fe200078e00ff */
[----:B------:R-:W-:Y:S01]  /*0530*/  @P0 SHF.R.U32.HI R2, RZ, c[0x0][0x264], R11 ;  /* 0x00009900ff020a19 */ /* 0x000fe2000001160b */
[----:B------:R-:W-:Y:S01]  /*0540*/  IMAD.SHL.U32 R153, R153, 0x8, RZ ;  /* 0x0000000899997824 */ /* 0x000fe200078e00ff */
[----:B------:R-:W-:Y:S01]  /*0550*/  SEL R25, R26, RZ, !P6 ;  /* 0x000000ff1a197207 */ /* 0x000fe20007000000 */
[----:B------:R-:W-:-:S02]  /*0560*/  IMAD R14, R14, R7, -c[0x0][0x184] ;  /* 0x800061000e0e7624 */ /* 0x000fc400078e0207 */
[----:B------:R-:W-:Y:S01]  /*0570*/  IMAD R5, R5, R0, -c[0x0][0x188] ;  /* 0x8000620005057624 */ /* 0x000fe200078e0200 */
[----:B------:R-:W-:Y:S01]  /*0580*/  SHF.R.S32.HI R23, RZ, 0x1f, R153 ;  /* 0x0000001fff177819 */ /* 0x000fe20000011499 */
[-C--:B------:R-:W-:Y:S02]  /*0590*/  IMAD R11, R10, R7.reuse, -c[0x0][0x184] ;  /* 0x800061000a0b7624 */ /* 0x080fe400078e0207 */
[----:B------:R-:W-:Y:S02]  /*05a0*/  IMAD.MOV R12, RZ, RZ, -R2 ;  /* 0x000000ffff0c7224 */ /* 0x000fe400078e0a02 */
[----:B------:R-:W-:Y:S02]  /*05b0*/  IMAD R10, R2, R7, -c[0x0][0x184] ;  /* 0x80006100020a7624 */ /* 0x000fe400078e0207 */
[----:B------:R-:W-:Y:S02]  /*05c0*/  IMAD R37, R25, c[0x0][0x194], R14 ;  /* 0x0000650019257a24 */ /* 0x000fe400078e020e */
[----:B------:R-:W-:-:S02]  /*05d0*/  IMAD R2, R17, c[0x0][0x198], R5 ;  /* 0x0000660011027a24 */ /* 0x000fc400078e0205 */
[C---:B------:R-:W-:Y:S01]  /*05e0*/  IMAD R7, R4.reuse, R7, -c[0x0][0x184] ;  /* 0x8000610004077624 */ /* 0x040fe200078e0207 */
[----:B------:R-:W-:Y:S01]  /*05f0*/  IADD3 R4, -R4, RZ, RZ ;  /* 0x000000ff04047210 */ /* 0x000fe20007ffe1ff */
[----:B------:R-:W-:Y:S02]  /*0600*/  IMAD R37, R37, c[0x0][0x224], RZ ;  /* 0x0000890025257a24 */ /* 0x000fe400078e02ff */
[----:B------:R-:W-:Y:S02]  /*0610*/  IMAD R2, R2, c[0x0][0x220], RZ ;  /* 0x0000880002027a24 */ /* 0x000fe400078e02ff */
[----:B------:R-:W-:Y:S01]  /*0620*/  IMAD R29, R12, c[0x0][0x25c], R29 ;  /* 0x000097000c1d7a24 */ /* 0x000fe200078e021d */
[----:B------:R-:W-:Y:S01]  /*0630*/  SHF.R.S32.HI R12, RZ, 0x1f, R37 ;  /* 0x0000001fff0c7819 */ /* 0x000fe20000011425 */
[----:B------:R-:W-:Y:S01]  /*0640*/  IMAD R21, R4, c[0x0][0x25c], R21 ;  /* 0x0000970004157a24 */ /* 0x000fe200078e0215 */
[----:B------:R-:W-:Y:S01]  /*0650*/  IADD3 R37, P1, P0, R37, R2, R153 ;  /* 0x0000000225257210 */ /* 0x000fe2000783e099 */
[-C--:B------:R-:W-:Y:S01]  /*0660*/  IMAD R4, R33, R0.reuse, -c[0x0][0x188] ;  /* 0x8000620021047624 */ /* 0x080fe200078e0200 */
[----:B------:R-:W-:Y:S01]  /*0670*/  SHF.R.S32.HI R13, RZ, 0x1f, R2 ;  /* 0x0000001fff0d7819 */ /* 0x000fe20000011402 */
[----:B------:R-:W-:-:S02]  /*0680*/  IMAD R2, R29, R0, -c[0x0][0x188] ;  /* 0x800062001d027624 */ /* 0x000fc400078e0200 */
[----:B------:R-:W-:Y:S01]  /*0690*/  IMAD R0, R21, R0, -c[0x0][0x188] ;  /* 0x8000620015007624 */ /* 0x000fe200078e0200 */
[----:B------:R-:W-:Y:S01]  /*06a0*/  IADD3.X R13, R12, R13, R23, P1, P0 ;  /* 0x0000000d0c0d7210 */ /* 0x000fe20000fe0417 */
[C---:B------:R-:W-:Y:S02]  /*06b0*/  IMAD R35, R25.reuse, c[0x0][0x194], R11 ;  /* 0x0000650019237a24 */ /* 0x040fe400078e020b */
[C---:B------:R-:W-:Y:S02]  /*06c0*/  IMAD R33, R25.reuse, c[0x0][0x194], R10 ;  /* 0x0000650019217a24 */ /* 0x040fe400078e020a */
[----:B------:R-:W-:Y:S02]  /*06d0*/  IMAD R25, R25, c[0x0][0x194], R7 ;  /* 0x0000650019197a24 */ /* 0x000fe400078e0207 */
[C---:B------:R-:W-:Y:S02]  /*06e0*/  IMAD R32, R17.reuse, c[0x0][0x198], R4 ;  /* 0x0000660011207a24 */ /* 0x040fe400078e0204 */
[----:B------:R-:W-:-:S02]  /*06f0*/  IMAD R28, R17, c[0x0][0x198], R0 ;  /* 0x00006600111c7a24 */ /* 0x000fc400078e0200 */
[----:B------:R-:W-:Y:S02]  /*0700*/  IMAD R35, R35, c[0x0][0x224], RZ ;  /* 0x0000890023237a24 */ /* 0x000fe400078e02ff */
[----:B------:R-:W-:Y:S02]  /*0710*/  IMAD R25, R25, c[0x0][0x224], RZ ;  /* 0x0000890019197a24 */ /* 0x000fe400078e02ff */
[----:B------:R-:W-:Y:S01]  /*0720*/  IMAD R32, R32, c[0x0][0x220], RZ ;  /* 0x0000880020207a24 */ /* 0x000fe200078e02ff */
[----:B------:R-:W-:Y:S01]  /*0730*/  SHF.R.S32.HI R24, RZ, 0x1f, R35 ;  /* 0x0000001fff187819 */ /* 0x000fe20000011423 */
[----:B------:R-:W-:Y:S01]  /*0740*/  IMAD R28, R28, c[0x0][0x220], RZ ;  /* 0x000088001c1c7a24 */ /* 0x000fe200078e02ff */
[----:B------:R-:W-:Y:S01]  /*0750*/  SHF.R.S32.HI R16, RZ, 0x1f, R25 ;  /* 0x0000001fff107819 */ /* 0x000fe20000011419 */
[----:B------:R-:W-:Y:S01]  /*0760*/  IMAD R30, R17, c[0x0][0x198], R2 ;  /* 0x00006600111e7a24 */ /* 0x000fe200078e0202 */
[--C-:B------:R-:W-:Y:S01]  /*0770*/  IADD3 R35, P5, P4, R35, R32, R153.reuse ;  /* 0x0000002023237210 */ /* 0x100fe20007cbe099 */
[----:B------:R-:W-:Y:S01]  /*0780*/  IMAD R33, R33, c[0x0][0x224], RZ ;  /* 0x0000890021217a24 */ /* 0x000fe200078e02ff */
[----:B------:R-:W-:Y:S01]  /*0790*/  SHF.R.S32.HI R17, RZ, 0x1f, R32 ;  /* 0x0000001fff117819 */ /* 0x000fe20000011420 */
[----:B------:R-:W-:Y:S01]  /*07a0*/  IMAD R12, R27, c[0x0][0x228], RZ ;  /* 0x00008a001b0c7a24 */ /* 0x000fe200078e02ff */
[----:B------:R-:W-:Y:S01]  /*07b0*/  IADD3 R25, P1, P0, R25, R28, R153 ;  /* 0x0000001c19197210 */ /* 0x000fe2000783e099 */
[----:B------:R-:W-:Y:S01]  /*07c0*/  IMAD R30, R30, c[0x0][0x220], RZ ;  /* 0x000088001e1e7a24 */ /* 0x000fe200078e02ff */
[----:B------:R-:W-:Y:S01]  /*07d0*/  SHF.R.S32.HI R29, RZ, 0x1f, R28 ;  /* 0x0000001fff1d7819 */ /* 0x000fe2000001141c */
[----:B------:R-:W-:Y:S01]  /*07e0*/  IMAD R34, R22, c[0x0][0x228], RZ ;  /* 0x00008a0016227a24 */ /* 0x000fe200078e02ff */
[----:B------:R-:W-:-:S02]  /*07f0*/  SHF.R.S32.HI R20, RZ, 0x1f, R33 ;  /* 0x0000001fff147819 */ /* 0x000fc40000011421 */
[--C-:B------:R-:W-:Y:S02]  /*0800*/  IADD3.X R17, R24, R17, R23.reuse, P5, P4 ;  /* 0x0000001118117210 */ /* 0x100fe40002fe8417 */
[----:B------:R-:W-:Y:S01]  /*0810*/  IADD3.X R29, R16, R29, R23, P1, P0 ;  /* 0x0000001d101d7210 */ /* 0x000fe20000fe0417 */
[----:B------:R-:W-:Y:S01]  /*0820*/  IMAD R16, R15, c[0x0][0x228], RZ ;  /* 0x00008a000f107a24 */ /* 0x000fe200078e02ff */
[----:B------:R-:W-:Y:S02]  /*0830*/  IADD3 R33, P3, P2, R33, R30, R153 ;  /* 0x0000001e21217210 */ /* 0x000fe40007a7e099 */
[----:B------:R-:W-:Y:S02]  /*0840*/  SHF.R.S32.HI R21, RZ, 0x1f, R30 ;  /* 0x0000001fff157819 */ /* 0x000fe4000001141e */
[----:B------:R-:W-:Y:S02]  /*0850*/  IADD3 R24, P0, R12, R37, RZ ;  /* 0x000000250c187210 */ /* 0x000fe40007f1e0ff */
[----:B------:R-:W-:Y:S01]  /*0860*/  IADD3.X R21, R20, R21, R23, P3, P2 ;  /* 0x0000001514157210 */ /* 0x000fe20001fe4417 */
[----:B------:R-:W-:Y:S01]  /*0870*/  IMAD R20, R19, c[0x0][0x228], RZ ;  /* 0x00008a0013147a24 */ /* 0x000fe200078e02ff */
[----:B------:R-:W-:-:S02]  /*0880*/  LEA.HI.X.SX32 R13, R12, R13, 0x1, P0 ;  /* 0x0000000d0c0d7211 */ /* 0x000fc400000f0eff */
[----:B------:R-:W-:Y:S02]  /*0890*/  LEA R12, P3, R24, c[0x0][0x268], 0x1 ;  /* 0x00009a00180c7a11 */ /* 0x000fe400078608ff */
[----:B------:R-:W-:Y:S02]  /*08a0*/  IADD3 R28, P2, R34, R35, RZ ;  /* 0x00000023221c7210 */ /* 0x000fe40007f5e0ff */
[----:B------:R-:W-:Y:S02]  /*08b0*/  IADD3 R32, P0, R16, R25, RZ ;  /* 0x0000001910207210 */ /* 0x000fe40007f1e0ff */
[----:B------:R-:W-:Y:S02]  /*08c0*/  LEA.HI.X R13, R24, c[0x0][0x26c], R13, 0x1, P3 ;  /* 0x00009b00180d7a11 */ /* 0x000fe400018f0c0d */
[----:B------:R-:W-:Y:S02]  /*08d0*/  LEA.HI.X.SX32 R17, R34, R17, 0x1, P2 ;  /* 0x0000001122117211 */ /* 0x000fe400010f0eff */
[----:B------:R-:W-:-:S02]  /*08e0*/  LEA.HI.X.SX32 R29, R16, R29, 0x1, P0 ;  /* 0x0000001d101d7211 */ /* 0x000fc400000f0eff */
[----:B------:R-:W-:Y:S02]  /*08f0*/  LEA R24, P2, R28, c[0x0][0x268], 0x1 ;  /* 0x00009a001c187a11 */ /* 0x000fe400078408ff */
[----:B------:R-:W-:Y:S02]  /*0900*/  LEA R16, P0, R32, c[0x0][0x268], 0x1 ;  /* 0x00009a0020107a11 */ /* 0x000fe400078008ff */
[----:B------:R-:W-:Y:S02]  /*0910*/  LEA.HI.X R25, R28, c[0x0][0x26c], R17, 0x1, P2 ;  /* 0x00009b001c197a11 */ /* 0x000fe400010f0c11 */
[----:B------:R-:W-:Y:S02]  /*0920*/  LEA.HI.X R17, R32, c[0x0][0x26c], R29, 0x1, P0 ;  /* 0x00009b0020117a11 */ /* 0x000fe400000f0c1d */
[----:B------:R-:W-:Y:S02]  /*0930*/  ISETP.LE.AND P0, PT, R89, c[0x0][0x17c], PT ;  /* 0x00005f0059007a0c */ /* 0x000fe40003f03270 */
[----:B------:R-:W-:-:S04]  /*0940*/  IADD3 R30, P1, R20, R33, RZ ;  /* 0x00000021141e7210 */ /* 0x000fc80007f3e0ff */
[----:B------:R-:W-:Y:S02]  /*0950*/  LEA.HI.X.SX32 R21, R20, R21, 0x1, P1 ;  /* 0x0000001514157211 */ /* 0x000fe400008f0eff */
[----:B------:R-:W-:-:S04]  /*0960*/  LEA R20, P1, R30, c[0x0][0x268], 0x1 ;  /* 0x00009a001e147a11 */ /* 0x000fc800078208ff */
[----:B------:R-:W-:Y:S01]  /*0970*/  LEA.HI.X R21, R30, c[0x0][0x26c], R21, 0x1, P1 ;  /* 0x00009b001e157a11 */ /* 0x000fe200008f0c15 */
[----:B------:R-:W-:Y:S05]  /*0980*/  @!P0 BRA `(.L_x_275) ;  /* 0x0000026000008947 */ /* 0x000fea0003800000 */
[----:B------:R-:W-:Y:S01]  /*0990*/  ISETP.GE.AND P0, PT, R15, c[0x0][0x160], PT ;  /* 0x000058000f007a0c */ /* 0x000fe20003f06270 */
[----:B------:R-:W-:Y:S01]  /*09a0*/  IMAD.MOV.U32 R111, RZ, RZ, RZ ;  /* 0x000000ffff6f7224 */ /* 0x000fe200078e00ff */
[----:B------:R-:W-:Y:S01]  /*09b0*/  ISETP.GE.AND P3, PT, R27, c[0x0][0x160], PT ;  /* 0x000058001b007a0c */ /* 0x000fe20003f66270 */
[----:B------:R-:W-:Y:S01]  /*09c0*/  IMAD.MOV.U32 R109, RZ, RZ, RZ ;  /* 0x000000ffff6d7224 */ /* 0x000fe200078e00ff */
[----:B------:R-:W-:Y:S01]  /*09d0*/  ISETP.GE.AND P2, PT, R22, c[0x0][0x160], PT ;  /* 0x0000580016007a0c */ /* 0x000fe20003f46270 */
[----:B------:R-:W-:Y:S01]  /*09e0*/  IMAD.MOV.U32 R105, RZ, RZ, RZ ;  /* 0x000000ffff697224 */ /* 0x000fe200078e00ff */
[----:B------:R-:W-:Y:S02]  /*09f0*/  ISETP.GE.AND P1, PT, R19, c[0x0][0x160], PT ;  /* 0x0000580013007a0c */ /* 0x000fe40003f26270 */
[----:B------:R-:W-:Y:S02]  /*0a00*/  MOV R107, RZ ;  /* 0x000000ff006b7202 */ /* 0x000fe40000000f00 */
[----:B------:R-:W-:-:S05]  /*0a10*/  MOV R15, RZ ;  /* 0x000000ff000f7202 */ /* 0x000fca0000000f00 */
.L_x_276:
[----:B------:R-:W-:-:S05]  /*0a20*/  IMAD.IADD R28, R26, 0x1, -R15 ;  /* 0x000000011a1c7824 */ /* 0x000fca00078e0a0f */
[----:B------:R-:W-:-:S05]  /*0a30*/  SEL R28, R28, R15, !P6 ;  /* 0x0000000f1c1c7207 */ /* 0x000fca0007000000 */
[C---:B------:R-:W-:Y:S02]  /*0a40*/  IMAD R19, R28.reuse, c[0x0][0x194], R11 ;  /* 0x000065001c137a24 */ /* 0x040fe400078e020b */
[C---:B------:R-:W-:Y:S02]  /*0a50*/  IMAD R27, R28.reuse, c[0x0][0x194], R14 ;  /* 0x000065001c1b7a24 */ /* 0x040fe400078e020e */
[C---:B------:R-:W-:Y:S01]  /*0a60*/  IMAD R22, R28.reuse, c[0x0][0x194], R10 ;  /* 0x000065001c167a24 */ /* 0x040fe200078e020a */
[----:B------:R-:W-:Y:S02]  /*0a70*/  ISETP.GT.AND P4, PT, R19, -0x1, !P2 ;  /* 0xffffffff1300780c */ /* 0x000fe40005784270 */
[----:B------:R-:W-:Y:S02]  /*0a80*/  ISETP.GT.AND P5, PT, R27, -0x1, !P3 ;  /* 0xffffffff1b00780c */ /* 0x000fe40005fa4270 */
[----:B------:R-:W-:Y:S01]  /*0a90*/  ISETP.LT.AND P4, PT, R19, c[0x0][0x164], P4 ;  /* 0x0000590013007a0c */ /* 0x000fe20002781270 */
[----:B------:R-:W-:Y:S01]  /*0aa0*/  IMAD R19, R28, c[0x0][0x194], R7 ;  /* 0x000065001c137a24 */ /* 0x000fe200078e0207 */
[----:B------:R-:W-:-:S02]  /*0ab0*/  ISETP.LT.AND P5, PT, R27, c[0x0][0x164], P5 ;  /* 0x000059001b007a0c */ /* 0x000fc40002fa1270 */
[----:B------:R-:W-:Y:S02]  /*0ac0*/  SEL R30, RZ, 0x1, !P4 ;  /* 0x00000001ff1e7807 */ /* 0x000fe40006000000 */
[----:B------:R-:W-:Y:S02]  /*0ad0*/  SEL R32, RZ, 0x1, !P5 ;  /* 0x00000001ff207807 */ /* 0x000fe40006800000 */
[C---:B------:R-:W-:Y:S02]  /*0ae0*/  ISETP.GT.AND P5, PT, R22.reuse, -0x1, !P1 ;  /* 0xffffffff1600780c */ /* 0x040fe40004fa4270 */
[C---:B------:R-:W-:Y:S02]  /*0af0*/  ISETP.GT.AND P4, PT, R19.reuse, -0x1, !P0 ;  /* 0xffffffff1300780c */ /* 0x040fe40004784270 */
[----:B------:R-:W-:Y:S02]  /*0b00*/  ISETP.LT.AND P5, PT, R22, c[0x0][0x164], P5 ;  /* 0x0000590016007a0c */ /* 0x000fe40002fa1270 */
[----:B------:R-:W-:-:S02]  /*0b10*/  ISETP.LT.AND P4, PT, R19, c[0x0][0x164], P4 ;  /* 0x0000590013007a0c */ /* 0x000fc40002781270 */
[----:B------:R-:W-:Y:S02]  /*0b20*/  SEL R28, RZ, 0x1, !P5 ;  /* 0x00000001ff1c7807 */ /* 0x000fe40006800000 */
[----:B------:R-:W-:Y:S02]  /*0b30*/  SEL R22, RZ, 0x1, !P4 ;  /* 0x00000001ff167807 */ /* 0x000fe40006000000 */
[-C--:B------:R-:W-:Y:S02]  /*0b40*/  SHF.L.U32 R32, R32, R15.reuse, RZ ;  /* 0x0000000f20207219 */ /* 0x080fe400000006ff */
[-C--:B------:R-:W-:Y:S02]  /*0b50*/  SHF.L.U32 R30, R30, R15.reuse, RZ ;  /* 0x0000000f1e1e7219 */ /* 0x080fe400000006ff */
[-C--:B------:R-:W-:Y:S02]  /*0b60*/  SHF.L.U32 R28, R28, R15.reuse, RZ ;  /* 0x0000000f1c1c7219 */ /* 0x080fe400000006ff */
[----:B------:R-:W-:-:S02]  /*0b70*/  SHF.L.U32 R22, R22, R15, RZ ;  /* 0x0000000f16167219 */ /* 0x000fc400000006ff */
[----:B------:R-:W-:Y:S02]  /*0b80*/  IADD3 R15, R15, 0x1, RZ ;  /* 0x000000010f0f7810 */ /* 0x000fe40007ffe0ff */
[----:B------:R-:W-:Y:S02]  /*0b90*/  LOP3.LUT R105, R32, R105, RZ, 0xfc, !PT ;  /* 0x0000006920697212 */ /* 0x000fe400078efcff */
[----:B------:R-:W-:Y:S02]  /*0ba0*/  ISETP.GE.AND P4, PT, R15, c[0x0][0x17c], PT ;  /* 0x00005f000f007a0c */ /* 0x000fe40003f86270 */
[----:B------:R-:W-:Y:S02]  /*0bb0*/  LOP3.LUT R107, R30, R107, RZ, 0xfc, !PT ;  /* 0x0000006b1e6b7212 */ /* 0x000fe400078efcff */
[----:B------:R-:W-:Y:S02]  /*0bc0*/  LOP3.LUT R109, R28, R109, RZ, 0xfc, !PT ;  /* 0x0000006d1c6d7212 */ /* 0x000fe400078efcff */
[----:B------:R-:W-:-:S07]  /*0bd0*/  LOP3.LUT R111, R22, R111, RZ, 0xfc, !PT ;  /* 0x0000006f166f7212 */ /* 0x000fce00078efcff */
[----:B------:R-:W-:Y:S05]  /*0be0*/  @!P4 BRA `(.L_x_276) ;  /* 0xfffffe300000c947 */ /* 0x000fea000383ffff */
.L_x_275:
[----:B------:R-:W-:Y:S01]  /*0bf0*/  ISETP.LE.AND P0, PT, R89, c[0x0][0x180], PT ;  /* 0x0000600059007a0c */ /* 0x000fe20003f03270 */
[----:B------:R-:W-:Y:S01]  /*0c00*/  IMAD.MOV.U32 R110, RZ, RZ, RZ ;  /* 0x000000ffff6e7224 */ /* 0x000fe200078e00ff */
[----:B------:R-:W-:Y:S01]  /*0c10*/  MOV R108, RZ ;  /* 0x000000ff006c7202 */ /* 0x000fe20000000f00 */
[----:B------:R-:W-:-:S10]  /*0c20*/  IMAD.MOV.U32 R106, RZ, RZ, RZ ;  /* 0x000000ffff6a7224 */ /* 0x000fd400078e00ff */
[----:B------:R-:W-:Y:S05]  /*0c30*/  @!P0 BRA `(.L_x_277) ;  /* 0x0000022000008947 */ /* 0x000fea0003800000 */
[----:B------:R-:W-:Y:S01]  /*0c40*/  MOV R112, RZ ;  /* 0x000000ff00707202 */ /* 0x000fe20000000f00 */
[----:B------:R-:W-:Y:S01]  /*0c50*/  IMAD.MOV.U32 R108, RZ, RZ, RZ ;  /* 0x000000ffff6c7224 */ /* 0x000fe200078e00ff */
[----:B------:R-:W-:Y:S01]  /*0c60*/  MOV R110, RZ ;  /* 0x000000ff006e7202 */ /* 0x000fe20000000f00 */
[----:B------:R-:W-:Y:S01]  /*0c70*/  IMAD.MOV.U32 R27, RZ, RZ, RZ ;  /* 0x000000ffff1b7224 */ /* 0x000fe200078e00ff */
[----:B------:R-:W-:-:S04]  /*0c80*/  MOV R106, RZ ;  /* 0x000000ff006a7202 */ /* 0x000fc80000000f00 */
.L_x_278:
[C---:B------:R-:W-:Y:S02]  /*0c90*/  SEL R7, R6.reuse, R27, !P6 ;  /* 0x0000001b06077207 */ /* 0x040fe40007000000 */
[----:B------:R-:W-:-:S03]  /*0ca0*/  IADD3 R6, R6, -0x1, RZ ;  /* 0xffffffff06067810 */ /* 0x000fc60007ffe0ff */
[C---:B------:R-:W-:Y:S02]  /*0cb0*/  IMAD R14, R7.reuse, c[0x0][0x198], R5 ;  /* 0x00006600070e7a24 */ /* 0x040fe400078e0205 */
[C---:B------:R-:W-:Y:S02]  /*0cc0*/  IMAD R11, R7.reuse, c[0x0][0x198], R4 ;  /* 0x00006600070b7a24 */ /* 0x040fe400078e0204 */
[C---:B------:R-:W-:Y:S01]  /*0cd0*/  IMAD R10, R7.reuse, c[0x0][0x198], R2 ;  /* 0x00006600070a7a24 */ /* 0x040fe200078e0202 */
[----:B------:R-:W-:Y:S01]  /*0ce0*/  ISETP.GE.AND P3, PT, R14, c[0x0][0x168], PT ;  /* 0x00005a000e007a0c */ /* 0x000fe20003f66270 */
[----:B------:R-:W-:Y:S01]  /*0cf0*/  IMAD R7, R7, c[0x0][0x198], R0 ;  /* 0x0000660007077a24 */ /* 0x000fe200078e0200 */
[----:B------:R-:W-:Y:S02]  /*0d00*/  ISETP.GE.AND P2, PT, R11, c[0x0][0x168], PT ;  /* 0x00005a000b007a0c */ /* 0x000fe40003f46270 */
[----:B------:R-:W-:Y:S02]  /*0d10*/  ISETP.GE.AND P1, PT, R10, c[0x0][0x168], PT ;  /* 0x00005a000a007a0c */ /* 0x000fe40003f26270 */
[----:B------:R-:W-:-:S02]  /*0d20*/  ISETP.GE.AND P0, PT, R7, c[0x0][0x168], PT ;  /* 0x00005a0007007a0c */ /* 0x000fc40003f06270 */
[----:B------:R-:W-:Y:S02]  /*0d30*/  ISETP.GT.AND P3, PT, R14, -0x1, !P3 ;  /* 0xffffffff0e00780c */ /* 0x000fe40005f64270 */
[----:B------:R-:W-:Y:S02]  /*0d40*/  ISETP.GT.AND P2, PT, R11, -0x1, !P2 ;  /* 0xffffffff0b00780c */ /* 0x000fe40005744270 */
[----:B------:R-:W-:Y:S02]  /*0d50*/  ISETP.GT.AND P1, PT, R10, -0x1, !P1 ;  /* 0xffffffff0a00780c */ /* 0x000fe40004f24270 */
[----:B------:R-:W-:Y:S02]  /*0d60*/  ISETP.GT.AND P0, PT, R7, -0x1, !P0 ;  /* 0xffffffff0700780c */ /* 0x000fe40004704270 */
[----:B------:R-:W-:Y:S02]  /*0d70*/  SEL R26, RZ, 0x1, !P3 ;  /* 0x00000001ff1a7807 */ /* 0x000fe40005800000 */
[----:B------:R-:W-:-:S02]  /*0d80*/  SEL R22, RZ, 0x1, !P2 ;  /* 0x00000001ff167807 */ /* 0x000fc40005000000 */
        /* <DEDUP_REMOVED lines=13> */
.L_x_277:
[----:B------:R-:W-:Y:S01]  /*0e60*/  ISETP.NE.U32.AND P4, PT, RZ, c[0x0][0x3d0], PT ;  /* 0x0000f400ff007a0c */ /* 0x000fe20003f85070 */
[----:B------:R-:W-:Y:S01]  /*0e70*/  ULDC.64 UR18, c[0x0][0x118] ;  /* 0x0000460000127ab9 */ /* 0x000fe20000000a00 */
[----:B------:R-:W-:Y:S02]  /*0e80*/  IABS R5, c[0x0][0x1a4] ;  /* 0x0000690000057a13 */ /* 0x000fe40000000000 */
[----:B------:R-:W-:Y:S02]  /*0e90*/  ISETP.NE.AND.EX P4, PT, RZ, c[0x0][0x3d4], PT, P4 ;  /* 0x0000f500ff007a0c */ /* 0x000fe40003f85340 */
[----:B------:R-:W1:Y:S11]  /*0ea0*/  I2F.RP R0, R5 ;  /* 0x0000000500007306 */ /* 0x000e760000209400 */
[----:B------:R-:W-:-:S02]  /*0eb0*/  @P4 IMAD.MOV.U32 R14, RZ, RZ, c[0x0][0x3d0] ;  /* 0x0000f400ff0e4624 */ /* 0x000fc400078e00ff */
[----:B------:R-:W-:Y:S01]  /*0ec0*/  @P4 IMAD.MOV.U32 R15, RZ, RZ, c[0x0][0x3d4] ;  /* 0x0000f500ff0f4624 */ /* 0x000fe200078e00ff */
[----:B-1----:R-:W1:Y:S04]  /*0ed0*/  MUFU.RCP R6, R0 ;  /* 0x0000000000067308 */ /* 0x002e680000001000 */
[----:B------:R2:W5:Y:S01]  /*0ee0*/  @P4 LDG.E.U16 R151, [R14.64] ;  /* 0x000000120e974981 */ /* 0x000562000c1e1500 */
[----:B------:R-:W-:Y:S01]  /*0ef0*/  SHF.R.U32.HI R4, RZ, 0x5, R146 ;  /* 0x00000005ff047819 */ /* 0x000fe20000011692 */
[----:B------:R-:W-:Y:S01]  /*0f00*/  IMAD R18, R3, 0x40, R18 ;  /* 0x0000004003127824 */ /* 0x000fe200078e0212 */
[----:B------:R-:W-:Y:S01]  /*0f10*/  IABS R19, c[0x0][0x16c] ;  /* 0x00005b0000137a13 */ /* 0x000fe20000000000 */
[----:B------:R-:W-:Y:S01]  /*0f20*/  ULDC UR5, c[0x0][0x16c] ;  /* 0x00005b0000057ab9 */ /* 0x000fe20000000800 */
[C---:B------:R-:W-:Y:S01]  /*0f30*/  LOP3.LUT R2, R146.reuse, 0x7, RZ, 0xc0, !PT ;  /* 0x0000000792027812 */ /* 0x040fe200078ec0ff */
[----:B------:R-:W-:Y:S01]  /*0f40*/  ULDC UR4, c[0x0][0x1a4] ;  /* 0x0000690000047ab9 */ /* 0x000fe20000000800 */
[----:B------:R-:W3:Y:S01]  /*0f50*/  SHFL.IDX PT, R4, R4, RZ, 0x1f ;  /* 0x00001fff04047589 */ /* 0x000ee200000e0000 */
[----:B------:R-:W-:Y:S01]  /*0f60*/  SHF.R.U32.HI R11, RZ, 0x3, R146 ;  /* 0x00000003ff0b7819 */ /* 0x000fe20000011692 */
[----:B------:R-:W-:Y:S01]  /*0f70*/  ULOP3.LUT UR4, UR5, UR4, URZ, 0x3c, !UPT ;  /* 0x0000000405047292 */ /* 0x000fe2000f8e3c3f */
[----:B------:R-:W-:Y:S01]  /*0f80*/  SHF.R.U32.HI R154, RZ, 0x1, R2 ;  /* 0x00000001ff9a7819 */ /* 0x000fe20000011602 */
[----:B------:R-:W-:Y:S01]  /*0f90*/  IMAD R28, R9, 0x80, R18 ;  /* 0x00000080091c7824 */ /* 0x000fe200078e0212 */
[----:B------:R-:W-:Y:S01]  /*0fa0*/  LOP3.LUT R84, R146, 0x6, RZ, 0xc0, !PT ;  /* 0x0000000692547812 */ /* 0x000fe200078ec0ff */
[----:B------:R-:W-:Y:S01]  /*0fb0*/  ULDC UR5, c[0x0][0x1b4] ;  /* 0x00006d0000057ab9 */ /* 0x000fe20000000800 */
[----:B-1----:R-:W-:Y:S01]  /*0fc0*/  IADD3 R6, R6, 0xffffffe, RZ ;  /* 0x0ffffffe06067810 */ /* 0x002fe20007ffe0ff */
[----:B------:R-:W-:Y:S01]  /*0fd0*/  IMAD.MOV.U32 R99, RZ, RZ, R153 ;  /* 0x000000ffff637224 */ /* 0x000fe200078e0099 */
[----:B------:R-:W-:Y:S01]  /*0fe0*/  SHF.R.U32.HI R0, RZ, 0x4, R146 ;  /* 0x00000004ff007819 */ /* 0x000fe20000011692 */
[----:B------:R-:W-:Y:S01]  /*0ff0*/  BSSY B0, `(.L_x_279) ;  /* 0x0000110000007945 */ /* 0x000fe20003800000 */
[----:B------:R-:W1:Y:S01]  /*1000*/  F2I.FTZ.U32.TRUNC.NTZ R7, R6 ;  /* 0x0000000600077305 */ /* 0x000e62000021f000 */
[----:B------:R-:W-:Y:S01]  /*1010*/  LOP3.LUT R154, R154, 0x1, R11, 0x78, !PT ;  /* 0x000000019a9a7812 */ /* 0x000fe200078e780b */
[----:B------:R-:W-:Y:S01]  /*1020*/  IMAD.MOV.U32 R98, RZ, RZ, 0x1 ;  /* 0x00000001ff627424 */ /* 0x000fe200078e00ff */
[----:B------:R-:W-:Y:S01]  /*1030*/  LOP3.LUT R0, R0, 0x1, RZ, 0xc0, !PT ;  /* 0x0000000100007812 */ /* 0x000fe200078ec0ff */
[----:B------:R-:W-:Y:S01]  /*1040*/  IMAD.MOV.U32 R100, RZ, RZ, RZ ;  /* 0x000000ffff647224 */ /* 0x000fe200078e00ff */
[----:B------:R-:W-:Y:S01]  /*1050*/  SHF.R.U32.HI R84, RZ, 0x1, R84 ;  /* 0x00000001ff547819 */ /* 0x000fe20000011654 */
[----:B--2---:R-:W-:Y:S01]  /*1060*/  IMAD.SHL.U32 R15, R146, 0x4, RZ ;  /* 0x00000004920f7824 */ /* 0x004fe200078e00ff */
[----:B------:R-:W-:Y:S01]  /*1070*/  IADD3 R11, R8, 0x8, RZ ;  /* 0x00000008080b7810 */ /* 0x000fe20007ffe0ff */
[----:B------:R-:W-:Y:S01]  /*1080*/  IMAD.SHL.U32 R3, R0, 0x8, RZ ;  /* 0x0000000800037824 */ /* 0x000fe200078e00ff */
[----:B------:R-:W-:-:S02]  /*1090*/  ISETP.GE.U32.AND P5, PT, R153, c[0x0][0x16c], PT ;  /* 0x00005b0099007a0c */ /* 0x000fc40003fa6070 */
[----:B------:R-:W-:Y:S01]  /*10a0*/  LOP3.LUT R15, R15, 0x4, RZ, 0xc0, !PT ;  /* 0x000000040f0f7812 */ /* 0x000fe200078ec0ff */
[----:B---3--:R2:W3:Y:S01]  /*10b0*/  R2UR UR15, R4 ;  /* 0x00000000040f73c2 */ /* 0x0084e200000e0000 */
[----:B------:R-:W-:Y:S01]  /*10c0*/  LOP3.LUT R2, R3, 0xfffffff8, R2, 0xe2, !PT ;  /* 0xfffffff803027812 */ /* 0x000fe200078ee202 */
[----:B------:R-:W-:Y:S01]  /*10d0*/  IMAD.SHL.U32 R3, R9, 0x40, RZ ;  /* 0x0000004009037824 */ /* 0x000fe200078e00ff */
[----:B------:R-:W-:Y:S01]  /*10e0*/  LOP3.LUT R84, R15, R0, R84, 0xf6, !PT ;  /* 0x000000000f547212 */ /* 0x000fe200078ef654 */
[----:B-1----:R-:W-:Y:S01]  /*10f0*/  IMAD.MOV R88, RZ, RZ, -R7 ;  /* 0x000000ffff587224 */ /* 0x002fe200078e0a07 */
[----:B------:R-:W-:Y:S01]  /*1100*/  LEA.HI R0, R11, R11, RZ, 0x1 ;  /* 0x0000000b0b007211 */ /* 0x000fe200078f08ff */
[----:B------:R-:W-:Y:S01]  /*1110*/  IMAD.MOV.U32 R6, RZ, RZ, RZ ;  /* 0x000000ffff067224 */ /* 0x000fe200078e00ff */
[----:B------:R-:W-:Y:S01]  /*1120*/  SEL R106, R106, RZ, !P5 ;  /* 0x000000ff6a6a7207 */ /* 0x000fe20006800000 */
[----:B------:R-:W-:Y:S01]  /*1130*/  IMAD R88, R88, R5, RZ ;  /* 0x0000000558587224 */ /* 0x000fe200078e02ff */
[----:B------:R-:W-:-:S02]  /*1140*/  SEL R105, R105, RZ, !P5 ;  /* 0x000000ff69697207 */ /* 0x000fc40006800000 */
[----:B------:R-:W-:Y:S01]  /*1150*/  SEL R108, R108, RZ, !P5 ;  /* 0x000000ff6c6c7207 */ /* 0x000fe20006800000 */
[----:B------:R-:W-:Y:S01]  /*1160*/  IMAD.HI.U32 R88, R7, R88, R6 ;  /* 0x0000005807587227 */ /* 0x000fe200078e0006 */
[----:B------:R-:W-:Y:S02]  /*1170*/  LEA.HI R7, R8, R8, RZ, 0x1 ;  /* 0x0000000808077211 */ /* 0x000fe400078f08ff */
[----:B------:R-:W-:Y:S02]  /*1180*/  SEL R107, R107, RZ, !P5 ;  /* 0x000000ff6b6b7207 */ /* 0x000fe40006800000 */
[----:B------:R-:W-:Y:S01]  /*1190*/  LOP3.LUT R27, R7, 0x3ffffffe, RZ, 0xc0, !PT ;  /* 0x3ffffffe071b7812 */ /* 0x000fe200078ec0ff */
[----:B------:R-:W-:Y:S01]  /*11a0*/  IMAD.HI.U32 R88, R88, R19, RZ ;  /* 0x0000001358587227 */ /* 0x000fe200078e00ff */
[----:B------:R-:W-:Y:S02]  /*11b0*/  SHF.R.S32.HI R22, RZ, 0x1f, R7 ;  /* 0x0000001fff167819 */ /* 0x000fe40000011407 */
[----:B------:R-:W-:Y:S01]  /*11c0*/  SEL R112, R112, RZ, !P5 ;  /* 0x000000ff70707207 */ /* 0x000fe20006800000 */
[----:B------:R-:W-:Y:S01]  /*11d0*/  IMAD.MOV R10, RZ, RZ, -R88 ;  /* 0x000000ffff0a7224 */ /* 0x000fe200078e0a58 */
[----:B--2---:R-:W-:Y:S01]  /*11e0*/  LOP3.LUT R4, R0, 0x3ffffffe, RZ, 0xc0, !PT ;  /* 0x3ffffffe00047812 */ /* 0x004fe200078ec0ff */
[----:B------:R-:W-:Y:S01]  /*11f0*/  IMAD.IADD R6, R8, 0x1, -R27 ;  /* 0x0000000108067824 */ /* 0x000fe200078e0a1b */
[----:B------:R-:W-:Y:S01]  /*1200*/  SEL R111, R111, RZ, !P5 ;  /* 0x000000ff6f6f7207 */ /* 0x000fe20006800000 */
[----:B------:R-:W-:Y:S01]  /*1210*/  IMAD R10, R5, R10, R19 ;  /* 0x0000000a050a7224 */ /* 0x000fe200078e0213 */
[----:B------:R-:W-:Y:S01]  /*1220*/  LOP3.LUT R19, R106, R105, RZ, 0xc0, !PT ;  /* 0x000000696a137212 */ /* 0x000fe200078ec0ff */
[----:B------:R-:W-:Y:S01]  /*1230*/  IMAD.IADD R8, R8, 0x1, R3 ;  /* 0x0000000108087824 */ /* 0x000fe200078e0203 */
[----:B------:R-:W-:Y:S01]  /*1240*/  SEL R110, R110, RZ, !P5 ;  /* 0x000000ff6e6e7207 */ /* 0x000fe20006800000 */
[----:B------:R-:W-:Y:S01]  /*1250*/  IMAD.IADD R4, R11, 0x1, -R4 ;  /* 0x000000010b047824 */ /* 0x000fe200078e0a04 */
[----:B------:R-:W-:Y:S01]  /*1260*/  ISETP.GT.U32.AND P2, PT, R5, R10, PT ;  /* 0x0000000a0500720c */ /* 0x000fe20003f44070 */
[----:B------:R-:W-:Y:S01]  /*1270*/  IMAD R6, R6, 0x4, R31 ;  /* 0x0000000406067824 */ /* 0x000fe200078e021f */
[C---:B------:R-:W-:Y:S01]  /*1280*/  IADD3 R14, R8.reuse, 0x8, RZ ;  /* 0x00000008080e7810 */ /* 0x040fe20007ffe0ff */
[----:B---3--:R-:W-:Y:S01]  /*1290*/  ULEA.HI UR6, UR15, UR15, URZ, 0x1 ;  /* 0x0000000f0f067291 */ /* 0x008fe2000f8f083f */
[----:B------:R-:W-:-:S02]  /*12a0*/  IADD3 R11, R8, 0x10, RZ ;  /* 0x00000010080b7810 */ /* 0x000fc40007ffe0ff */
[----:B------:R-:W-:Y:S01]  /*12b0*/  ISETP.GE.AND P3, PT, R14, c[0x0][0x178], PT ;  /* 0x00005e000e007a0c */ /* 0x000fe20003f66270 */
[----:B------:R-:W-:Y:S01]  /*12c0*/  USHF.R.S32.HI UR16, URZ, 0x1, UR6 ;  /* 0x000000013f107899 */ /* 0x000fe20008011406 */
[----:B------:R-:W-:Y:S01]  /*12d0*/  IADD3 R14, R8, 0x18, RZ ;  /* 0x00000018080e7810 */ /* 0x000fe20007ffe0ff */
[----:B------:R-:W-:Y:S01]  /*12e0*/  ULOP3.LUT UR6, UR6, 0xfffffffe, URZ, 0xc0, !UPT ;  /* 0xfffffffe06067892 */ /* 0x000fe2000f8ec03f */
[----:B------:R-:W-:Y:S01]  /*12f0*/  ISETP.GE.AND P1, PT, R11, c[0x0][0x178], PT ;  /* 0x00005e000b007a0c */ /* 0x000fe20003f26270 */
[----:B------:R-:W-:Y:S01]  /*1300*/  IMAD.SHL.U32 R11, R19, 0x10, RZ ;  /* 0x00000010130b7824 */ /* 0x000fe200078e00ff */
[----:B------:R-:W-:Y:S01]  /*1310*/  ISETP.GE.AND P0, PT, R14, c[0x0][0x178], PT ;  /* 0x00005e000e007a0c */ /* 0x000fe20003f06270 */
[----:B------:R-:W-:Y:S01]  /*1320*/  @!P2 IMAD.IADD R10, R10, 0x1, -R5 ;  /* 0x000000010a0aa824 */ /* 0x000fe200078e0a05 */
[----:B------:R-:W-:Y:S01]  /*1330*/  @!P2 IADD3 R88, R88, 0x1, RZ ;  /* 0x000000015858a810 */ /* 0x000fe20007ffe0ff */
[----:B------:R-:W-:Y:S01]  /*1340*/  IMAD R14, R4, 0x4, R31 ;  /* 0x00000004040e7824 */ /* 0x000fe200078e021f */
[----:B------:R-:W-:Y:S01]  /*1350*/  SHF.R.S32.HI R4, RZ, 0x1, R0 ;  /* 0x00000001ff047819 */ /* 0x000fe20000011400 */
[----:B------:R-:W-:Y:S01]  /*1360*/  UIADD3 UR15, UR15, -UR6, URZ ;  /* 0x800000060f0f7290 */ /* 0x000fe2000fffe03f */
[----:B------:R-:W-:-:S02]  /*1370*/  ISETP.GE.U32.AND P2, PT, R10, R5, PT ;  /* 0x000000050a00720c */ /* 0x000fc40003f46070 */
[----:B------:R-:W-:Y:S02]  /*1380*/  SHF.R.S32.HI R5, RZ, 0x1, R7 ;  /* 0x00000001ff057819 */ /* 0x000fe40000011407 */
[----:B------:R-:W-:Y:S02]  /*1390*/  SHF.R.S32.HI R7, RZ, 0x1f, R0 ;  /* 0x0000001fff077819 */ /* 0x000fe40000011400 */
[----:B------:R-:W-:Y:S02]  /*13a0*/  SHF.R.S32.HI R19, RZ, 0x1f, R14 ;  /* 0x0000001fff137819 */ /* 0x000fe4000001140e */
[----:B------:R-:W-:Y:S02]  /*13b0*/  SHF.R.S32.HI R27, RZ, 0x1f, R6 ;  /* 0x0000001fff1b7819 */ /* 0x000fe40000011406 */
[----:B------:R-:W-:Y:S02]  /*13c0*/  LOP3.LUT P6, RZ, R11, 0x10, RZ, 0xc0, !PT ;  /* 0x000000100bff7812 */ /* 0x000fe400078cc0ff */
[----:B------:R-:W-:-:S02]  /*13d0*/  LOP3.LUT R11, R108, R107, RZ, 0xc0, !PT ;  /* 0x0000006b6c0b7212 */ /* 0x000fc400078ec0ff */
[----:B------:R-:W-:Y:S02]  /*13e0*/  LEA.HI R7, R7, R4, RZ, 0x2 ;  /* 0x0000000407077211 */ /* 0x000fe400078f10ff */
[----:B------:R-:W-:Y:S01]  /*13f0*/  LEA.HI R19, R19, R14, RZ, 0x2 ;  /* 0x0000000e13137211 */ /* 0x000fe200078f10ff */
[----:B------:R-:W-:Y:S01]  /*1400*/  IMAD.SHL.U32 R11, R11, 0x10, RZ ;  /* 0x000000100b0b7824 */ /* 0x000fe200078e00ff */
[----:B------:R-:W-:Y:S02]  /*1410*/  LEA.HI R22, R22, R5, RZ, 0x2 ;  /* 0x0000000516167211 */ /* 0x000fe400078f10ff */
[----:B------:R-:W-:Y:S02]  /*1420*/  LEA.HI R27, R27, R6, RZ, 0x2 ;  /* 0x000000061b1b7211 */ /* 0x000fe400078f10ff */
[----:B------:R-:W-:Y:S02]  /*1430*/  LOP3.LUT R7, R7, 0x1ffffffc, RZ, 0xc0, !PT ;  /* 0x1ffffffc07077812 */ /* 0x000fe400078ec0ff */
[----:B------:R-:W-:-:S02]  /*1440*/  LOP3.LUT R19, R19, 0xfffffffc, RZ, 0xc0, !PT ;  /* 0xfffffffc13137812 */ /* 0x000fc400078ec0ff */
[----:B------:R-:W-:Y:S01]  /*1450*/  LOP3.LUT R22, R22, 0x1ffffffc, RZ, 0xc0, !PT ;  /* 0x1ffffffc16167812 */ /* 0x000fe200078ec0ff */
[----:B------:R-:W-:Y:S01]  /*1460*/  IMAD.IADD R7, R4, 0x1, -R7 ;  /* 0x0000000104077824 */ /* 0x000fe200078e0a07 */
[----:B------:R-:W-:Y:S01]  /*1470*/  LOP3.LUT R27, R27, 0xfffffffc, RZ, 0xc0, !PT ;  /* 0xfffffffc1b1b7812 */ /* 0x000fe200078ec0ff */
[----:B------:R-:W-:Y:S01]  /*1480*/  IMAD.IADD R14, R14, 0x1, -R19 ;  /* 0x000000010e0e7824 */ /* 0x000fe200078e0a13 */
[----:B------:R-:W-:Y:S01]  /*1490*/  SEL R109, R109, RZ, !P5 ;  /* 0x000000ff6d6d7207 */ /* 0x000fe20006800000 */
[----:B------:R-:W-:Y:S01]  /*14a0*/  IMAD.IADD R22, R5, 0x1, -R22 ;  /* 0x0000000105167824 */ /* 0x000fe200078e0a16 */
[----:B------:R-:W-:Y:S01]  /*14b0*/  LOP3.LUT P5, RZ, R11, 0x10, RZ, 0xc0, !PT ;  /* 0x000000100bff7812 */ /* 0x000fe200078ac0ff */
[----:B------:R-:W-:Y:S01]  /*14c0*/  IMAD.IADD R11, R6, 0x1, -R27 ;  /* 0x00000001060b7824 */ /* 0x000fe200078e0a1b */
[----:B------:R-:W-:Y:S02]  /*14d0*/  @P2 IADD3 R88, R88, 0x1, RZ ;  /* 0x0000000158582810 */ /* 0x000fe40007ffe0ff */
[C---:B------:R-:W-:Y:S01]  /*14e0*/  ISETP.GE.AND P2, PT, R8.reuse, c[0x0][0x178], PT ;  /* 0x00005e0008007a0c */ /* 0x040fe20003f46270 */
[----:B------:R-:W-:Y:S01]  /*14f0*/  IMAD R8, R8, c[0x0][0x278], RZ ;  /* 0x00009e0008087a24 */ /* 0x000fe200078e02ff */
[----:B------:R-:W-:-:S02]  /*1500*/  LOP3.LUT R14, R14, R7, RZ, 0x3c, !PT ;  /* 0x000000070e0e7212 */ /* 0x000fc400078e3cff */
[----:B------:R-:W-:Y:S02]  /*1510*/  SEL R7, RZ, 0x1, P2 ;  /* 0x00000001ff077807 */ /* 0x000fe40001000000 */
[----:B------:R-:W-:Y:S01]  /*1520*/  LOP3.LUT R22, R11, R22, RZ, 0x3c, !PT ;  /* 0x000000160b167212 */ /* 0x000fe200078e3cff */
[----:B------:R-:W-:Y:S01]  /*1530*/  IMAD.IADD R19, R19, 0x1, R14 ;  /* 0x0000000113137824 */ /* 0x000fe200078e020e */
[----:B------:R-:W-:Y:S01]  /*1540*/  ISETP.LE.AND P2, PT, RZ, UR4, PT ;  /* 0x00000004ff007c0c */ /* 0x000fe2000bf43270 */
[----:B------:R-:W-:Y:S01]  /*1550*/  ULDC UR4, c[0x0][0x1ec] ;  /* 0x00007b0000047ab9 */ /* 0x000fe20000000800 */
[----:B------:R-:W-:Y:S01]  /*1560*/  SEL R6, RZ, 0xffffffff, P3 ;  /* 0xffffffffff067807 */ /* 0x000fe20001800000 */
[----:B------:R-:W-:Y:S01]  /*1570*/  IMAD.IADD R22, R27, 0x1, R22 ;  /* 0x000000011b167824 */ /* 0x000fe200078e0216 */
[----:B------:R-:W-:Y:S01]  /*1580*/  ISETP.NE.AND P3, PT, RZ, c[0x0][0x1a4], PT ;  /* 0x00006900ff007a0c */ /* 0x000fe20003f65270 */
[----:B------:R-:W-:Y:S01]  /*1590*/  IMAD R19, R4, 0x18, R19 ;  /* 0x0000001804137824 */ /* 0x000fe200078e0213 */
[----:B------:R-:W-:Y:S01]  /*15a0*/  LOP3.LUT R11, R110, R109, RZ, 0xc0, !PT ;  /* 0x0000006d6e0b7212 */ /* 0x000fe200078ec0ff */
[----:B------:R-:W-:Y:S01]  /*15b0*/  IMAD R22, R5, 0x18, R22 ;  /* 0x0000001805167824 */ /* 0x000fe200078e0216 */
[----:B------:R-:W-:Y:S01]  /*15c0*/  SEL R0, RZ, 0x4, P1 ;  /* 0x00000004ff007807 */ /* 0x000fe20000800000 */
[----:B------:R-:W-:Y:S01]  /*15d0*/  IMAD.SHL.U32 R6, R6, 0x2, RZ ;  /* 0x0000000206067824 */ /* 0x000fe200078e00ff */
[----:B------:R-:W-:Y:S01]  /*15e0*/  LOP3.LUT R10, R112, R111, RZ, 0xc0, !PT ;  /* 0x0000006f700a7212 */ /* 0x000fe200078ec0ff */
[----:B------:R-:W-:Y:S01]  /*15f0*/  IMAD.SHL.U32 R102, R22, 0x8, RZ ;  /* 0x0000000816667824 */ /* 0x000fe200078e00ff */
[----:B------:R-:W-:Y:S01]  /*1600*/  LOP3.LUT R154, R154, R15, RZ, 0xfc, !PT ;  /* 0x0000000f9a9a7212 */ /* 0x000fe200078efcff */
[----:B------:R-:W-:Y:S01]  /*1610*/  @!P2 IMAD.MOV R88, RZ, RZ, -R88 ;  /* 0x000000ffff58a224 */ /* 0x000fe200078e0a58 */
[----:B------:R-:W-:Y:S01]  /*1620*/  IADD3 R5, P2, R8, R153, RZ ;  /* 0x0000009908057210 */ /* 0x000fe20007f5e0ff */
[----:B------:R-:W-:Y:S01]  /*1630*/  IMAD.SHL.U32 R11, R11, 0x10, RZ ;  /* 0x000000100b0b7824 */ /* 0x000fe200078e00ff */
[----:B------:R-:W-:Y:S01]  /*1640*/  LOP3.LUT R6, R6, 0x2, R7, 0xe2, !PT ;  /* 0x0000000206067812 */ /* 0x000fe200078ee207 */
[----:B------:R-:W-:Y:S01]  /*1650*/  IMAD.SHL.U32 R102, R102, 0x2, RZ ;  /* 0x0000000266667824 */ /* 0x000fe200078e00ff */
[----:B------:R-:W-:Y:S01]  /*1660*/  @!P3 LOP3.LUT R88, RZ, c[0x0][0x1a4], RZ, 0x33, !PT ;  /* 0x00006900ff58ba12 */ /* 0x000fe200078e33ff */
[----:B------:R-:W-:Y:S01]  /*1670*/  IMAD.SHL.U32 R101, R19, 0x8, RZ ;  /* 0x0000000813657824 */ /* 0x000fe200078e00ff */
[----:B------:R-:W-:Y:S01]  /*1680*/  ISETP.NE.AND P3, PT, R89, c[0x0][0x180], PT ;  /* 0x0000600059007a0c */ /* 0x000fe20003f65270 */
[----:B------:R-:W-:Y:S01]  /*1690*/  IMAD.SHL.U32 R10, R10, 0x10, RZ ;  /* 0x000000100a0a7824 */ /* 0x000fe200078e00ff */
[----:B------:R-:W-:Y:S01]  /*16a0*/  LEA.HI.X.SX32 R4, R8, R23, 0x1, P2 ;  /* 0x0000001708047211 */ /* 0x000fe200010f0eff */
[----:B------:R-:W-:Y:S01]  /*16b0*/  IMAD.SHL.U32 R101, R101, 0x2, RZ ;  /* 0x0000000265657824 */ /* 0x000fe200078e00ff */
[----:B------:R-:W-:Y:S01]  /*16c0*/  LOP3.LUT P1, RZ, R11, 0x10, RZ, 0xc0, !PT ;  /* 0x000000100bff7812 */ /* 0x000fe2000782c0ff */
[----:B------:R-:W-:Y:S01]  /*16d0*/  ULOP3.LUT UR4, UR5, UR4, URZ, 0x3c, !UPT ;  /* 0x0000000405047292 */ /* 0x000fe2000f8e3c3f */
[----:B------:R-:W-:-:S02]  /*16e0*/  LEA R26, P2, R5, c[0x0][0x2a0], 0x1 ;  /* 0x0000a800051a7a11 */ /* 0x000fc400078408ff */
[----:B------:R-:W-:Y:S02]  /*16f0*/  SEL R11, RZ, 0x8, P0 ;  /* 0x00000008ff0b7807 */ /* 0x000fe40000000000 */
[----:B------:R-:W-:Y:S02]  /*1700*/  LOP3.LUT R102, R102, 0xfffffff0, RZ, 0xc0, !PT ;  /* 0xfffffff066667812 */ /* 0x000fe400078ec0ff */
[----:B------:R-:W-:Y:S01]  /*1710*/  LEA.HI.X R27, R5, c[0x0][0x2a4], R4, 0x1, P2 ;  /* 0x0000a900051b7a11 */ /* 0x000fe200010f0c04 */
[----:B------:R-:W-:Y:S01]  /*1720*/  IMAD.MOV.U32 R5, RZ, RZ, RZ ;  /* 0x000000ffff057224 */ /* 0x000fe200078e00ff */
[----:B------:R-:W-:Y:S01]  /*1730*/  LOP3.LUT R0, R11, R0, R6, 0xfe, !PT ;  /* 0x000000000b007212 */ /* 0x000fe200078efe06 */
[----:B------:R-:W-:Y:S01]  /*1740*/  @!PT LDS RZ, [RZ] ;  /* 0x00000000fffff984 */ /* 0x000fe20000000800 */
[----:B------:R-:W-:Y:S01]  /*1750*/  @!PT LDS RZ, [RZ] ;  /* 0x00000000fffff984 */ /* 0x000fe20000000800 */
[----:B------:R1:W-:Y:S01]  /*1760*/  LDGSTS.E.LTC128B.128 [R102], [R12.64], P6 ;  /* 0x000000000c667fae */ /* 0x0003e2000b121d52 */
[----:B------:R-:W-:Y:S01]  /*1770*/  ISETP.GE.U32.AND P2, PT, R153, R88, PT ;  /* 0x000000589900720c */ /* 0x000fe20003f46070 */
[----:B------:R-:W-:Y:S01]  /*1780*/  @!P3 IMAD.MOV.U32 R98, RZ, RZ, RZ ;  /* 0x000000ffff62b224 */ /* 0x000fe200078e00ff */
[----:B------:R-:W-:-:S02]  /*1790*/  @!P3 ISETP.LT.AND P6, PT, R89, c[0x0][0x17c], PT ;  /* 0x00005f005900ba0c */ /* 0x000fc40003fc1270 */
[----:B------:R-:W-:Y:S02]  /*17a0*/  SEL R118, R0, RZ, !P2 ;  /* 0x000000ff00767207 */ /* 0x000fe40005000000 */
[----:B------:R-:W-:Y:S01]  /*17b0*/  LOP3.LUT P0, RZ, R10, 0x10, RZ, 0xc0, !PT ;  /* 0x000000100aff7812 */ /* 0x000fe2000780c0ff */
[----:B------:R-:W-:Y:S01]  /*17c0*/  IMAD.MOV.U32 R10, RZ, RZ, 0x8 ;  /* 0x00000008ff0a7424 */ /* 0x000fe200078e00ff */
[----:B------:R-:W-:Y:S01]  /*17d0*/  LOP3.LUT R101, R101, 0xfffffff0, RZ, 0xc0, !PT ;  /* 0xfffffff065657812 */ /* 0x000fe200078ec0ff */
[C---:B------:R-:W-:Y:S01]  /*17e0*/  IMAD.SHL.U32 R0, R118.reuse, 0x10, RZ ;  /* 0x0000001076007824 */ /* 0x040fe200078e00ff */
[----:B------:R-:W-:Y:S01]  /*17f0*/  @!P3 SEL R5, R89, 0x2, P6 ;  /* 0x000000025905b807 */ /* 0x000fe20003000000 */
[----:B------:R-:W-:Y:S01]  /*1800*/  IMAD.SHL.U32 R4, R118, 0x4, RZ ;  /* 0x0000000476047824 */ /* 0x000fe200078e00ff */
[----:B------:R-:W-:Y:S01]  /*1810*/  IADD3 R22, R28, 0x38, RZ ;  /* 0x000000381c167810 */ /* 0x000fe20007ffe0ff */
[----:B------:R2:W-:Y:S01]  /*1820*/  LDGSTS.E.LTC128B.128 [R101], [R24.64], P5 ;  /* 0x0000000018657fae */ /* 0x0005e2000a921d52 */
[----:B------:R-:W-:Y:S01]  /*1830*/  IMAD.SHL.U32 R8, R118, 0x8, RZ ;  /* 0x0000000876087824 */ /* 0x000fe200078e00ff */
[----:B------:R-:W-:Y:S01]  /*1840*/  @!P3 SEL R100, RZ, 0x1, !P6 ;  /* 0x00000001ff64b807 */ /* 0x000fe20007000000 */
[----:B------:R-:W-:Y:S01]  /*1850*/  IMAD R6, R5, R10, c[0x2][0x0] ;  /* 0x0080000005067624 */ /* 0x000fe200078e020a */
[----:B------:R3:W-:Y:S01]  /*1860*/  LDGSTS.E.LTC128B.128 [R102+0xc00], [R20.64], P1 ;  /* 0x00c0000014667fae */ /* 0x0007e20008921d52 */
[----:B------:R-:W-:-:S02]  /*1870*/  LOP3.LUT P1, RZ, R0, 0x10, RZ, 0xc0, !PT ;  /* 0x0000001000ff7812 */ /* 0x000fc4000782c0ff */
[----:B------:R-:W-:Y:S01]  /*1880*/  IABS R0, c[0x0][0x1ec] ;  /* 0x00007b0000007a13 */ /* 0x000fe20000000000 */
[----:B------:R4:W-:Y:S01]  /*1890*/  LDGSTS.E.LTC128B.128 [R101+0xc00], [R16.64], P0 ;  /* 0x00c0000010657fae */ /* 0x0009e20008121d52 */
[----:B------:R-:W1:Y:S01]  /*18a0*/  LDC.64 R6, c[0x0][R6+0x160] ;  /* 0x0000580006067b82 */ /* 0x000e620000000a00 */
[----:B------:R-:W-:Y:S01]  /*18b0*/  LOP3.LUT P5, RZ, R4, 0x10, RZ, 0xc0, !PT ;  /* 0x0000001004ff7812 */ /* 0x000fe200078ac0ff */
[----:B------:R-:W2:Y:S01]  /*18c0*/  I2F.RP R11, R0 ;  /* 0x00000000000b7306 */ /* 0x000ea20000209400 */
[----:B------:R-:W-:Y:S01]  /*18d0*/  IADD3 R34, P0, R26, c[0x0][0x288], RZ ;  /* 0x0000a2001a227a10 */ /* 0x000fe20007f1e0ff */
[----:B------:R-:W-:Y:S01]  /*18e0*/  IMAD.SHL.U32 R4, R118, 0x2, RZ ;  /* 0x0000000276047824 */ /* 0x000fe200078e00ff */
[----:B------:R-:W-:Y:S02]  /*18f0*/  LOP3.LUT P2, RZ, R8, 0x10, RZ, 0xc0, !PT ;  /* 0x0000001008ff7812 */ /* 0x000fe4000784c0ff */
[----:B------:R-:W-:Y:S02]  /*1900*/  IADD3.X R35, R27, c[0x0][0x28c], RZ, P0, !PT ;  /* 0x0000a3001b237a10 */ /* 0x000fe400007fe4ff */
[----:B------:R3:W-:Y:S01]  /*1910*/  LDGSTS.E.BYPASS.LTC128B.128 [R102+0x3000], [R26.64], P1 ;  /* 0x030000001a667fae */ /* 0x0007e20008901d52 */
[----:B------:R-:W-:-:S02]  /*1920*/  IADD3 R32, P1, R34, c[0x0][0x288], RZ ;  /* 0x0000a20022207a10 */ /* 0x000fc40007f3e0ff */
[----:B------:R-:W-:Y:S02]  /*1930*/  LOP3.LUT P0, RZ, R4, 0x10, RZ, 0xc0, !PT ;  /* 0x0000001004ff7812 */ /* 0x000fe4000780c0ff */
[----:B------:R-:W-:Y:S02]  /*1940*/  IADD3.X R33, R35, c[0x0][0x28c], RZ, P1, !PT ;  /* 0x0000a30023217a10 */ /* 0x000fe40000ffe4ff */
[----:B------:R-:W-:Y:S01]  /*1950*/  IADD3 R14, P1, R32, c[0x0][0x288], RZ ;  /* 0x0000a200200e7a10 */ /* 0x000fe20007f3e0ff */
[----:B--2---:R-:W2:Y:S01]  /*1960*/  MUFU.RCP R11, R11 ;  /* 0x0000000b000b7308 */ /* 0x004ea20000001000 */
[----:B------:R2:W-:Y:S02]  /*1970*/  LDGSTS.E.BYPASS.LTC128B.128 [R101+0x3000], [R34.64], P2 ;  /* 0x0300000022657fae */ /* 0x0005e40009101d52 */
[----:B------:R-:W-:Y:S02]  /*1980*/  IADD3.X R15, R33, c[0x0][0x28c], RZ, P1, !PT ;  /* 0x0000a300210f7a10 */ /* 0x000fe40000ffe4ff */
[----:B------:R-:W-:Y:S01]  /*1990*/  IADD3 R4, R28, 0x8, RZ ;  /* 0x000000081c047810 */ /* 0x000fe20007ffe0ff */
[----:B------:R2:W-:Y:S01]  /*19a0*/  LDGSTS.E.BYPASS.LTC128B.128 [R102+0x3c00], [R32.64], P5 ;  /* 0x03c0000020667fae */ /* 0x0005e2000a901d52 */
[----:B-1----:R-:W-:-:S02]  /*19b0*/  IADD3 R12, P1, R6, R12, RZ ;  /* 0x0000000c060c7210 */ /* 0x002fc40007f3e0ff */
[----:B------:R-:W-:Y:S01]  /*19c0*/  ISETP.GE.AND P5, PT, R4, c[0x0][0x1c0], PT ;  /* 0x0000700004007a0c */ /* 0x000fe20003fa6270 */
[----:B------:R1:W-:Y:S01]  /*19d0*/  LDGSTS.E.BYPASS.LTC128B.128 [R101+0x3c00], [R14.64], P0 ;  /* 0x03c000000e657fae */ /* 0x0003e20008101d52 */
[C---:B------:R-:W-:Y:S01]  /*19e0*/  IADD3 R8, P0, R6.reuse, R24, RZ ;  /* 0x0000001806087210 */ /* 0x040fe20007f1e0ff */
[----:B------:R-:W-:Y:S01]  /*19f0*/  IMAD.X R13, R7, 0x1, R13, P1 ;  /* 0x00000001070d7824 */ /* 0x000fe200008e060d */
[C---:B------:R-:W-:Y:S02]  /*1a00*/  IADD3 R4, P1, R6.reuse, R20, RZ ;  /* 0x0000001406047210 */ /* 0x040fe40007f3e0ff */
[----:B------:R-:W-:Y:S01]  /*1a10*/  ISETP.NE.AND P2, PT, R5, 0x2, PT ;  /* 0x000000020500780c */ /* 0x000fe20003f45270 */
[C---:B------:R-:W-:Y:S01]  /*1a20*/  IMAD.X R9, R7.reuse, 0x1, R25, P0 ;  /* 0x0000000107097824 */ /* 0x040fe200000e0619 */
[----:B------:R-:W-:Y:S01]  /*1a30*/  IADD3 R6, P0, R6, R16, RZ ;  /* 0x0000001006067210 */ /* 0x000fe20007f1e0ff */
[----:B------:R-:W-:Y:S01]  /*1a40*/  IMAD.X R5, R7, 0x1, R21, P1 ;  /* 0x0000000107057824 */ /* 0x000fe200008e0615 */
[----:B------:R-:W-:-:S02]  /*1a50*/  ISETP.GE.AND P1, PT, R28, c[0x0][0x1c0], PT ;  /* 0x000070001c007a0c */ /* 0x000fc40003f26270 */
[C---:B----4-:R-:W-:Y:S01]  /*1a60*/  IADD3 R16, R28.reuse, 0x10, RZ ;  /* 0x000000101c107810 */ /* 0x050fe20007ffe0ff */
[----:B------:R-:W-:Y:S01]  /*1a70*/  IMAD.X R7, R7, 0x1, R17, P0 ;  /* 0x0000000107077824 */ /* 0x000fe200000e0611 */
[----:B------:R-:W-:Y:S02]  /*1a80*/  IADD3 R17, R28, 0x18, RZ ;  /* 0x000000181c117810 */ /* 0x000fe40007ffe0ff */
[----:B------:R-:W-:Y:S02]  /*1a90*/  SEL R29, RZ, 0x1, P1 ;  /* 0x00000001ff1d7807 */ /* 0x000fe40000800000 */
[----:B------:R-:W-:Y:S02]  /*1aa0*/  ISETP.GE.AND P1, PT, R17, c[0x0][0x1c0], PT ;  /* 0x0000700011007a0c */ /* 0x000fe40003f26270 */
[----:B------:R-:W-:Y:S02]  /*1ab0*/  LEA.HI R17, R18, R18, RZ, 0x1 ;  /* 0x0000001212117211 */ /* 0x000fe400078f08ff */
[----:B------:R-:W-:-:S02]  /*1ac0*/  ISETP.GE.AND P0, PT, R16, c[0x0][0x1c0], PT ;  /* 0x0000700010007a0c */ /* 0x000fc40003f06270 */
[----:B--2---:R-:W-:Y:S02]  /*1ad0*/  IADD3 R32, R11, 0xffffffe, RZ ;  /* 0x0ffffffe0b207810 */ /* 0x004fe40007ffe0ff */
[----:B------:R-:W-:Y:S02]  /*1ae0*/  IADD3 R11, R28, 0x28, RZ ;  /* 0x000000281c0b7810 */ /* 0x000fe40007ffe0ff */
[----:B------:R2:W4:Y:S01]  /*1af0*/  F2I.FTZ.U32.TRUNC.NTZ R33, R32 ;  /* 0x0000002000217305 */ /* 0x000522000021f000 */
[----:B------:R-:W-:Y:S02]  /*1b00*/  LOP3.LUT R19, R17, 0x3ffffffe, RZ, 0xc0, !PT ;  /* 0x3ffffffe11137812 */ /* 0x000fe400078ec0ff */
[----:B---3--:R-:W-:Y:S02]  /*1b10*/  SEL R21, RZ, 0x4, P0 ;  /* 0x00000004ff157807 */ /* 0x008fe40000000000 */
[----:B------:R-:W-:Y:S01]  /*1b20*/  ISETP.GE.AND P0, PT, R11, c[0x0][0x1c0], PT ;  /* 0x000070000b007a0c */ /* 0x000fe20003f06270 */
[----:B------:R-:W-:Y:S01]  /*1b30*/  IMAD.IADD R26, R18, 0x1, -R19 ;  /* 0x00000001121a7824 */ /* 0x000fe200078e0a13 */
[----:B------:R-:W-:-:S02]  /*1b40*/  IADD3 R11, R28, 0x30, RZ ;  /* 0x000000301c0b7810 */ /* 0x000fc40007ffe0ff */
[C---:B------:R-:W-:Y:S01]  /*1b50*/  IADD3 R16, R28.reuse, 0x20, RZ ;  /* 0x000000201c107810 */ /* 0x040fe20007ffe0ff */
[----:B------:R-:W-:Y:S01]  /*1b60*/  IMAD R28, R28, c[0x0][0x308], RZ ;  /* 0x0000c2001c1c7a24 */ /* 0x000fe200078e02ff */
[----:B------:R-:W-:Y:S01]  /*1b70*/  IADD3 R18, R18, 0x8, RZ ;  /* 0x0000000812127810 */ /* 0x000fe20007ffe0ff */
[----:B------:R-:W-:Y:S01]  /*1b80*/  IMAD R26, R26, 0x4, R31 ;  /* 0x000000041a1a7824 */ /* 0x000fe200078e021f */
[----:B------:R-:W-:Y:S02]  /*1b90*/  SEL R20, RZ, 0x8, P1 ;  /* 0x00000008ff147807 */ /* 0x000fe40000800000 */
[----:B------:R-:W-:Y:S01]  /*1ba0*/  SEL R27, RZ, 0xffffffff, P5 ;  /* 0xffffffffff1b7807 */ /* 0x000fe20002800000 */
[----:B--2---:R-:W-:Y:S01]  /*1bb0*/  IMAD.MOV.U32 R32, RZ, RZ, RZ ;  /* 0x000000ffff207224 */ /* 0x004fe200078e00ff */
[----:B------:R-:W-:Y:S01]  /*1bc0*/  ISETP.GE.AND P1, PT, R11, c[0x0][0x1c0], PT ;  /* 0x000070000b007a0c */ /* 0x000fe20003f26270 */
[----:B----4-:R-:W-:Y:S01]  /*1bd0*/  IMAD.MOV R11, RZ, RZ, -R33 ;  /* 0x000000ffff0b7224 */ /* 0x010fe200078e0a21 */
[----:B------:R-:W-:-:S02]  /*1be0*/  ISETP.GE.AND P5, PT, R16, c[0x0][0x1c0], PT ;  /* 0x0000700010007a0c */ /* 0x000fc40003fa6270 */
[----:B------:R-:W-:Y:S01]  /*1bf0*/  LEA.HI R16, R18, R18, RZ, 0x1 ;  /* 0x0000001212107211 */ /* 0x000fe200078f08ff */
[----:B------:R-:W-:Y:S01]  /*1c00*/  IMAD R24, R11, R0, RZ ;  /* 0x000000000b187224 */ /* 0x000fe200078e02ff */
[----:B------:R-:W-:Y:S02]  /*1c10*/  SEL R19, RZ, 0x10, P5 ;  /* 0x00000010ff137807 */ /* 0x000fe40002800000 */
[----:B------:R-:W-:Y:S01]  /*1c20*/  LOP3.LUT R25, R16, 0x3ffffffe, RZ, 0xc0, !PT ;  /* 0x3ffffffe10197812 */ /* 0x000fe200078ec0ff */
[----:B------:R-:W-:Y:S01]  /*1c30*/  IMAD.HI.U32 R33, R33, R24, R32 ;  /* 0x0000001821217227 */ /* 0x000fe200078e0020 */
[----:B------:R-:W-:Y:S02]  /*1c40*/  ISETP.GE.AND P5, PT, R22, c[0x0][0x1c0], PT ;  /* 0x0000700016007a0c */ /* 0x000fe40003fa6270 */
[----:B------:R-:W-:Y:S01]  /*1c50*/  IABS R22, c[0x0][0x1b4] ;  /* 0x00006d0000167a13 */ /* 0x000fe20000000000 */
[----:B------:R-:W-:Y:S01]  /*1c60*/  IMAD.IADD R25, R18, 0x1, -R25 ;  /* 0x0000000112197824 */ /* 0x000fe200078e0a19 */
[----:B------:R-:W-:Y:S01]  /*1c70*/  SEL R18, RZ, 0x20, P0 ;  /* 0x00000020ff127807 */ /* 0x000fe20000000000 */
[----:B------:R-:W-:Y:S01]  /*1c80*/  IMAD.SHL.U32 R24, R27, 0x2, RZ ;  /* 0x000000021b187824 */ /* 0x000fe200078e00ff */
[----:B------:R-:W-:Y:S01]  /*1c90*/  IADD3 R11, P0, R28, R153, RZ ;  /* 0x000000991c0b7210 */ /* 0x000fe20007f1e0ff */
[----:B------:R-:W-:Y:S01]  /*1ca0*/  IMAD.HI.U32 R152, R33, R22, RZ ;  /* 0x0000001621987227 */ /* 0x000fe200078e00ff */
[----:B------:R-:W-:-:S02]  /*1cb0*/  SHF.R.S32.HI R30, RZ, 0x1f, R17 ;  /* 0x0000001fff1e7819 */ /* 0x000fc40000011411 */
[----:B------:R-:W-:Y:S01]  /*1cc0*/  LEA.HI.X.SX32 R28, R28, R23, 0x1, P0 ;  /* 0x000000171c1c7211 */ /* 0x000fe200000f0eff */
[----:B------:R-:W-:Y:S01]  /*1cd0*/  IMAD R25, R25, 0x4, R31 ;  /* 0x0000000419197824 */ /* 0x000fe200078e021f */
[----:B------:R-:W-:Y:S02]  /*1ce0*/  LOP3.LUT R24, R24, 0x2, R29, 0xe2, !PT ;  /* 0x0000000218187812 */ /* 0x000fe400078ee21d */
[----:B------:R-:W-:Y:S01]  /*1cf0*/  SHF.R.S32.HI R23, RZ, 0x1, R17 ;  /* 0x00000001ff177819 */ /* 0x000fe20000011411 */
[----:B------:R-:W-:Y:S01]  /*1d00*/  IMAD.MOV R17, RZ, RZ, -R152 ;  /* 0x000000ffff117224 */ /* 0x000fe200078e0a98 */
[----:B------:R-:W-:Y:S02]  /*1d10*/  LOP3.LUT R20, R20, R21, R24, 0xfe, !PT ;  /* 0x0000001514147212 */ /* 0x000fe400078efe18 */
[----:B------:R-:W-:Y:S01]  /*1d20*/  LEA R86, P0, R11, c[0x0][0x330], 0x1 ;  /* 0x0000cc000b567a11 */ /* 0x000fe200078008ff */
[----:B------:R-:W-:Y:S01]  /*1d30*/  IMAD R21, R0, R17, R22 ;  /* 0x0000001100157224 */ /* 0x000fe200078e0216 */
[----:B------:R-:W-:-:S02]  /*1d40*/  LOP3.LUT R18, R18, R19, R20, 0xfe, !PT ;  /* 0x0000001312127212 */ /* 0x000fc400078efe14 */
[----:B------:R-:W-:Y:S02]  /*1d50*/  LEA.HI.X R87, R11, c[0x0][0x334], R28, 0x1, P0 ;  /* 0x0000cd000b577a11 */ /* 0x000fe400000f0c1c */
[----:B------:R-:W-:Y:S02]  /*1d60*/  ISETP.GT.U32.AND P0, PT, R0, R21, PT ;  /* 0x000000150000720c */ /* 0x000fe40003f04070 */
[----:B------:R-:W-:Y:S02]  /*1d70*/  SHF.R.S32.HI R11, RZ, 0x1f, R26 ;  /* 0x0000001fff0b7819 */ /* 0x000fe4000001141a */
[----:B------:R-:W-:Y:S02]  /*1d80*/  SHF.R.S32.HI R19, RZ, 0x1, R16 ;  /* 0x00000001ff137819 */ /* 0x000fe40000011410 */
[----:B------:R-:W-:Y:S02]  /*1d90*/  LEA.HI R17, R11, R26, RZ, 0x2 ;  /* 0x0000001a0b117211 */ /* 0x000fe400078f10ff */
[----:B------:R-:W-:-:S02]  /*1da0*/  SEL R11, RZ, 0x40, P1 ;  /* 0x00000040ff0b7807 */ /* 0x000fc40000800000 */
[----:B------:R-:W-:Y:S02]  /*1db0*/  SHF.R.S32.HI R22, RZ, 0x1f, R16 ;  /* 0x0000001fff167819 */ /* 0x000fe40000011410 */
[----:B------:R-:W-:Y:S01]  /*1dc0*/  SHF.R.S32.HI R20, RZ, 0x1f, R25 ;  /* 0x0000001fff147819 */ /* 0x000fe20000011419 */
[----:B------:R-:W-:Y:S01]  /*1dd0*/  @!P0 IMAD.IADD R21, R21, 0x1, -R0 ;  /* 0x0000000115158824 */ /* 0x000fe200078e0a00 */
[----:B------:R-:W-:Y:S01]  /*1de0*/  @!P0 IADD3 R152, R152, 0x1, RZ ;  /* 0x0000000198988810 */ /* 0x000fe20007ffe0ff */
[----:B------:R-:W2:Y:S01]  /*1df0*/  @!P4 LDC.U16 R151, c[0x0][0x3c8] ;  /* 0x0000f200ff97cb82 */ /* 0x000ea20000000400 */
[----:B------:R-:W-:Y:S02]  /*1e00*/  ISETP.LE.AND P0, PT, RZ, UR4, PT ;  /* 0x00000004ff007c0c */ /* 0x000fe4000bf03270 */
[----:B------:R-:W-:Y:S01]  /*1e10*/  ISETP.GE.U32.AND P1, PT, R21, R0, PT ;  /* 0x000000001500720c */ /* 0x000fe20003f26070 */
[----:B------:R-:W-:Y:S01]  /*1e20*/  IMAD.SHL.U32 R21, R146, 0x2, RZ ;  /* 0x0000000292157824 */ /* 0x000fe200078e00ff */
[----:B------:R-:W-:Y:S01]  /*1e30*/  LEA.HI R24, R30, R23, RZ, 0x2 ;  /* 0x000000171e187211 */ /* 0x000fe200078f10ff */
[----:B------:R-:W-:Y:S01]  /*1e40*/  IMAD.U32 R0, RZ, RZ, UR16 ;  /* 0x00000010ff007e24 */ /* 0x000fe2000f8e00ff */
[----:B------:R-:W-:-:S02]  /*1e50*/  LEA.HI R22, R22, R19, RZ, 0x2 ;  /* 0x0000001316167211 */ /* 0x000fc400078f10ff */
[----:B------:R-:W-:Y:S01]  /*1e60*/  LEA.HI R20, R20, R25, RZ, 0x2 ;  /* 0x0000001914147211 */ /* 0x000fe200078f10ff */
[----:B------:R-:W-:Y:S01]  /*1e70*/  IMAD R136, R0, 0x20, R3 ;  /* 0x0000002000887824 */ /* 0x000fe200078e0203 */
[----:B------:R-:W-:Y:S02]  /*1e80*/  LOP3.LUT R24, R24, 0x1ffffffc, RZ, 0xc0, !PT ;  /* 0x1ffffffc18187812 */ /* 0x000fe400078ec0ff */
[----:B------:R-:W-:Y:S02]  /*1e90*/  LOP3.LUT R17, R17, 0xfffffffc, RZ, 0xc0, !PT ;  /* 0xfffffffc11117812 */ /* 0x000fe400078ec0ff */
[----:B------:R-:W-:Y:S01]  /*1ea0*/  LOP3.LUT R22, R22, 0x1ffffffc, RZ, 0xc0, !PT ;  /* 0x1ffffffc16167812 */ /* 0x000fe200078ec0ff */
[----:B------:R-:W-:Y:S01]  /*1eb0*/  IMAD.IADD R24, R23, 0x1, -R24 ;  /* 0x0000000117187824 */ /* 0x000fe200078e0a18 */
[----:B------:R-:W-:Y:S01]  /*1ec0*/  LOP3.LUT R20, R20, 0xfffffffc, RZ, 0xc0, !PT ;  /* 0xfffffffc14147812 */ /* 0x000fe200078ec0ff */
[----:B------:R-:W-:Y:S01]  /*1ed0*/  IMAD.IADD R27, R26, 0x1, -R17 ;  /* 0x000000011a1b7824 */ /* 0x000fe200078e0a11 */
[----:B------:R-:W-:Y:S01]  /*1ee0*/  @P1 IADD3 R152, R152, 0x1, RZ ;  /* 0x0000000198981810 */ /* 0x000fe20007ffe0ff */
[----:B------:R-:W-:Y:S01]  /*1ef0*/  IMAD.IADD R22, R19, 0x1, -R22 ;  /* 0x0000000113167824 */ /* 0x000fe200078e0a16 */
[----:B------:R-:W-:Y:S01]  /*1f00*/  ISETP.NE.AND P1, PT, RZ, c[0x0][0x1ec], PT ;  /* 0x00007b00ff007a0c */ /* 0x000fe20003f25270 */
[----:B------:R-:W-:Y:S01]  /*1f10*/  IMAD.IADD R25, R25, 0x1, -R20 ;  /* 0x0000000119197824 */ /* 0x000fe200078e0a14 */
[----:B------:R-:W-:Y:S01]  /*1f20*/  @!P2 IADD3 R99, R153, c[0x0][0x248], RZ ;  /* 0x000092009963aa10 */ /* 0x000fe20007ffe0ff */
[----:B------:R-:W-:Y:S01]  /*1f30*/  @!P0 IMAD.MOV R152, RZ, RZ, -R152 ;  /* 0x000000ffff988224 */ /* 0x000fe200078e0a98 */
[----:B------:R-:W-:-:S02]  /*1f40*/  LOP3.LUT R35, R146, 0xe, RZ, 0xc0, !PT ;  /* 0x0000000e92237812 */ /* 0x000fc400078ec0ff */
[----:B------:R-:W-:Y:S02]  /*1f50*/  ISETP.GE.U32.AND P0, PT, R99, c[0x0][0x16c], PT ;  /* 0x00005b0063007a0c */ /* 0x000fe40003f06070 */
[----:B------:R-:W-:Y:S02]  /*1f60*/  LOP3.LUT R24, R27, R24, RZ, 0x3c, !PT ;  /* 0x000000181b187212 */ /* 0x000fe400078e3cff */
[----:B------:R-:W-:Y:S02]  /*1f70*/  LOP3.LUT R25, R25, R22, RZ, 0x3c, !PT ;  /* 0x0000001619197212 */ /* 0x000fe400078e3cff */
[----:B------:R-:W-:Y:S01]  /*1f80*/  SHF.R.U32.HI R35, RZ, 0x1, R35 ;  /* 0x00000001ff237819 */ /* 0x000fe20000011623 */
[----:B------:R-:W-:Y:S01]  /*1f90*/  IMAD.IADD R24, R17, 0x1, R24 ;  /* 0x0000000111187824 */ /* 0x000fe200078e0218 */
[----:B------:R-:W-:Y:S01]  /*1fa0*/  SEL R16, RZ, 0x80, P5 ;  /* 0x00000080ff107807 */ /* 0x000fe20002800000 */
[----:B------:R-:W-:Y:S01]  /*1fb0*/  IMAD.IADD R20, R20, 0x1, R25 ;  /* 0x0000000114147824 */ /* 0x000fe200078e0219 */
[----:B------:R-:W-:Y:S01]  /*1fc0*/  @!P1 LOP3.LUT R152, RZ, c[0x0][0x1ec], RZ, 0x33, !PT ;  /* 0x00007b00ff989a12 */ /* 0x000fe200078e33ff */
[----:B------:R-:W-:Y:S01]  /*1fd0*/  IMAD R84, R35, 0x18, R84 ;  /* 0x0000001823547824 */ /* 0x000fe200078e0254 */
[----:B------:R-:W-:Y:S01]  /*1fe0*/  LOP3.LUT R21, R21, 0x6, RZ, 0xc0, !PT ;  /* 0x0000000615157812 */ /* 0x000fe200078ec0ff */
[----:B------:R-:W-:Y:S01]  /*1ff0*/  IMAD R24, R23, 0x18, R24 ;  /* 0x0000001817187824 */ /* 0x000fe200078e0218 */
[----:B------:R-:W-:Y:S01]  /*2000*/  SHF.R.U32.HI R35, RZ, 0x1, R2 ;  /* 0x00000001ff237819 */ /* 0x000fe20000011602 */
[----:B------:R-:W-:Y:S01]  /*2010*/  IMAD R20, R19, 0x18, R20 ;  /* 0x0000001813147824 */ /* 0x000fe200078e0214 */
[----:B------:R-:W-:Y:S01]  /*2020*/  LOP3.LUT R11, R16, R11, R18, 0xfe, !PT ;  /* 0x0000000b100b7212 */ /* 0x000fe200078efe12 */
[----:B------:R-:W-:Y:S01]  /*2030*/  IMAD.IADD R136, R21, 0x1, R136 ;  /* 0x0000000115887824 */ /* 0x000fe200078e0288 */
[----:B------:R-:W-:Y:S01]  /*2040*/  ISETP.GE.U32.AND P1, PT, R153, R152, PT ;  /* 0x000000989900720c */ /* 0x000fe20003f26070 */
[----:B------:R-:W-:-:S02]  /*2050*/  IMAD R35, R35, 0x18, R154 ;  /* 0x0000001823237824 */ /* 0x000fc400078e029a */
[----:B------:R-:W-:Y:S01]  /*2060*/  IMAD.SHL.U32 R104, R24, 0x8, RZ ;  /* 0x0000000818687824 */ /* 0x000fe200078e00ff */
[----:B------:R-:W-:Y:S01]  /*2070*/  SEL R85, R11, RZ, !P1 ;  /* 0x000000ff0b557207 */ /* 0x000fe20004800000 */
[----:B------:R-:W-:Y:S01]  /*2080*/  IMAD.SHL.U32 R103, R20, 0x8, RZ ;  /* 0x0000000814677824 */ /* 0x000fe200078e00ff */
[----:B------:R-:W-:Y:S05]  /*2090*/  @!P0 BRA `(.L_x_280) ;  /* 0x0000005000008947 */ /* 0x000fea0003800000 */
[----:B-12---:R-:W-:Y:S01]  /*20a0*/  CS2R R106, SRZ ;  /* 0x00000000006a7805 */ /* 0x006fe2000001ff00 */
[----:B------:R-:W-:Y:S01]  /*20b0*/  CS2R R108, SRZ ;  /* 0x00000000006c7805 */ /* 0x000fe2000001ff00 */
[----:B------:R-:W-:Y:S01]  /*20c0*/  CS2R R110, SRZ ;  /* 0x00000000006e7805 */ /* 0x000fe2000001ff00 */
[----:B------:R-:W-:Y:S02]  /*20d0*/  MOV R112, RZ ;  /* 0x000000ff00707202 */ /* 0x000fe40000000f00 */
[----:B------:R-:W-:Y:S02]  /*20e0*/  MOV R105, RZ ;  /* 0x000000ff00697202 */ /* 0x000fe40000000f00 */
.L_x_280:
[----:B-12---:R-:W-:Y:S05]  /*20f0*/  BSYNC B0 ;  /* 0x0000000000007941 */ /* 0x006fea0003800000 */
.L_x_279:
[C---:B------:R-:W-:Y:S01]  /*2100*/  SHF.L.U32 R2, R89.reuse, R100, RZ ;  /* 0x0000006459027219 */ /* 0x040fe200000006ff */
[----:B------:R-:W-:Y:S01]  /*2110*/  IMAD.MOV.U32 R3, RZ, RZ, c[0x0][0x298] ;  /* 0x0000a600ff037624 */ /* 0x000fe200078e00ff */
[----:B------:R-:W-:Y:S01]  /*2120*/  SHF.L.U32 R17, R89, R98, RZ ;  /* 0x0000006259117219 */ /* 0x000fe200000006ff */
[----:B------:R-:W0:Y:S01]  /*2130*/  LDGDEPBAR ;  /* 0x00000000000079af */ /* 0x000e220000000000 */
[----:B------:R-:W-:Y:S01]  /*2140*/  LOP3.LUT P0, RZ, R2, R105, RZ, 0xc0, !PT ;  /* 0x0000006902ff7212 */ /* 0x000fe2000780c0ff */
[----:B------:R-:W-:Y:S01]  /*2150*/  BSSY B0, `(.L_x_281) ;  /* 0x000004a000007945 */ /* 0x000fe20003800000 */
[----:B------:R-:W-:-:S02]  /*2160*/  LOP3.LUT P2, RZ, R17, R106, RZ, 0xc0, !PT ;  /* 0x0000006a11ff7212 */ /* 0x000fc4000784c0ff */
[----:B------:R-:W-:Y:S02]  /*2170*/  ISETP.NE.AND P6, PT, R89, c[0x0][0x27c], PT ;  /* 0x00009f0059007a0c */ /* 0x000fe40003fc5270 */
[----:B------:R-:W-:Y:S02]  /*2180*/  PLOP3.LUT P2, PT, P0, P2, PT, 0x2a, 0x0 ;  /* 0x000000000000781c */ /* 0x000fe40000744572 */
[----:B------:R-:W-:Y:S02]  /*2190*/  LOP3.LUT P0, RZ, R2, R107, RZ, 0xc0, !PT ;  /* 0x0000006b02ff7212 */ /* 0x000fe4000780c0ff */
[----:B------:R-:W-:Y:S02]  /*21a0*/  LOP3.LUT P1, RZ, R17, R108, RZ, 0xc0, !PT ;  /* 0x0000006c11ff7212 */ /* 0x000fe4000782c0ff */
[----:B------:R-:W-:Y:S02]  /*21b0*/  SEL R19, R3, c[0x0][0x290], !P6 ;  /* 0x0000a40003137a07 */ /* 0x000fe40007000000 */
[----:B------:R-:W-:-:S02]  /*21c0*/  PLOP3.LUT P1, PT, P0, P1, PT, 0x2a, 0x0 ;  /* 0x000000000000781c */ /* 0x000fc40000722572 */
[----:B------:R-:W-:Y:S02]  /*21d0*/  LOP3.LUT P3, RZ, R2, R109, RZ, 0xc0, !PT ;  /* 0x0000006d02ff7212 */ /* 0x000fe4000786c0ff */
[----:B------:R-:W-:Y:S01]  /*21e0*/  IADD3 R18, P0, R19, R14, RZ ;  /* 0x0000000e13127210 */ /* 0x000fe20007f1e0ff */
[----:B------:R-:W-:Y:S01]  /*21f0*/  @!PT LDS RZ, [RZ] ;  /* 0x00000000fffff984 */ /* 0x000fe20000000800 */
[----:B------:R-:W-:Y:S01]  /*2200*/  @!PT LDS RZ, [RZ] ;  /* 0x00000000fffff984 */ /* 0x000fe20000000800 */
[----:B------:R-:W-:Y:S01]  /*2210*/  @!PT LDS RZ, [RZ] ;  /* 0x00000000fffff984 */ /* 0x000fe20000000800 */
[----:B------:R1:W-:Y:S01]  /*2220*/  LDGSTS.E.LTC128B.128 [R102+0x80], [R12.64], !P2 ;  /* 0x000800000c667fae */ /* 0x0003e2000d121d52 */
[----:B------:R-:W-:Y:S02]  /*2230*/  LOP3.LUT P2, RZ, R17, R110, RZ, 0xc0, !PT ;  /* 0x0000006e11ff7212 */ /* 0x000fe4000784c0ff */
[----:B------:R-:W-:Y:S02]  /*2240*/  IADD3 R98, R98, 0x1, RZ ;  /* 0x0000000162627810 */ /* 0x000fe40007ffe0ff */
[----:B------:R-:W-:Y:S02]  /*2250*/  SEL R14, RZ, c[0x0][0x280], P6 ;  /* 0x0000a000ff0e7a07 */ /* 0x000fe40003000000 */
[----:B------:R-:W-:Y:S01]  /*2260*/  LOP3.LUT P5, RZ, R2, R111, RZ, 0xc0, !PT ;  /* 0x0000006f02ff7212 */ /* 0x000fe200078ac0ff */
[----:B------:R-:W-:Y:S01]  /*2270*/  IMAD.MOV.U32 R2, RZ, RZ, c[0x0][0x29c] ;  /* 0x0000a700ff027624 */ /* 0x000fe200078e00ff */
[----:B------:R-:W-:Y:S01]  /*2280*/  PLOP3.LUT P2, PT, P3, P2, PT, 0x2a, 0x0 ;  /* 0x000000000000781c */ /* 0x000fe20001f44572 */
[----:B------:R-:W-:Y:S01]  /*2290*/  IMAD.IADD R119, R153, 0x1, R14 ;  /* 0x0000000199777824 */ /* 0x000fe200078e020e */
[----:B------:R-:W-:Y:S01]  /*22a0*/  ISETP.NE.AND P3, PT, R98, c[0x0][0x180], PT ;  /* 0x0000600062007a0c */ /* 0x000fe20003f65270 */
[----:B------:R1:W-:Y:S01]  /*22b0*/  LDGSTS.E.LTC128B.128 [R101+0x80], [R8.64], !P1 ;  /* 0x0008000008657fae */ /* 0x0003e2000c921d52 */
[----:B------:R-:W-:-:S02]  /*22c0*/  SEL R11, R2, c[0x0][0x294], !P6 ;  /* 0x0000a500020b7a07 */ /* 0x000fc40007000000 */
[----:B------:R-:W-:Y:S02]  /*22d0*/  ISETP.GE.U32.AND P1, PT, R119, R88, PT ;  /* 0x000000587700720c */ /* 0x000fe40003f26070 */
[----:B------:R-:W-:Y:S01]  /*22e0*/  LOP3.LUT P4, RZ, R17, R112, RZ, 0xc0, !PT ;  /* 0x0000007011ff7212 */ /* 0x000fe2000788c0ff */
[----:B------:R-:W-:Y:S01]  /*22f0*/  IMAD.X R19, R11, 0x1, R15, P0 ;  /* 0x000000010b137824 */ /* 0x000fe200000e060f */
[----:B------:R-:W-:Y:S01]  /*2300*/  SEL R118, R118, RZ, !P1 ;  /* 0x000000ff76767207 */ /* 0x000fe20004800000 */
[----:B------:R-:W-:Y:S01]  /*2310*/  IMAD.MOV.U32 R11, RZ, RZ, RZ ;  /* 0x000000ffff0b7224 */ /* 0x000fe200078e00ff */
[----:B------:R-:W-:Y:S01]  /*2320*/  PLOP3.LUT P0, PT, P5, P4, PT, 0x2a, 0x0 ;  /* 0x000000000000781c */ /* 0x000fe20002f08572 */
[----:B------:R1:W-:Y:S02]  /*2330*/  LDGSTS.E.LTC128B.128 [R102+0xc80], [R4.64], !P2 ;  /* 0x00c8000004667fae */ /* 0x0003e4000d121d52 */
[----:B------:R-:W-:Y:S01]  /*2340*/  @!P3 IADD3 R14, R100, 0x1, RZ ;  /* 0x00000001640eb810 */ /* 0x000fe20007ffe0ff */
[----:B------:R-:W-:-:S02]  /*2350*/  IMAD.SHL.U32 R16, R118, 0x10, RZ ;  /* 0x0000001076107824 */ /* 0x000fc400078e00ff */
[----:B------:R-:W-:Y:S01]  /*2360*/  IMAD.SHL.U32 R15, R118, 0x8, RZ ;  /* 0x00000008760f7824 */ /* 0x000fe200078e00ff */
[----:B------:R-:W-:Y:S01]  /*2370*/  @!P3 ISETP.GE.AND P2, PT, R14, c[0x0][0x17c], PT ;  /* 0x00005f000e00ba0c */ /* 0x000fe20003f46270 */
[----:B------:R-:W-:Y:S01]  /*2380*/  @!P3 IMAD.MOV.U32 R98, RZ, RZ, RZ ;  /* 0x000000ffff62b224 */ /* 0x000fe200078e00ff */
[----:B------:R-:W-:Y:S02]  /*2390*/  LOP3.LUT P4, RZ, R16, 0x10, RZ, 0xc0, !PT ;  /* 0x0000001010ff7812 */ /* 0x000fe4000788c0ff */
[----:B------:R-:W-:Y:S01]  /*23a0*/  LOP3.LUT P1, RZ, R15, 0x10, RZ, 0xc0, !PT ;  /* 0x000000100fff7812 */ /* 0x000fe2000782c0ff */
[----:B------:R-:W-:Y:S01]  /*23b0*/  IMAD.SHL.U32 R15, R118, 0x4, RZ ;  /* 0x00000004760f7824 */ /* 0x000fe200078e00ff */
[----:B------:R-:W-:Y:S01]  /*23c0*/  @!P3 SEL R11, R89, 0x2, !P2 ;  /* 0x00000002590bb807 */ /* 0x000fe20005000000 */
[----:B------:R1:W-:Y:S01]  /*23d0*/  LDGSTS.E.LTC128B.128 [R101+0xc80], [R6.64], !P0 ;  /* 0x00c8000006657fae */ /* 0x0003e2000c121d52 */
[----:B------:R-:W-:Y:S02]  /*23e0*/  IADD3 R20, P0, R18, c[0x0][0x288], RZ ;  /* 0x0000a20012147a10 */ /* 0x000fe40007f1e0ff */
[----:B------:R-:W-:Y:S01]  /*23f0*/  LOP3.LUT P5, RZ, R15, 0x10, RZ, 0xc0, !PT ;  /* 0x000000100fff7812 */ /* 0x000fe200078ac0ff */
[----:B------:R-:W-:Y:S01]  /*2400*/  IMAD R16, R11, R10, c[0x2][0x0] ;  /* 0x008000000b107624 */ /* 0x000fe200078e020a */
[----:B------:R-:W-:Y:S01]  /*2410*/  IADD3.X R21, R19, c[0x0][0x28c], RZ, P0, !PT ;  /* 0x0000a30013157a10 */ /* 0x000fe200007fe4ff */
[----:B------:R-:W-:Y:S01]  /*2420*/  IMAD.SHL.U32 R10, R118, 0x2, RZ ;  /* 0x00000002760a7824 */ /* 0x000fe200078e00ff */
[----:B------:R-:W-:Y:S01]  /*2430*/  IADD3 R22, P0, R20, c[0x0][0x288], RZ ;  /* 0x0000a20014167a10 */ /* 0x000fe20007f1e0ff */
[----:B------:R1:W-:Y:S01]  /*2440*/  LDGSTS.E.BYPASS.LTC128B.128 [R102+0x3080], [R18.64], P4 ;  /* 0x0308000012667fae */ /* 0x0003e2000a101d52 */
[----:B------:R-:W-:Y:S01]  /*2450*/  @!P3 SEL R100, R14, RZ, !P2 ;  /* 0x000000ff0e64b207 */ /* 0x000fe20005000000 */
[----:B------:R-:W2:Y:S01]  /*2460*/  LDC.64 R16, c[0x0][R16+0x160] ;  /* 0x0000580010107b82 */ /* 0x000ea20000000a00 */
[----:B------:R-:W-:Y:S01]  /*2470*/  LOP3.LUT P4, RZ, R10, 0x10, RZ, 0xc0, !PT ;  /* 0x000000100aff7812 */ /* 0x000fe2000788c0ff */
[----:B------:R1:W-:Y:S01]  /*2480*/  LDGSTS.E.BYPASS.LTC128B.128 [R101+0x3080], [R20.64], P1 ;  /* 0x0308000014657fae */ /* 0x0003e20008901d52 */
[----:B------:R-:W-:-:S02]  /*2490*/  ISETP.NE.AND P1, PT, R11, 0x2, PT ;  /* 0x000000020b00780c */ /* 0x000fc40003f25270 */
[----:B------:R-:W-:Y:S02]  /*24a0*/  IADD3.X R23, R21, c[0x0][0x28c], RZ, P0, !PT ;  /* 0x0000a30015177a10 */ /* 0x000fe400007fe4ff */
[----:B------:R-:W-:-:S03]  /*24b0*/  IADD3 R10, P0, R22, c[0x0][0x288], RZ ;  /* 0x0000a200160a7a10 */ /* 0x000fc60007f1e0ff */
[----:B------:R1:W-:Y:S01]  /*24c0*/  LDGSTS.E.BYPASS.LTC128B.128 [R102+0x3c80], [R22.64], P5 ;  /* 0x03c8000016667fae */ /* 0x0003e2000a901d52 */
[----:B------:R-:W-:-:S05]  /*24d0*/  IADD3.X R11, R23, c[0x0][0x28c], RZ, P0, !PT ;  /* 0x0000a300170b7a10 */ /* 0x000fca00007fe4ff */
[----:B------:R-:W-:Y:S01]  /*24e0*/  @!P1 IADD3 R99, R99, c[0x0][0x248], RZ ;  /* 0x0000920063639a10 */ /* 0x000fe20007ffe0ff */
[----:B------:R1:W-:Y:S03]  /*24f0*/  LDGSTS.E.BYPASS.LTC128B.128 [R101+0x3c80], [R10.64], P4 ;  /* 0x03c800000a657fae */ /* 0x0003e6000a101d52 */
[----:B------:R-:W-:Y:S02]  /*2500*/  ISETP.GE.U32.AND P0, PT, R99, c[0x0][0x16c], PT ;  /* 0x00005b0063007a0c */ /* 0x000fe40003f06070 */
[C---:B--2---:R-:W-:Y:S02]  /*2510*/  IADD3 R90, P1, R16.reuse, R12, RZ ;  /* 0x0000000c105a7210 */ /* 0x044fe40007f3e0ff */
[C---:B------:R-:W-:Y:S02]  /*2520*/  IADD3 R92, P4, R16.reuse, R8, RZ ;  /* 0x00000008105c7210 */ /* 0x040fe40007f9e0ff */
[C---:B------:R-:W-:Y:S01]  /*2530*/  IADD3 R94, P2, R16.reuse, R6, RZ ;  /* 0x00000006105e7210 */ /* 0x040fe20007f5e0ff */
[C---:B------:R-:W-:Y:S01]  /*2540*/  IMAD.X R91, R17.reuse, 0x1, R13, P1 ;  /* 0x00000001115b7824 */ /* 0x040fe200008e060d */
[----:B------:R-:W-:Y:S01]  /*2550*/  IADD3 R96, P1, R16, R4, RZ ;  /* 0x0000000410607210 */ /* 0x000fe20007f3e0ff */
[----:B------:R-:W-:-:S02]  /*2560*/  IMAD.X R93, R17, 0x1, R9, P4 ;  /* 0x00000001115d7824 */ /* 0x000fc400020e0609 */
[C---:B------:R-:W-:Y:S02]  /*2570*/  IMAD.X R95, R17.reuse, 0x1, R7, P2 ;  /* 0x00000001115f7824 */ /* 0x040fe400010e0607 */
[----:B------:R-:W-:Y:S01]  /*2580*/  IMAD.X R97, R17, 0x1, R5, P1 ;  /* 0x0000000111617824 */ /* 0x000fe200008e0605 */
[----:B------:R-:W-:Y:S05]  /*2590*/  @!P0 BRA `(.L_x_282) ;  /* 0x0000005000008947 */ /* 0x000fea0003800000 */
[----:B------:R-:W-:Y:S01]  /*25a0*/  CS2R R106, SRZ ;  /* 0x00000000006a7805 */ /* 0x000fe2000001ff00 */
[----:B------:R-:W-:Y:S01]  /*25b0*/  CS2R R108, SRZ ;  /* 0x00000000006c7805 */ /* 0x000fe2000001ff00 */
[----:B------:R-:W-:Y:S01]  /*25c0*/  CS2R R110, SRZ ;  /* 0x00000000006e7805 */ /* 0x000fe2000001ff00 */
[----:B------:R-:W-:Y:S02]  /*25d0*/  MOV R112, RZ ;  /* 0x000000ff00707202 */ /* 0x000fe40000000f00 */
[----:B------:R-:W-:Y:S02]  /*25e0*/  MOV R105, RZ ;  /* 0x000000ff00697202 */ /* 0x000fe40000000f00 */
.L_x_282:
[----:B------:R-:W-:Y:S05]  /*25f0*/  BSYNC B0 ;  /* 0x0000000000007941 */ /* 0x000fea0003800000 */
.L_x_281:
[----:B------:R-:W0:Y:S01]  /*2600*/  LDGDEPBAR ;  /* 0x00000000000079af */ /* 0x000e220000000000 */
[C---:B------:R-:W-:Y:S01]  /*2610*/  SEL R120, R89.reuse, 0x2, !P6 ;  /* 0x0000000259787807 */ /* 0x040fe20007000000 */
[----:B------:R-:W-:Y:S01]  /*2620*/  UIMAD UR5, UR15, 0x180, URZ ;  /* 0x000001800f0578a4 */ /* 0x000fe2000f8e023f */
[----:B-1----:R-:W-:Y:S01]  /*2630*/  SHF.L.U32 R5, R89, R98, RZ ;  /* 0x0000006259057219 */ /* 0x002fe200000006ff */
[----:B------:R-:W-:Y:S01]  /*2640*/  ULEA UR4, UR16, 0x3000, 0x7 ;  /* 0x0000300010047891 */ /* 0x000fe2000f8e383f */
[----:B------:R-:W-:Y:S01]  /*2650*/  ISETP.NE.AND P6, PT, R120, c[0x0][0x27c], PT ;  /* 0x00009f0078007a0c */ /* 0x000fe20003fc5270 */
[----:B------:R-:W-:Y:S01]  /*2660*/  IMAD.SHL.U32 R35, R35, 0x10, RZ ;  /* 0x0000001023237824 */ /* 0x000fe200078e00ff */
[----:B------:R-:W-:Y:S01]  /*2670*/  LOP3.LUT P5, RZ, R5, R106, RZ, 0xc0, !PT ;  /* 0x0000006a05ff7212 */ /* 0x000fe200078ac0ff */
[----:B------:R-:W-:Y:S01]  /*2680*/  ULDC UR10, c[0x0][0x178] ;  /* 0x00005e00000a7ab9 */ /* 0x000fe20000000800 */
[----:B------:R-:W-:Y:S01]  /*2690*/  SEL R6, RZ, c[0x0][0x280], P6 ;  /* 0x0000a000ff067a07 */ /* 0x000fe20003000000 */
[----:B------:R-:W-:Y:S01]  /*26a0*/  USHF.R.S32.HI UR10, URZ, 0x1f, UR10 ;  /* 0x0000001f3f0a7899 */ /* 0x000fe2000801140a */
[----:B------:R-:W-:Y:S01]  /*26b0*/  SEL R3, R3, c[0x0][0x290], !P6 ;  /* 0x0000a40003037a07 */ /* 0x000fe20007000000 */
[----:B------:R-:W-:Y:S01]  /*26c0*/  CS2R R32, SRZ ;  /* 0x0000000000207805 */ /* 0x000fe2000001ff00 */
[----:B------:R-:W-:Y:S01]  /*26d0*/  LOP3.LUT P4, RZ, R5, R108, RZ, 0xc0, !PT ;  /* 0x0000006c05ff7212 */ /* 0x000fe2000788c0ff */
[----:B------:R-:W-:Y:S01]  /*26e0*/  IMAD.IADD R119, R119, 0x1, R6 ;  /* 0x0000000177777824 */ /* 0x000fe200078e0206 */
[----:B------:R-:W-:Y:S01]  /*26f0*/  SHF.L.U32 R4, R89, R100, RZ ;  /* 0x0000006459047219 */ /* 0x000fe200000006ff */
[----:B------:R-:W-:Y:S01]  /*2700*/  CS2R R30, SRZ ;  /* 0x00000000001e7805 */ /* 0x000fe2000001ff00 */
[C---:B------:R-:W-:Y:S01]  /*2710*/  IADD3 R5, R84.reuse, UR5, RZ ;  /* 0x0000000554057c10 */ /* 0x040fe2000fffe0ff */
[----:B------:R-:W-:Y:S01]  /*2720*/  ULEA UR5, UR16, UR5, 0x3 ;  /* 0x0000000510057291 */ /* 0x000fe2000f8e183f */
[----:B------:R-:W-:Y:S01]  /*2730*/  ISETP.GE.U32.AND P2, PT, R119, R88, PT ;  /* 0x000000587700720c */ /* 0x000fe20003f46070 */
[----:B------:R-:W-:Y:S01]  /*2740*/  IMAD.SHL.U32 R84, R84, 0x10, RZ ;  /* 0x0000001054547824 */ /* 0x000fe200078e00ff */
[----:B------:R-:W-:Y:S01]  /*2750*/  LOP3.LUT P1, RZ, R4, R105, RZ, 0xc0, !PT ;  /* 0x0000006904ff7212 */ /* 0x000fe2000782c0ff */
[----:B------:R-:W-:Y:S01]  /*2760*/  IMAD R56, R0, 0x8, R5 ;  /* 0x0000000800387824 */ /* 0x000fe200078e0205 */
[----:B------:R-:W-:Y:S01]  /*2770*/  SEL R118, R118, RZ, !P2 ;  /* 0x000000ff76767207 */ /* 0x000fe20005000000 */
[----:B------:R-:W-:-:S04]  /*2780*/  DEPBAR.LE SB0, 0x1 ;  /* 0x000080400000791a */ /* 0x000fc80000000000 */
[----:B------:R-:W-:Y:S01]  /*2790*/  BAR.SYNC.DEFER_BLOCKING 0x0 ;  /* 0x0000000000007b1d */ /* 0x000fe20000010000 */
[----:B------:R-:W-:Y:S01]  /*27a0*/  IADD3 R6, P2, R3, R10, RZ ;  /* 0x0000000a03067210 */ /* 0x000fe20007f5e0ff */
[----:B------:R-:W-:Y:S01]  /*27b0*/  IMAD.SHL.U32 R0, R118, 0x8, RZ ;  /* 0x0000000876007824 */ /* 0x000fe200078e00ff */
[----:B------:R-:W-:Y:S01]  /*27c0*/  SEL R3, R2, c[0x0][0x294], !P6 ;  /* 0x0000a50002037a07 */ /* 0x000fe20007000000 */
[----:B------:R-:W-:Y:S01]  /*27d0*/  IMAD.SHL.U32 R2, R118, 0x10, RZ ;  /* 0x0000001076027824 */ /* 0x000fe200078e00ff */
[----:B------:R-:W-:Y:S01]  /*27e0*/  LOP3.LUT P0, RZ, R4, R107, RZ, 0xc0, !PT ;  /* 0x0000006b04ff7212 */ /* 0x000fe2000780c0ff */
[----:B------:R-:W-:Y:S01]  /*27f0*/  USHF.L.U32 UR5, UR5, 0x4, URZ ;  /* 0x0000000405057899 */ /* 0x000fe2000800063f */
[----:B------:R-:W-:Y:S01]  /*2800*/  PLOP3.LUT P1, PT, P1, P5, PT, 0x2a, 0x0 ;  /* 0x000000000000781c */ /* 0x000fe20000f2a572 */
[----:B------:R-:W-:Y:S01]  /*2810*/  IMAD.X R7, R3, 0x1, R11, P2 ;  /* 0x0000000103077824 */ /* 0x000fe200010e060b */
[----:B------:R-:W-:Y:S01]  /*2820*/  PLOP3.LUT P4, PT, P0, P4, PT, 0x2a, 0x0 ;  /* 0x000000000000781c */ /* 0x000fe20000788572 */
[----:B------:R-:W-:Y:S01]  /*2830*/  IMAD.SHL.U32 R56, R56, 0x10, RZ ;  /* 0x0000001038387824 */ /* 0x000fe200078e00ff */
[----:B------:R-:W-:Y:S01]  /*2840*/  LOP3.LUT P3, RZ, R2, 0x10, RZ, 0xc0, !PT ;  /* 0x0000001002ff7812 */ /* 0x000fe2000786c0ff */
[----:B------:R-:W-:Y:S01]  /*2850*/  CS2R R4, SRZ ;  /* 0x0000000000047805 */ /* 0x000fe2000001ff00 */
[----:B------:R-:W-:Y:S01]  /*2860*/  LOP3.LUT P2, RZ, R0, 0x10, RZ, 0xc0, !PT ;  /* 0x0000001000ff7812 */ /* 0x000fe2000784c0ff */
[----:B------:R-:W-:Y:S01]  /*2870*/  CS2R R2, SRZ ;  /* 0x0000000000027805 */ /* 0x000fe2000001ff00 */
[----:B------:R-:W-:Y:S01]  /*2880*/  IADD3 R60, P0, R6, c[0x0][0x288], RZ ;  /* 0x0000a200063c7a10 */ /* 0x000fe20007f1e0ff */
[----:B------:R-:W-:Y:S01]  /*2890*/  CS2R R28, SRZ ;  /* 0x00000000001c7805 */ /* 0x000fe2000001ff00 */
[----:B------:R-:W-:Y:S01]  /*28a0*/  CS2R R26, SRZ ;  /* 0x00000000001a7805 */ /* 0x000fe2000001ff00 */
[----:B------:R-:W-:Y:S01]  /*28b0*/  CS2R R8, SRZ ;  /* 0x0000000000087805 */ /* 0x000fe2000001ff00 */
[----:B------:R-:W-:Y:S01]  /*28c0*/  IADD3.X R61, R7, c[0x0][0x28c], RZ, P0, !PT ;  /* 0x0000a300073d7a10 */ /* 0x000fe200007fe4ff */
[----:B------:R-:W-:Y:S01]  /*28d0*/  CS2R R24, SRZ ;  /* 0x0000000000187805 */ /* 0x000fe2000001ff00 */
[----:B------:R-:W-:Y:S01]  /*28e0*/  ISETP.LE.AND P0, PT, R89, c[0x0][0x218], PT ;  /* 0x0000860059007a0c */ /* 0x000fe20003f03270 */
[----:B------:R-:W-:Y:S01]  /*28f0*/  CS2R R10, SRZ ;  /* 0x00000000000a7805 */ /* 0x000fe2000001ff00 */
[----:B------:R-:W-:Y:S01]  /*2900*/  CS2R R22, SRZ ;  /* 0x0000000000167805 */ /* 0x000fe2000001ff00 */
[----:B------:R1:W2:Y:S01]  /*2910*/  LDSM.16.M88.4 R36, [R84+UR5] ;  /* 0x000000055424783b */ /* 0x0002a20008000200 */
[----:B------:R-:W-:Y:S01]  /*2920*/  CS2R R12, SRZ ;  /* 0x00000000000c7805 */ /* 0x000fe2000001ff00 */
[----:B------:R-:W-:Y:S01]  /*2930*/  CS2R R20, SRZ ;  /* 0x0000000000147805 */ /* 0x000fe2000001ff00 */
[----:B------:R-:W-:Y:S01]  /*2940*/  CS2R R14, SRZ ;  /* 0x00000000000e7805 */ /* 0x000fe2000001ff00 */
[----:B------:R1:W3:Y:S01]  /*2950*/  LDSM.16.M88.4 R40, [R35+UR4] ;  /* 0x000000042328783b */ /* 0x0002e20008000200 */
[----:B------:R-:W-:Y:S01]  /*2960*/  CS2R R18, SRZ ;  /* 0x0000000000127805 */ /* 0x000fe2000001ff00 */
[----:B------:R-:W-:Y:S01]  /*2970*/  CS2R R16, SRZ ;  /* 0x0000000000107805 */ /* 0x000fe2000001ff00 */
[----:B------:R-:W-:Y:S01]  /*2980*/  LOP3.LUT R34, R35, 0x20, RZ, 0x3c, !PT ;  /* 0x0000002023227812 */ /* 0x000fe200078e3cff */
[----:B------:R1:W4:Y:S01]  /*2990*/  LDSM.16.M88.4 R44, [R35+UR4+0xc00] ;  /* 0x000c0004232c783b */ /* 0x0003220008000200 */
[----:B------:R-:W-:-:S03]  /*29a0*/  SEL R120, R120, RZ, P6 ;  /* 0x000000ff78787207 */ /* 0x000fc60003000000 */
[----:B------:R1:W1:Y:S04]  /*29b0*/  LDSM.16.M88.4 R48, [R35+UR4+0x1800] ;  /* 0x001800042330783b */ /* 0x0002680008000200 */
[----:B------:R1:W1:Y:S04]  /*29c0*/  LDSM.16.M88.4 R52, [R35+UR4+0x2400] ;  /* 0x002400042334783b */ /* 0x0002680008000200 */
[----:B------:R-:W1:Y:S04]  /*29d0*/  LDSM.16.M88.4 R56, [R56+0xc00] ;  /* 0x000c00003838783b */ /* 0x000e680000000200 */
[----:B------:R-:W-:Y:S01]  /*29e0*/  @!PT LDS RZ, [RZ] ;  /* 0x00000000fffff984 */ /* 0x000fe20000000800 */
[----:B------:R-:W-:Y:S01]  /*29f0*/  @!PT LDS RZ, [RZ] ;  /* 0x00000000fffff984 */ /* 0x000fe20000000800 */
[----:B------:R-:W-:Y:S01]  /*2a00*/  @!PT LDS RZ, [RZ] ;  /* 0x00000000fffff984 */ /* 0x000fe20000000800 */
[----:B------:R1:W-:Y:S04]  /*2a10*/  LDGSTS.E.LTC128B.128 [R102+0x100], [R90.64], !P1 ;  /* 0x001000005a667fae */ /* 0x0003e8000c921d52 */
[----:B------:R1:W-:Y:S04]  /*2a20*/  LDGSTS.E.LTC128B.128 [R101+0x100], [R92.64], !P4 ;  /* 0x001000005c657fae */ /* 0x0003e8000e121d52 */
[----:B------:R2:W-:Y:S04]  /*2a30*/  LDGSTS.E.BYPASS.LTC128B.128 [R102+0x3100], [R6.64], P3 ;  /* 0x0310000006667fae */ /* 0x0005e80009901d52 */
[----:B------:R1:W-:Y:S01]  /*2a40*/  LDGSTS.E.BYPASS.LTC128B.128 [R101+0x3100], [R60.64], P2 ;  /* 0x031000003c657fae */ /* 0x0003e20009101d52 */
[----:B--2---:R-:W-:Y:S01]  /*2a50*/  CS2R R6, SRZ ;  /* 0x0000000000067805 */ /* 0x004fe2000001ff00 */
[----:B------:R-:W-:Y:S05]  /*2a60*/  @!P0 BRA `(.L_x_283) ;  /* 0x00000b9000008947 */ /* 0x000fea0003800000 */
[----:B---34-:R-:W-:Y:S01]  /*2a70*/  ULDC UR6, c[0x0][0x218] ;  /* 0x0000860000067ab9 */ /* 0x018fe20000000800 */
[----:B------:R-:W-:Y:S01]  /*2a80*/  IADD3 R114, P0, R60, c[0x0][0x288], RZ ;  /* 0x0000a2003c727a10 */ /* 0x000fe20007f1e0ff */
[----:B------:R-:W-:Y:S01]  /*2a90*/  UIADD3 UR6, UR6, -0x2, URZ ;  /* 0xfffffffe06067890 */ /* 0x000fe2000fffe03f */
[----:B------:R-:W-:Y:S01]  /*2aa0*/  LOP3.LUT R0, R84, 0x20, RZ, 0x3c, !PT ;  /* 0x0000002054007812 */ /* 0x000fe200078e3cff */
[----:B------:R-:W-:Y:S01]  /*2ab0*/  IMAD.MOV.U32 R113, RZ, RZ, 0x8 ;  /* 0x00000008ff717424 */ /* 0x000fe200078e00ff */
[----:B------:R-:W-:Y:S01]  /*2ac0*/  CS2R R32, SRZ ;  /* 0x0000000000207805 */ /* 0x000fe2000001ff00 */
        /* <DEDUP_REMOVED lines=15> */
[----:B------:R-:W-:Y:S01]  /*2bc0*/  IADD3.X R115, R61, c[0x0][0x28c], RZ, P0, !PT ;  /* 0x0000a3003d737a10 */ /* 0x000fe200007fe4ff */
[----:B------:R-:W-:Y:S01]  /*2bd0*/  IMAD.U32 R117, RZ, RZ, UR6 ;  /* 0x00000006ff757e24 */ /* 0x000fe2000f8e00ff */
[----:B------:R-:W-:-:S02]  /*2be0*/  UMOV UR14, 0x2 ;  /* 0x00000002000e7882 */ /* 0x000fc40000000000 */
[----:B------:R-:W-:Y:S02]  /*2bf0*/  UMOV UR13, 0x100 ;  /* 0x00000100000d7882 */ /* 0x000fe40000000000 */
[----:B------:R-:W-:Y:S02]  /*2c00*/  UMOV UR12, 0x100 ;  /* 0x00000100000c7882 */ /* 0x000fe40000000000 */
[----:B------:R-:W-:Y:S02]  /*2c10*/  UMOV UR11, URZ ;  /* 0x0000003f000b7c82 */ /* 0x000fe40008000000 */
.L_x_284:
[C---:B--2---:R-:W-:Y:S01]  /*2c20*/  HMMA.16816.F16 R32, R36.reuse, R40, R32 ;  /* 0x000000282420723c */ /* 0x044fe20000000820 */
[----:B-1----:R-:W-:Y:S01]  /*2c30*/  LDSM.16.M88.4 R60, [R0+UR5] ;  /* 0x00000005003c783b */ /* 0x002fe20008000200 */
[----:B------:R-:W-:Y:S02]  /*2c40*/  UISETP.NE.AND UP0, UPT, UR11, 0x2, UPT ;  /* 0x000000020b00788c */ /* 0x000fe4000bf05270 */
[----:B------:R-:W-:Y:S01]  /*2c50*/  IADD3 R129, R102, UR12, RZ ;  /* 0x0000000c66817c10 */ /* 0x000fe2000fffe0ff */
[----:B------:R-:W-:Y:S01]  /*2c60*/  IMAD.SHL.U32 R121, R118, 0x4, RZ ;  /* 0x0000000476797824 */ /* 0x000fe200078e00ff */
[----:B------:R-:W-:Y:S01]  /*2c70*/  IADD3 R127, R101, UR12, RZ ;  /* 0x0000000c657f7c10 */ /* 0x000fe2000fffe0ff */
[----:B------:R-:W-:Y:S01]  /*2c80*/  UMOV UR9, UR5 ;  /* 0x0000000500097c82 */ /* 0x000fe20008000000 */
[C---:B------:R-:W-:Y:S01]  /*2c90*/  HMMA.16816.F16 R30, R36.reuse, R42, R30 ;  /* 0x0000002a241e723c */ /* 0x040fe2000000081e */
[----:B------:R-:W1:Y:S01]  /*2ca0*/  LDSM.16.M88.4 R64, [R34+UR4] ;  /* 0x000000042240783b */ /* 0x000e620008000200 */
[----:B------:R-:W-:Y:S01]  /*2cb0*/  LOP3.LUT P2, RZ, R121, 0x10, RZ, 0xc0, !PT ;  /* 0x0000001079ff7812 */ /* 0x000fe2000784c0ff */
[----:B------:R-:W-:Y:S01]  /*2cc0*/  UMOV UR8, UR4 ;  /* 0x0000000400087c82 */ /* 0x000fe20008000000 */
[----:B------:R-:W-:Y:S01]  /*2cd0*/  IADD3 R125, R102, UR13, RZ ;  /* 0x0000000d667d7c10 */ /* 0x000fe2000fffe0ff */
[----:B------:R-:W-:Y:S01]  /*2ce0*/  UISETP.NE.AND UP1, UPT, UR14, 0x2, UPT ;  /* 0x000000020e00788c */ /* 0x000fe2000bf25270 */
[----:B------:R-:W-:Y:S01]  /*2cf0*/  IADD3 R121, R101, UR13, RZ ;  /* 0x0000000d65797c10 */ /* 0x000fe2000fffe0ff */
[----:B------:R-:W-:Y:S01]  /*2d00*/  UMOV UR6, UR12 ;  /* 0x0000000c00067c82 */ /* 0x000fe20008000000 */
[C---:B------:R-:W-:Y:S01]  /*2d10*/  HMMA.16816.F16 R28, R36.reuse, R44, R28 ;  /* 0x0000002c241c723c */ /* 0x040fe2000000081c */
[----:B------:R-:W1:Y:S01]  /*2d20*/  LDSM.16.M88.4 R68, [R34+UR4+0xc00] ;  /* 0x000c00042244783b */ /* 0x000e620008000200 */
[----:B------:R-:W-:Y:S02]  /*2d30*/  UMOV UR7, UR13 ;  /* 0x0000000d00077c82 */ /* 0x000fe40008000000 */
[C---:B------:R-:W-:Y:S01]  /*2d40*/  SHF.L.U32 R123, R89.reuse, R98, RZ ;  /* 0x00000062597b7219 */ /* 0x040fe200000006ff */
[----:B------:R-:W-:Y:S01]  /*2d50*/  @UP0 UIADD3 UR11, UR11, 0x1, URZ ;  /* 0x000000010b0b0890 */ /* 0x000fe2000fffe03f */
[----:B------:R-:W-:Y:S02]  /*2d60*/  SHF.L.U32 R116, R89, R100, RZ ;  /* 0x0000006459747219 */ /* 0x000fe400000006ff */
[C---:B------:R-:W-:Y:S01]  /*2d70*/  HMMA.16816.F16 R26, R36.reuse, R46, R26 ;  /* 0x0000002e241a723c */ /* 0x040fe2000000081a */
[----:B------:R-:W1:Y:S01]  /*2d80*/  LDSM.16.M88.4 R72, [R34+UR4+0x1800] ;  /* 0x001800042248783b */ /* 0x000e620008000200 */
[C---:B------:R-:W-:Y:S01]  /*2d90*/  LOP3.LUT P4, RZ, R116.reuse, R109, RZ, 0xc0, !PT ;  /* 0x0000006d74ff7212 */ /* 0x040fe2000788c0ff */
[----:B------:R-:W-:Y:S01]  /*2da0*/  @UP1 UIADD3 UR12, UR12, 0x80, URZ ;  /* 0x000000800c0c1890 */ /* 0x000fe2000fffe03f */
[C---:B------:R-:W-:Y:S01]  /*2db0*/  LOP3.LUT P1, RZ, R123.reuse, R110, RZ, 0xc0, !PT ;  /* 0x0000006e7bff7212 */ /* 0x040fe2000782c0ff */
[----:B------:R-:W-:Y:S01]  /*2dc0*/  @!UP1 UIADD3 UR12, UR6, -0x100, URZ ;  /* 0xffffff00060c9890 */ /* 0x000fe2000fffe03f */
[----:B------:R-:W-:Y:S01]  /*2dd0*/  LOP3.LUT P0, RZ, R116, R111, RZ, 0xc0, !PT ;  /* 0x0000006f74ff7212 */ /* 0x000fe2000780c0ff */
[----:B------:R-:W-:Y:S01]  /*2de0*/  IMAD.SHL.U32 R116, R118, 0x2, RZ ;  /* 0x0000000276747824 */ /* 0x000fe200078e00ff */
[C---:B------:R-:W-:Y:S01]  /*2df0*/  HMMA.16816.F16 R24, R36.reuse, R48, R24 ;  /* 0x000000302418723c */ /* 0x040fe20000000818 */
[----:B------:R-:W1:Y:S01]  /*2e00*/  LDSM.16.M88.4 R76, [R34+UR4+0x2400] ;  /* 0x00240004224c783b */ /* 0x000e620008000200 */
[----:B------:R-:W-:Y:S01]  /*2e10*/  @UP0 UIADD3 UR4, UR4, 0x80, URZ ;  /* 0x0000008004040890 */ /* 0x000fe2000fffe03f */
[----:B------:R-:W-:Y:S01]  /*2e20*/  PLOP3.LUT P4, PT, P4, P1, PT, 0x2a, 0x0 ;  /* 0x000000000000781c */ /* 0x000fe20002782572 */
[----:B------:R-:W-:Y:S01]  /*2e30*/  @!UP0 UIADD3 UR4, UR8, -0x100, URZ ;  /* 0xffffff0008048890 */ /* 0x000fe2000fffe03f */
[----:B------:R-:W-:Y:S01]  /*2e40*/  LOP3.LUT P1, RZ, R116, 0x10, RZ, 0xc0, !PT ;  /* 0x0000001074ff7812 */ /* 0x000fe2000782c0ff */
[----:B------:R-:W-:Y:S01]  /*2e50*/  @UP1 UIADD3 UR13, UR13, 0x80, URZ ;  /* 0x000000800d0d1890 */ /* 0x000fe2000fffe03f */
[----:B------:R-:W-:Y:S01]  /*2e60*/  IADD3 R131, R102, UR12, RZ ;  /* 0x0000000c66837c10 */ /* 0x000fe2000fffe0ff */
[C---:B------:R-:W-:Y:S01]  /*2e70*/  HMMA.16816.F16 R22, R36.reuse, R50, R22 ;  /* 0x000000322416723c */ /* 0x040fe20000000816 */
[----:B------:R-:W2:Y:S01]  /*2e80*/  LDSM.16.M88.4 R80, [R0+UR5+0xc00] ;  /* 0x000c00050050783b */ /* 0x000ea20008000200 */
[----:B------:R-:W-:Y:S01]  /*2e90*/  @UP0 UIADD3 UR5, UR5, 0x80, URZ ;  /* 0x0000008005050890 */ /* 0x000fe2000fffe03f */
[----:B------:R-:W-:Y:S01]  /*2ea0*/  LOP3.LUT P3, RZ, R123, R112, RZ, 0xc0, !PT ;  /* 0x000000707bff7212 */ /* 0x000fe2000786c0ff */
[----:B------:R-:W-:Y:S01]  /*2eb0*/  @!UP0 UIADD3 UR5, UR9, -0x100, URZ ;  /* 0xffffff0009058890 */ /* 0x000fe2000fffe03f */
[----:B------:R-:W-:Y:S01]  /*2ec0*/  IADD3 R120, R120, 0x1, RZ ;  /* 0x0000000178787810 */ /* 0x000fe20007ffe0ff */
[----:B------:R-:W-:Y:S01]  /*2ed0*/  @!UP1 UIADD3 UR13, UR7, -0x100, URZ ;  /* 0xffffff00070d9890 */ /* 0x000fe2000fffe03f */
[----:B------:R-:W-:Y:S01]  /*2ee0*/  PLOP3.LUT P0, PT, P0, P3, PT, 0x2a, 0x0 ;  /* 0x000000000000781c */ /* 0x000fe20000706572 */
[C---:B------:R-:W-:Y:S01]  /*2ef0*/  HMMA.16816.F16 R20, R36.reuse, R52, R20 ;  /* 0x000000342414723c */ /* 0x040fe20000000814 */
[----:B------:R-:W-:Y:S01]  /*2f00*/  @!PT LDS RZ, [RZ] ;  /* 0x00000000fffff984 */ /* 0x000fe20000000800 */
[----:B------:R-:W-:Y:S01]  /*2f10*/  @!PT LDS RZ, [RZ] ;  /* 0x00000000fffff984 */ /* 0x000fe20000000800 */
[----:B------:R-:W-:Y:S01]  /*2f20*/  @!PT LDS RZ, [RZ] ;  /* 0x00000000fffff984 */ /* 0x000fe20000000800 */
[----:B------:R3:W-:Y:S01]  /*2f30*/  LDGSTS.E.LTC128B.128 [R129+0xc00], [R96.64], !P4 ;  /* 0x00c0000060817fae */ /* 0x0007e2000e121d52 */
[----:B------:R-:W-:Y:S01]  /*2f40*/  ISETP.NE.AND P4, PT, R120, c[0x0][0x27c], PT ;  /* 0x00009f0078007a0c */ /* 0x000fe20003f85270 */
[----:B------:R-:W-:Y:S01]  /*2f50*/  @UP1 UIADD3 UR14, UR14, 0x1, URZ ;  /* 0x000000010e0e1890 */ /* 0x000fe2000fffe03f */
[----:B------:R-:W-:Y:S01]  /*2f60*/  IADD3 R122, P3, R114, c[0x0][0x288], RZ ;  /* 0x0000a200727a7a10 */ /* 0x000fe20007f7e0ff */
[----:B------:R-:W-:Y:S01]  /*2f70*/  IMAD.MOV.U32 R116, RZ, RZ, RZ ;  /* 0x000000ffff747224 */ /* 0x000fe200078e00ff */
[----:B------:R-:W-:Y:S01]  /*2f80*/  IADD3 R98, R98, 0x1, RZ ;  /* 0x0000000162627810 */ /* 0x000fe20007ffe0ff */
[----:B------:R-:W-:Y:S01]  /*2f90*/  @!UP0 UMOV UR11, URZ ;  /* 0x0000003f000b8c82 */ /* 0x000fe20008000000 */
[-C--:B------:R-:W-:Y:S02]  /*2fa0*/  HMMA.16816.F16 R18, R36, R54.reuse, R18 ;  /* 0x000000362412723c */ /* 0x080fe40000000812 */
[----:B------:R-:W-:Y:S01]  /*2fb0*/  ISETP.NE.AND P6, PT, R98, c[0x0][0x180], PT ;  /* 0x0000600062007a0c */ /* 0x000fe20003fc5270 */
[----:B------:R-:W-:Y:S01]  /*2fc0*/  @!UP1 UMOV UR14, URZ ;  /* 0x0000003f000e9c82 */ /* 0x000fe20008000000 */
[----:B------:R4:W-:Y:S01]  /*2fd0*/  LDGSTS.E.LTC128B.128 [R127+0xc00], [R94.64], !P0 ;  /* 0x00c000005e7f7fae */ /* 0x0009e2000c121d52 */
[----:B------:R-:W-:Y:S02]  /*2fe0*/  IADD3.X R123, R115, c[0x0][0x28c], RZ, P3, !PT ;  /* 0x0000a300737b7a10 */ /* 0x000fe40001ffe4ff */
[----:B------:R-:W-:Y:S01]  /*2ff0*/  @!P4 IADD3 R119, R119, c[0x0][0x280], RZ ;  /* 0x0000a0007777ca10 */ /* 0x000fe20007ffe0ff */
[C---:B------:R-:W-:Y:S01]  /*3000*/  HMMA.16816.F16 R16, R56.reuse, R54, R16 ;  /* 0x000000363810723c */ /* 0x040fe20000000810 */
[----:B------:R-:W-:Y:S03]  /*3010*/  @!P4 IMAD.MOV.U32 R120, RZ, RZ, RZ ;  /* 0x000000ffff78c224 */ /* 0x000fe600078e00ff */
[----:B------:R1:W-:Y:S03]  /*3020*/  LDGSTS.E.BYPASS.LTC128B.128 [R125+0x3c00], [R114.64], P2 ;  /* 0x03c00000727d7fae */ /* 0x0003e60009101d52 */
[----:B------:R-:W-:Y:S01]  /*3030*/  @!P6 IMAD.MOV.U32 R98, RZ, RZ, RZ ;  /* 0x000000ffff62e224 */ /* 0x000fe200078e00ff */
[C---:B------:R-:W-:Y:S04]  /*3040*/  HMMA.16816.F16 R14, R56.reuse, R52, R14 ;  /* 0x00000034380e723c */ /* 0x040fe8000000080e */
[----:B------:R2:W-:Y:S01]  /*3050*/  LDGSTS.E.BYPASS.LTC128B.128 [R121+0x3c00], [R122.64], P1 ;  /* 0x03c000007a797fae */ /* 0x0005e20008901d52 */
[----:B---3--:R-:W-:Y:S03]  /*3060*/  IADD3 R129, R101, UR12, RZ ;  /* 0x0000000c65817c10 */ /* 0x008fe6000fffe0ff */
[C---:B------:R-:W-:Y:S04]  /*3070*/  HMMA.16816.F16 R12, R56.reuse, R50, R12 ;  /* 0x00000032380c723c */ /* 0x040fe8000000080c */
[----:B------:R-:W0:Y:S04]  /*3080*/  LDGDEPBAR ;  /* 0x00000000000079af */ /* 0x000e280000000000 */
[C---:B------:R-:W-:Y:S04]  /*3090*/  HMMA.16816.F16 R10, R56.reuse, R48, R10 ;  /* 0x00000030380a723c */ /* 0x040fe8000000080a */
[----:B-1----:R-:W-:Y:S04]  /*30a0*/  @!P6 IADD3 R114, R100, 0x1, RZ ;  /* 0x000000016472e810 */ /* 0x002fe80007ffe0ff */
[C---:B------:R-:W-:Y:S01]  /*30b0*/  HMMA.16816.F16 R8, R56.reuse, R46, R8 ;  /* 0x0000002e3808723c */ /* 0x040fe20000000808 */
[----:B------:R-:W-:Y:S01]  /*30c0*/  IMAD.MOV.U32 R125, RZ, RZ, 0x130 ;  /* 0x00000130ff7d7424 */ /* 0x000fe200078e00ff */
[----:B------:R-:W-:Y:S02]  /*30d0*/  @!P6 ISETP.GE.AND P0, PT, R114, c[0x0][0x17c], PT ;  /* 0x00005f007200ea0c */ /* 0x000fe40003f06270 */
[----:B------:R-:W-:Y:S01]  /*30e0*/  @!P4 IMAD.MOV.U32 R125, RZ, RZ, 0x138 ;  /* 0x00000138ff7dc424 */ /* 0x000fe200078e00ff */
[C---:B------:R-:W-:Y:S02]  /*30f0*/  SHF.L.U32 R115, R89.reuse, R98, RZ ;  /* 0x0000006259737219 */ /* 0x040fe400000006ff */
[----:B------:R-:W-:Y:S01]  /*3100*/  @!P6 SEL R116, R89, 0x2, !P0 ;  /* 0x000000025974e807 */ /* 0x000fe20004000000 */
[C---:B------:R-:W-:Y:S02]  /*3110*/  HMMA.16816.F16 R6, R56.reuse, R44, R6 ;  /* 0x0000002c3806723c */ /* 0x040fe40000000806 */
[----:B------:R-:W2:Y:S01]  /*3120*/  LDC.64 R124, c[0x0][R125+0x160] ;  /* 0x000058007d7c7b82 */ /* 0x000ea20000000a00 */
[C---:B------:R-:W-:Y:S01]  /*3130*/  ISETP.NE.AND P5, PT, R116.reuse, 0x2, PT ;  /* 0x000000027400780c */ /* 0x040fe20003fa5270 */
[----:B----4-:R-:W-:Y:S01]  /*3140*/  IMAD R127, R116, R113, c[0x2][0x0] ;  /* 0x00800000747f7624 */ /* 0x010fe200078e0271 */
[----:B------:R-:W-:Y:S02]  /*3150*/  @!P6 SEL R100, R114, RZ, !P0 ;  /* 0x000000ff7264e207 */ /* 0x000fe40004000000 */
[----:B------:R-:W-:Y:S01]  /*3160*/  IADD3 R116, R117, -0x1, RZ ;  /* 0xffffffff75747810 */ /* 0x000fe20007ffe0ff */
[C---:B------:R-:W-:Y:S02]  /*3170*/  HMMA.16816.F16 R4, R56.reuse, R42, R4 ;  /* 0x0000002a3804723c */ /* 0x040fe40000000804 */
[----:B------:R-:W1:Y:S02]  /*3180*/  LDC.64 R126, c[0x0][R127+0x160] ;  /* 0x000058007f7e7b82 */ /* 0x000e640000000a00 */
[----:B------:R-:W-:Y:S04]  /*3190*/  SHF.L.U32 R114, R89, R100, RZ ;  /* 0x0000006459727219 */ /* 0x000fe800000006ff */
[----:B------:R-:W-:Y:S04]  /*31a0*/  HMMA.16816.F16 R2, R56, R40, R2 ;  /* 0x000000283802723c */ /* 0x000fe80000000802 */
[----:B------:R-:W-:-:S04]  /*31b0*/  @!P5 IADD3 R99, R99, c[0x0][0x248], RZ ;  /* 0x000092006363da10 */ /* 0x000fc80007ffe0ff */
[C---:B------:R-:W-:Y:S08]  /*31c0*/  HMMA.16816.F16 R32, R60.reuse, R64, R32 ;  /* 0x000000403c20723c */ /* 0x040ff00000000820 */
[C---:B------:R-:W-:Y:S04]  /*31d0*/  HMMA.16816.F16 R30, R60.reuse, R66, R30 ;  /* 0x000000423c1e723c */ /* 0x040fe8000000081e */
[----:B--2---:R-:W-:Y:S02]  /*31e0*/  IADD3 R122, P0, R124, R122, RZ ;  /* 0x0000007a7c7a7210 */ /* 0x004fe40007f1e0ff */
[C---:B-1----:R-:W-:Y:S02]  /*31f0*/  IADD3 R90, P3, R126.reuse, R90, RZ ;  /* 0x0000005a7e5a7210 */ /* 0x042fe40007f7e0ff */
[C---:B------:R-:W-:Y:S01]  /*3200*/  HMMA.16816.F16 R28, R60.reuse, R68, R28 ;  /* 0x000000443c1c723c */ /* 0x040fe2000000081c */
[----:B------:R-:W-:Y:S04]  /*3210*/  DEPBAR.LE SB0, 0x1 ;  /* 0x000080400000791a */ /* 0x000fe80000000000 */
[----:B------:R-:W-:Y:S01]  /*3220*/  BAR.SYNC.DEFER_BLOCKING 0x0 ;  /* 0x0000000000007b1d */ /* 0x000fe20000010000 */
[----:B------:R-:W-:Y:S01]  /*3230*/  IMAD.X R123, R125, 0x1, R123, P0 ;  /* 0x000000017d7b7824 */ /* 0x000fe200000e067b */
[----:B------:R-:W-:Y:S01]  /*3240*/  IADD3 R92, P2, R126, R92, RZ ;  /* 0x0000005c7e5c7210 */ /* 0x000fe20007f5e0ff */
[C---:B------:R-:W-:Y:S04]  /*3250*/  HMMA.16816.F16 R26, R60.reuse, R70, R26 ;  /* 0x000000463c1a723c */ /* 0x040fe8000000081a */
[C---:B------:R-:W-:Y:S01]  /*3260*/  IMAD.X R91, R127.reuse, 0x1, R91, P3 ;  /* 0x000000017f5b7824 */ /* 0x040fe200018e065b */
[----:B------:R-:W-:Y:S01]  /*3270*/  IADD3 R125, R102, UR13, RZ ;  /* 0x0000000d667d7c10 */ /* 0x000fe2000fffe0ff */
[C---:B------:R-:W-:Y:S01]  /*3280*/  IMAD.X R93, R127.reuse, 0x1, R93, P2 ;  /* 0x000000017f5d7824 */ /* 0x040fe200010e065d */
[C---:B------:R-:W-:Y:S01]  /*3290*/  IADD3 R96, P0, R126.reuse, R96, RZ ;  /* 0x000000607e607210 */ /* 0x040fe20007f1e0ff */
[C---:B------:R-:W-:Y:S04]  /*32a0*/  HMMA.16816.F16 R24, R60.reuse, R72, R24 ;  /* 0x000000483c18723c */ /* 0x040fe80000000818 */
[----:B------:R-:W-:Y:S01]  /*32b0*/  IMAD.X R97, R127, 0x1, R97, P0 ;  /* 0x000000017f617824 */ /* 0x000fe200000e0661 */
[----:B------:R-:W-:Y:S02]  /*32c0*/  IADD3 R94, P1, R126, R94, RZ ;  /* 0x0000005e7e5e7210 */ /* 0x000fe40007f3e0ff */
[----:B------:R-:W-:Y:S01]  /*32d0*/  ISETP.GE.U32.AND P0, PT, R99, c[0x0][0x16c], PT ;  /* 0x00005b0063007a0c */ /* 0x000fe20003f06070 */
[C---:B------:R-:W-:Y:S04]  /*32e0*/  HMMA.16816.F16 R22, R60.reuse, R74, R22 ;  /* 0x0000004a3c16723c */ /* 0x040fe80000000816 */
[----:B------:R-:W-:Y:S01]  /*32f0*/  IMAD.X R95, R127, 0x1, R95, P1 ;  /* 0x000000017f5f7824 */ /* 0x000fe200008e065f */
[----:B------:R1:W2:Y:S01]  /*3300*/  LDSM.16.M88.4 R36, [R84+UR5] ;  /* 0x000000055424783b */ /* 0x0002a20008000200 */
[----:B------:R-:W-:Y:S02]  /*3310*/  ISETP.GE.U32.AND P1, PT, R119, R88, PT ;  /* 0x000000587700720c */ /* 0x000fe40003f26070 */
[C---:B------:R-:W-:Y:S04]  /*3320*/  HMMA.16816.F16 R20, R60.reuse, R76, R20 ;  /* 0x0000004c3c14723c */ /* 0x040fe80000000814 */
[----:B------:R-:W-:Y:S01]  /*3330*/  @P0 CS2R R106, SRZ ;  /* 0x00000000006a0805 */ /* 0x000fe2000001ff00 */
[----:B------:R1:W2:Y:S01]  /*3340*/  LDSM.16.M88.4 R56, [R84+UR5+0xc00] ;  /* 0x000c00055438783b */ /* 0x0002a20008000200 */
[----:B------:R-:W-:Y:S01]  /*3350*/  @P0 IMAD.MOV.U32 R105, RZ, RZ, RZ ;  /* 0x000000ffff690224 */ /* 0x000fe200078e00ff */
[----:B------:R-:W-:Y:S01]  /*3360*/  @P0 CS2R R108, SRZ ;  /* 0x00000000006c0805 */ /* 0x000fe2000001ff00 */
[-C--:B------:R-:W-:Y:S01]  /*3370*/  HMMA.16816.F16 R18, R60, R78.reuse, R18 ;  /* 0x0000004e3c12723c */ /* 0x080fe20000000812 */
[----:B------:R-:W-:Y:S01]  /*3380*/  @P0 CS2R R110, SRZ ;  /* 0x00000000006e0805 */ /* 0x000fe2000001ff00 */
[C---:B------:R-:W-:Y:S02]  /*3390*/  LOP3.LUT P2, RZ, R115.reuse, R106, RZ, 0xc0, !PT ;  /* 0x0000006a73ff7212 */ /* 0x040fe4000784c0ff */
[----:B------:R-:W-:Y:S01]  /*33a0*/  LOP3.LUT P3, RZ, R114, R105, RZ, 0xc0, !PT ;  /* 0x0000006972ff7212 */ /* 0x000fe2000786c0ff */
[----:B------:R1:W2:Y:S01]  /*33b0*/  LDSM.16.M88.4 R40, [R35+UR4] ;  /* 0x000000042328783b */ /* 0x0002a20008000200 */
[----:B------:R-:W-:Y:S01]  /*33c0*/  SEL R118, R118, RZ, !P1 ;  /* 0x000000ff76767207 */ /* 0x000fe20004800000 */
[----:B------:R-:W-:Y:S01]  /*33d0*/  @P0 IMAD.MOV.U32 R112, RZ, RZ, RZ ;  /* 0x000000ffff700224 */ /* 0x000fe200078e00ff */
[C---:B------:R-:W-:Y:S01]  /*33e0*/  HMMA.16816.F16 R16, R80.reuse, R78, R16 ;  /* 0x0000004e5010723c */ /* 0x040fe20000000810 */
[----:B------:R-:W-:Y:S02]  /*33f0*/  PLOP3.LUT P2, PT, P3, P2, PT, 0x2a, 0x0 ;  /* 0x000000000000781c */ /* 0x000fe40001f44572 */
[----:B------:R-:W-:Y:S01]  /*3400*/  LOP3.LUT P1, RZ, R114, R107, RZ, 0xc0, !PT ;  /* 0x0000006b72ff7212 */ /* 0x000fe2000782c0ff */
[C---:B------:R-:W-:Y:S01]  /*3410*/  IMAD.SHL.U32 R121, R118.reuse, 0x10, RZ ;  /* 0x0000001076797824 */ /* 0x040fe200078e00ff */
[----:B------:R1:W2:Y:S01]  /*3420*/  LDSM.16.M88.4 R44, [R35+UR4+0xc00] ;  /* 0x000c0004232c783b */ /* 0x0002a20008000200 */
[----:B------:R-:W-:Y:S01]  /*3430*/  LOP3.LUT P0, RZ, R115, R108, RZ, 0xc0, !PT ;  /* 0x0000006c73ff7212 */ /* 0x000fe2000780c0ff */
[----:B------:R-:W-:Y:S01]  /*3440*/  IMAD.SHL.U32 R114, R118, 0x8, RZ ;  /* 0x0000000876727824 */ /* 0x000fe200078e00ff */
[C---:B------:R-:W-:Y:S02]  /*3450*/  HMMA.16816.F16 R14, R80.reuse, R76, R14 ;  /* 0x0000004c500e723c */ /* 0x040fe4000000080e */
[----:B------:R-:W-:Y:S02]  /*3460*/  PLOP3.LUT P0, PT, P1, P0, PT, 0x2a, 0x0 ;  /* 0x000000000000781c */ /* 0x000fe40000f00572 */
[----:B------:R-:W-:Y:S01]  /*3470*/  LOP3.LUT P4, RZ, R121, 0x10, RZ, 0xc0, !PT ;  /* 0x0000001079ff7812 */ /* 0x000fe2000788c0ff */
[----:B------:R1:W2:Y:S01]  /*3480*/  LDSM.16.M88.4 R48, [R35+UR4+0x1800] ;  /* 0x001800042330783b */ /* 0x0002a20008000200 */
[----:B------:R-:W-:Y:S02]  /*3490*/  LOP3.LUT P3, RZ, R114, 0x10, RZ, 0xc0, !PT ;  /* 0x0000001072ff7812 */ /* 0x000fe4000786c0ff */
[C---:B------:R-:W-:Y:S04]  /*34a0*/  HMMA.16816.F16 R12, R80.reuse, R74, R12 ;  /* 0x0000004a500c723c */ /* 0x040fe8000000080c */
[----:B------:R-:W-:Y:S01]  /*34b0*/  IADD3 R126, P1, R122, c[0x0][0x288], RZ ;  /* 0x0000a2007a7e7a10 */ /* 0x000fe20007f3e0ff */
[----:B------:R1:W2:Y:S01]  /*34c0*/  LDSM.16.M88.4 R52, [R35+UR4+0x2400] ;  /* 0x002400042334783b */ /* 0x0002a20008000200 */
[----:B------:R-:W-:Y:S02]  /*34d0*/  IADD3 R121, R101, UR13, RZ ;  /* 0x0000000d65797c10 */ /* 0x000fe4000fffe0ff */
[C---:B------:R-:W-:Y:S04]  /*34e0*/  HMMA.16816.F16 R10, R80.reuse, R72, R10 ;  /* 0x00000048500a723c */ /* 0x040fe8000000080a */
[----:B------:R-:W-:Y:S01]  /*34f0*/  IADD3.X R127, R123, c[0x0][0x28c], RZ, P1, !PT ;  /* 0x0000a3007b7f7a10 */ /* 0x000fe20000ffe4ff */
[----:B------:R-:W-:Y:S01]  /*3500*/  @!PT LDS RZ, [RZ] ;  /* 0x00000000fffff984 */ /* 0x000fe20000000800 */
[----:B------:R-:W-:Y:S01]  /*3510*/  @!PT LDS RZ, [RZ] ;  /* 0x00000000fffff984 */ /* 0x000fe20000000800 */
[----:B------:R-:W-:Y:S01]  /*3520*/  @!PT LDS RZ, [RZ] ;  /* 0x00000000fffff984 */ /* 0x000fe20000000800 */
[----:B------:R1:W-:Y:S03]  /*3530*/  LDGSTS.E.LTC128B.128 [R131], [R90.64], !P2 ;  /* 0x000000005a837fae */ /* 0x0003e6000d121d52 */
[C---:B------:R-:W-:Y:S05]  /*3540*/  HMMA.16816.F16 R8, R80.reuse, R70, R8 ;  /* 0x000000465008723c */ /* 0x040fea0000000808 */
[----:B------:R1:W-:Y:S01]  /*3550*/  LDGSTS.E.LTC128B.128 [R129], [R92.64], !P0 ;  /* 0x000000005c817fae */ /* 0x0003e2000c121d52 */
[----:B------:R-:W-:Y:S02]  /*3560*/  IADD3 R114, P0, R126, c[0x0][0x288], RZ ;  /* 0x0000a2007e727a10 */ /* 0x000fe40007f1e0ff */
[C---:B------:R-:W-:Y:S04]  /*3570*/  HMMA.16816.F16 R6, R80.reuse, R68, R6 ;  /* 0x000000445006723c */ /* 0x040fe80000000806 */
[----:B------:R-:W-:Y:S01]  /*3580*/  IADD3.X R115, R127, c[0x0][0x28c], RZ, P0, !PT ;  /* 0x0000a3007f737a10 */ /* 0x000fe200007fe4ff */
[----:B------:R1:W-:Y:S01]  /*3590*/  LDGSTS.E.BYPASS.LTC128B.128 [R125+0x3000], [R122.64], P4 ;  /* 0x030000007a7d7fae */ /* 0x0003e2000a101d52 */
[----:B------:R-:W-:Y:S01]  /*35a0*/  ISETP.GT.AND P0, PT, R117, -0x1, PT ;  /* 0xffffffff7500780c */ /* 0x000fe20003f04270 */
[----:B------:R-:W-:Y:S01]  /*35b0*/  IMAD.MOV.U32 R117, RZ, RZ, R116 ;  /* 0x000000ffff757224 */ /* 0x000fe200078e0074 */
[C---:B------:R-:W-:Y:S05]  /*35c0*/  HMMA.16816.F16 R4, R80.reuse, R66, R4 ;  /* 0x000000425004723c */ /* 0x040fea0000000804 */
[----:B------:R1:W-:Y:S03]  /*35d0*/  LDGSTS.E.BYPASS.LTC128B.128 [R121+0x3000], [R126.64], P3 ;  /* 0x030000007e797fae */ /* 0x0003e60009901d52 */
[----:B------:R-:W-:Y:S03]  /*35e0*/  HMMA.16816.F16 R2, R80, R64, R2 ;  /* 0x000000405002723c */ /* 0x000fe60000000802 */
[----:B------:R-:W-:-:S08]  /*35f0*/  @P0 BRA `(.L_x_284) ;  /* 0xfffff62000000947 */ /* 0x000fd0000383ffff */
.L_x_283:
[----:B---34-:R-:W0:Y:S01]  /*3600*/  LDGDEPBAR ;  /* 0x00000000000079af */ /* 0x018e220000000000 */
[----:B--2---:R-:W-:Y:S01]  /*3610*/  SHF.R.S32.HI R37, RZ, 0x1f, R104 ;  /* 0x0000001fff257819 */ /* 0x004fe20000011468 */
[C---:B------:R-:W-:Y:S01]  /*3620*/  IMAD.SHL.U32 R36, R85.reuse, 0x10, RZ ;  /* 0x0000001055247824 */ /* 0x040fe200078e00ff */
[----:B------:R-:W-:Y:S01]  /*3630*/  SHF.R.S32.HI R0, RZ, 0x1f, R103 ;  /* 0x0000001fff007819 */ /* 0x000fe20000011467 */
[----:B------:R-:W0:Y:S01]  /*3640*/  LDGDEPBAR ;  /* 0x00000000000079af */ /* 0x000e220000000000 */
[----:B------:R-:W-:Y:S01]  /*3650*/  IMAD.SHL.U32 R39, R85, 0x8, RZ ;  /* 0x0000000855277824 */ /* 0x000fe200078e00ff */
[----:B------:R-:W-:Y:S01]  /*3660*/  LEA.HI R158, R37, R104, RZ, 0x3 ;  /* 0x00000068259e7211 */ /* 0x000fe200078f18ff */
[C---:B------:R-:W-:Y:S01]  /*3670*/  IMAD.SHL.U32 R38, R85.reuse, 0x4, RZ ;  /* 0x0000000455267824 */ /* 0x040fe200078e00ff */
[----:B------:R-:W-:Y:S01]  /*3680*/  LEA.HI R0, R0, R103, RZ, 0x3 ;  /* 0x0000006700007211 */ /* 0x000fe200078f18ff */
[----:B------:R-:W-:Y:S01]  /*3690*/  IMAD.SHL.U32 R37, R85, 0x2, RZ ;  /* 0x0000000255257824 */ /* 0x000fe200078e00ff */
[----:B------:R-:W-:Y:S01]  /*36a0*/  ISETP.NE.AND P1, PT, R89, c[0x0][0x30c], PT ;  /* 0x0000c30059007a0c */ /* 0x000fe20003f25270 */
[----:B------:R-:W-:Y:S01]  /*36b0*/  IMAD.SHL.U32 R158, R158, 0x2, RZ ;  /* 0x000000029e9e7824 */ /* 0x000fe200078e00ff */
[----:B------:R-:W-:Y:S01]  /*36c0*/  LOP3.LUT P6, RZ, R36, 0x10, RZ, 0xc0, !PT ;  /* 0x0000001024ff7812 */ /* 0x000fe200078cc0ff */
[----:B------:R-:W-:Y:S01]  /*36d0*/  IMAD.SHL.U32 R0, R0, 0x2, RZ ;  /* 0x0000000200007824 */ /* 0x000fe200078e00ff */
[----:B------:R-:W-:Y:S01]  /*36e0*/  LOP3.LUT P5, RZ, R39, 0x10, RZ, 0xc0, !PT ;  /* 0x0000001027ff7812 */ /* 0x000fe200078ac0ff */
[----:B------:R-:W-:Y:S01]  /*36f0*/  IMAD.MOV.U32 R157, RZ, RZ, 0x2 ;  /* 0x00000002ff9d7424 */ /* 0x000fe200078e00ff */
[----:B------:R-:W-:-:S02]  /*3700*/  IADD3 R44, P0, R86, c[0x0][0x318], RZ ;  /* 0x0000c600562c7a10 */ /* 0x000fc40007f1e0ff */
[----:B------:R-:W-:Y:S01]  /*3710*/  LOP3.LUT P4, RZ, R38, 0x10, RZ, 0xc0, !PT ;  /* 0x0000001026ff7812 */ /* 0x000fe2000788c0ff */
[----:B------:R-:W-:Y:S01]  /*3720*/  IMAD.MOV.U32 R38, RZ, RZ, 0x1c0 ;  /* 0x000001c0ff267424 */ /* 0x000fe200078e00ff */
[----:B------:R-:W-:Y:S02]  /*3730*/  IADD3.X R45, R87, c[0x0][0x31c], RZ, P0, !PT ;  /* 0x0000c700572d7a10 */ /* 0x000fe400007fe4ff */
[----:B------:R-:W-:Y:S01]  /*3740*/  IADD3 R42, P0, R44, c[0x0][0x318], RZ ;  /* 0x0000c6002c2a7a10 */ /* 0x000fe20007f1e0ff */
[----:B------:R-:W-:Y:S01]  /*3750*/  @!P1 IMAD.MOV.U32 R38, RZ, RZ, 0x1c8 ;  /* 0x000001c8ff269424 */ /* 0x000fe200078e00ff */
[----:B------:R-:W-:Y:S02]  /*3760*/  LOP3.LUT R36, R85, 0x20, RZ, 0xc0, !PT ;  /* 0x0000002055247812 */ /* 0x000fe400078ec0ff */
[----:B------:R-:W-:Y:S01]  /*3770*/  LOP3.LUT R158, R158, 0xfffffff0, RZ, 0xc0, !PT ;  /* 0xfffffff09e9e7812 */ /* 0x000fe200078ec0ff */
[----:B------:R-:W-:-:S04]  /*3780*/  DEPBAR.LE SB0, 0x0 ;  /* 0x000080000000791a */ /* 0x000fc80000000000 */
[----:B------:R-:W-:Y:S01]  /*3790*/  BAR.SYNC.DEFER_BLOCKING 0x0 ;  /* 0x0000000000007b1d */ /* 0x000fe20000010000 */
[----:B------:R-:W-:Y:S02]  /*37a0*/  LOP3.LUT R0, R0, 0xfffffff0, RZ, 0xc0, !PT ;  /* 0xfffffff000007812 */ /* 0x000fe400078ec0ff */
[----:B------:R-:W-:Y:S02]  /*37b0*/  IADD3.X R43, R45, c[0x0][0x31c], RZ, P0, !PT ;  /* 0x0000c7002d2b7a10 */ /* 0x000fe400007fe4ff */
[----:B------:R-:W-:Y:S02]  /*37c0*/  SHF.R.U32.HI R36, RZ, 0x1, R36 ;  /* 0x00000001ff247819 */ /* 0x000fe40000011624 */
[----:B------:R-:W-:Y:S02]  /*37d0*/  LOP3.LUT P3, RZ, R37, 0x10, RZ, 0xc0, !PT ;  /* 0x0000001025ff7812 */ /* 0x000fe4000786c0ff */
[----:B------:R-:W-:Y:S02]  /*37e0*/  LOP3.LUT R40, R85, 0x40, RZ, 0xc0, !PT ;  /* 0x0000004055287812 */ /* 0x000fe400078ec0ff */
[----:B------:R-:W-:-:S02]  /*37f0*/  ISETP.NE.U32.AND P2, PT, R36, RZ, PT ;  /* 0x000000ff2400720c */ /* 0x000fc40003f45070 */
[----:B------:R-:W-:Y:S02]  /*3800*/  SHF.R.U32.HI R40, RZ, 0x2, R40 ;  /* 0x00000002ff287819 */ /* 0x000fe40000011628 */
[----:B------:R-:W-:Y:S02]  /*3810*/  @!P1 IADD3 R153, R153, c[0x0][0x310], RZ ;  /* 0x0000c40099999a10 */ /* 0x000fe40007ffe0ff */
[----:B------:R-:W-:Y:S02]  /*3820*/  LOP3.LUT R39, R85, 0x80, RZ, 0xc0, !PT ;  /* 0x0000008055277812 */ /* 0x000fe400078ec0ff */
[----:B------:R-:W-:Y:S02]  /*3830*/  ISETP.GE.U32.AND P0, PT, R153, R152, PT ;  /* 0x000000989900720c */ /* 0x000fe40003f06070 */
[----:B------:R-:W-:Y:S02]  /*3840*/  SHF.R.U32.HI R39, RZ, 0x3, R39 ;  /* 0x00000003ff277819 */ /* 0x000fe40000011627 */
[C---:B------:R-:W-:Y:S01]  /*3850*/  SEL R155, R85.reuse, RZ, !P0 ;  /* 0x000000ff559b7207 */ /* 0x040fe20004000000 */
[----:B------:R-:W-:Y:S01]  /*3860*/  @!PT LDS RZ, [RZ] ;  /* 0x00000000fffff984 */ /* 0x000fe20000000800 */
[----:B------:R-:W-:Y:S01]  /*3870*/  @!PT LDS RZ, [RZ] ;  /* 0x00000000fffff984 */ /* 0x000fe20000000800 */
[----:B------:R-:W-:Y:S01]  /*3880*/  @!PT LDS RZ, [RZ] ;  /* 0x00000000fffff984 */ /* 0x000fe20000000800 */
[----:B------:R2:W-:Y:S01]  /*3890*/  LDGSTS.E.BYPASS.LTC128B.128 [R158+0x3000], [R86.64], P6 ;  /* 0x03000000569e7fae */ /* 0x0005e2000b101d52 */
[----:B------:R-:W-:-:S02]  /*38a0*/  LOP3.LUT P6, RZ, R85, 0x10, RZ, 0xc0, !PT ;  /* 0x0000001055ff7812 */ /* 0x000fc400078cc0ff */
[----:B------:R-:W-:Y:S01]  /*38b0*/  ISETP.NE.U32.AND P0, PT, R39, RZ, PT ;  /* 0x000000ff2700720c */ /* 0x000fe20003f05070 */
[----:B------:R3:W-:Y:S01]  /*38c0*/  LDGSTS.E.BYPASS.LTC128B.128 [R0+0x3000], [R44.64], P5 ;  /* 0x030000002c007fae */ /* 0x0007e2000a901d52 */
[----:B------:R-:W-:Y:S01]  /*38d0*/  ISETP.NE.U32.AND P5, PT, R40, RZ, PT ;  /* 0x000000ff2800720c */ /* 0x000fe20003fa5070 */
[----:B------:R-:W-:Y:S02]  /*38e0*/  IMAD.SHL.U32 R39, R155, 0x10, RZ ;  /* 0x000000109b277824 */ /* 0x000fe400078e00ff */
[----:B------:R4:W-:Y:S01]  /*38f0*/  LDGSTS.E.BYPASS.LTC128B.128 [R158+0x3c00], [R42.64], P4 ;  /* 0x03c000002a9e7fae */ /* 0x0009e2000a101d52 */
[----:B------:R-:W-:-:S04]  /*3900*/  IADD3 R36, P4, R42, c[0x0][0x318], RZ ;  /* 0x0000c6002a247a10 */ /* 0x000fc80007f9e0ff */
[----:B------:R-:W-:Y:S02]  /*3910*/  IADD3.X R37, R43, c[0x0][0x31c], RZ, P4, !PT ;  /* 0x0000c7002b257a10 */ /* 0x000fe400027fe4ff */
[----:B------:R-:W-:-:S03]  /*3920*/  IADD3 R40, P4, R36, c[0x0][0x318], RZ ;  /* 0x0000c60024287a10 */ /* 0x000fc60007f9e0ff */
[----:B------:R1:W-:Y:S01]  /*3930*/  LDGSTS.E.BYPASS.LTC128B.128 [R0+0x3c00], [R36.64], P3 ;  /* 0x03c0000024007fae */ /* 0x0003e20009901d52 */
[----:B------:R-:W-:Y:S02]  /*3940*/  IADD3.X R41, R37, c[0x0][0x31c], RZ, P4, !PT ;  /* 0x0000c70025297a10 */ /* 0x000fe400027fe4ff */
[----:B------:R-:W-:-:S03]  /*3950*/  LOP3.LUT P4, RZ, R39, 0x10, RZ, 0xc0, !PT ;  /* 0x0000001027ff7812 */ /* 0x000fc6000788c0ff */
[----:B------:R2:W-:Y:S01]  /*3960*/  LDGSTS.E.BYPASS.LTC128B.128 [R158+0x4800], [R40.64], P6 ;  /* 0x04800000289e7fae */ /* 0x0005e2000b101d52 */
[----:B------:R-:W-:Y:S01]  /*3970*/  LOP3.LUT P6, RZ, R155, 0x10, RZ, 0xc0, !PT ;  /* 0x000000109bff7812 */ /* 0x000fe200078cc0ff */
[----:B---3--:R3:W2:Y:S01]  /*3980*/  LDC.64 R44, c[0x0][R38+0x160] ;  /* 0x00005800262c7b82 */ /* 0x0086a20000000a00 */
[----:B----4-:R-:W-:-:S04]  /*3990*/  IADD3 R42, P3, R40, c[0x0][0x318], RZ ;  /* 0x0000c600282a7a10 */ /* 0x010fc80007f7e0ff */
[----:B------:R-:W-:Y:S02]  /*39a0*/  IADD3.X R43, R41, c[0x0][0x31c], RZ, P3, !PT ;  /* 0x0000c700292b7a10 */ /* 0x000fe40001ffe4ff */
[----:B------:R-:W-:-:S03]  /*39b0*/  IADD3 R46, P3, R42, c[0x0][0x318], RZ ;  /* 0x0000c6002a2e7a10 */ /* 0x000fc60007f7e0ff */
[----:B------:R4:W-:Y:S01]  /*39c0*/  LDGSTS.E.BYPASS.LTC128B.128 [R0+0x4800], [R42.64], P2 ;  /* 0x048000002a007fae */ /* 0x0009e20009101d52 */
[----:B------:R-:W-:Y:S01]  /*39d0*/  IADD3.X R47, R43, c[0x0][0x31c], RZ, P3, !PT ;  /* 0x0000c7002b2f7a10 */ /* 0x000fe20001ffe4ff */
[C---:B-1----:R-:W-:Y:S01]  /*39e0*/  IMAD.SHL.U32 R36, R155.reuse, 0x4, RZ ;  /* 0x000000049b247824 */ /* 0x042fe200078e00ff */
[----:B------:R-:W-:Y:S01]  /*39f0*/  IADD3 R48, P3, R46, c[0x0][0x318], RZ ;  /* 0x0000c6002e307a10 */ /* 0x000fe20007f7e0ff */
[----:B------:R-:W-:Y:S02]  /*3a00*/  IMAD.SHL.U32 R37, R155, 0x2, RZ ;  /* 0x000000029b257824 */ /* 0x000fe400078e00ff */
[----:B------:R1:W-:Y:S01]  /*3a10*/  LDGSTS.E.BYPASS.LTC128B.128 [R158+0x5400], [R46.64], P5 ;  /* 0x054000002e9e7fae */ /* 0x0003e2000a901d52 */
[----:B------:R-:W-:Y:S02]  /*3a20*/  IADD3.X R49, R47, c[0x0][0x31c], RZ, P3, !PT ;  /* 0x0000c7002f317a10 */ /* 0x000fe40001ffe4ff */
[----:B------:R-:W-:Y:S01]  /*3a30*/  LOP3.LUT P5, RZ, R36, 0x10, RZ, 0xc0, !PT ;  /* 0x0000001024ff7812 */ /* 0x000fe200078ac0ff */
[----:B---3--:R-:W-:-:S02]  /*3a40*/  IMAD.SHL.U32 R38, R155, 0x8, RZ ;  /* 0x000000089b267824 */ /* 0x008fc400078e00ff */
[----:B------:R3:W-:Y:S03]  /*3a50*/  LDGSTS.E.BYPASS.LTC128B.128 [R0+0x5400], [R48.64], P0 ;  /* 0x0540000030007fae */ /* 0x0007e60008101d52 */
[----:B------:R-:W-:Y:S01]  /*3a60*/  LOP3.LUT P2, RZ, R38, 0x10, RZ, 0xc0, !PT ;  /* 0x0000001026ff7812 */ /* 0x000fe2000784c0ff */
[----:B------:R-:W0:Y:S01]  /*3a70*/  LDGDEPBAR ;  /* 0x00000000000079af */ /* 0x000e220000000000 */
[----:B--2---:R-:W-:-:S04]  /*3a80*/  IADD3 R38, P3, R44, R48, RZ ;  /* 0x000000302c267210 */ /* 0x004fc80007f7e0ff */
[----:B------:R-:W-:Y:S01]  /*3a90*/  IADD3 R50, P0, R38, c[0x0][0x318], RZ ;  /* 0x0000c60026327a10 */ /* 0x000fe20007f1e0ff */
[----:B------:R-:W-:Y:S01]  /*3aa0*/  IMAD.X R39, R45, 0x1, R49, P3 ;  /* 0x000000012d277824 */ /* 0x000fe200018e0631 */
[----:B------:R-:W-:-:S04]  /*3ab0*/  IADD3 R36, P3, R136, 0x8, RZ ;  /* 0x0000000888247810 */ /* 0x000fc80007f7e0ff */
[----:B------:R-:W-:Y:S01]  /*3ac0*/  IADD3.X R51, R39, c[0x0][0x31c], RZ, P0, !PT ;  /* 0x0000c70027337a10 */ /* 0x000fe200007fe4ff */
[----:B------:R2:W-:Y:S01]  /*3ad0*/  LDGSTS.E.BYPASS.LTC128B.128 [R158+0x3080], [R38.64], P4 ;  /* 0x03080000269e7fae */ /* 0x0005e2000a101d52 */
[----:B----4-:R-:W-:Y:S02]  /*3ae0*/  IADD3 R42, P0, R50, c[0x0][0x318], RZ ;  /* 0x0000c600322a7a10 */ /* 0x010fe40007f1e0ff */
[----:B------:R-:W-:Y:S01]  /*3af0*/  ISETP.GE.U32.AND P4, PT, R36, c[0x0][0x178], PT ;  /* 0x00005e0024007a0c */ /* 0x000fe20003f86070 */
[----:B------:R4:W-:Y:S01]  /*3b00*/  LDGSTS.E.BYPASS.LTC128B.128 [R0+0x3080], [R50.64], P2 ;  /* 0x0308000032007fae */ /* 0x0009e20009101d52 */
[----:B------:R-:W-:Y:S02]  /*3b10*/  LOP3.LUT R36, R155, 0x20, RZ, 0xc0, !PT ;  /* 0x000000209b247812 */ /* 0x000fe400078ec0ff */
[----:B------:R-:W-:Y:S02]  /*3b20*/  IADD3.X R43, R51, c[0x0][0x31c], RZ, P0, !PT ;  /* 0x0000c700332b7a10 */ /* 0x000fe400007fe4ff */
[----:B------:R-:W-:-:S02]  /*3b30*/  LOP3.LUT P0, RZ, R37, 0x10, RZ, 0xc0, !PT ;  /* 0x0000001025ff7812 */ /* 0x000fc4000780c0ff */
[----:B------:R-:W-:Y:S01]  /*3b40*/  IADD3 R44, P2, R42, c[0x0][0x318], RZ ;  /* 0x0000c6002a2c7a10 */ /* 0x000fe20007f5e0ff */
[----:B------:R4:W-:Y:S01]  /*3b50*/  LDGSTS.E.BYPASS.LTC128B.128 [R158+0x3c80], [R42.64], P5 ;  /* 0x03c800002a9e7fae */ /* 0x0009e2000a901d52 */
[----:B------:R-:W-:Y:S01]  /*3b60*/  SHF.R.U32.HI R36, RZ, 0x1, R36 ;  /* 0x00000001ff247819 */ /* 0x000fe20000011624 */
[----:B---3--:R-:W-:Y:S01]  /*3b70*/  IMAD.MOV.U32 R48, RZ, RZ, RZ ;  /* 0x000000ffff307224 */ /* 0x008fe200078e00ff */
[----:B------:R-:W-:Y:S02]  /*3b80*/  IADD3.X R45, R43, c[0x0][0x31c], RZ, P2, !PT ;  /* 0x0000c7002b2d7a10 */ /* 0x000fe400017fe4ff */
[----:B------:R-:W-:Y:S02]  /*3b90*/  IADD3 R40, P2, R44, c[0x0][0x318], RZ ;  /* 0x0000c6002c287a10 */ /* 0x000fe40007f5e0ff */
[----:B------:R-:W-:Y:S02]  /*3ba0*/  ISETP.NE.U32.AND P5, PT, R36, RZ, PT ;  /* 0x000000ff2400720c */ /* 0x000fe40003fa5070 */
[----:B------:R-:W-:Y:S01]  /*3bb0*/  LOP3.LUT R36, R155, 0x80, RZ, 0xc0, !PT ;  /* 0x000000809b247812 */ /* 0x000fe200078ec0ff */
[----:B------:R3:W-:Y:S01]  /*3bc0*/  LDGSTS.E.BYPASS.LTC128B.128 [R0+0x3c80], [R44.64], P0 ;  /* 0x03c800002c007fae */ /* 0x0007e20008101d52 */
[----:B------:R-:W-:-:S02]  /*3bd0*/  IADD3.X R41, R45, c[0x0][0x31c], RZ, P2, !PT ;  /* 0x0000c7002d297a10 */ /* 0x000fc400017fe4ff */
[----:B------:R-:W-:Y:S02]  /*3be0*/  SHF.R.U32.HI R36, RZ, 0x3, R36 ;  /* 0x00000003ff247819 */ /* 0x000fe40000011624 */
[----:B--2---:R-:W-:Y:S01]  /*3bf0*/  SHF.R.S32.HI R38, RZ, 0x1f, R136 ;  /* 0x0000001fff267819 */ /* 0x004fe20000011488 */
[----:B------:R2:W-:Y:S01]  /*3c00*/  LDGSTS.E.BYPASS.LTC128B.128 [R158+0x4880], [R40.64], P6 ;  /* 0x04880000289e7fae */ /* 0x0005e2000b101d52 */
[----:B------:R-:W-:Y:S02]  /*3c10*/  ISETP.NE.U32.AND P6, PT, R36, RZ, PT ;  /* 0x000000ff2400720c */ /* 0x000fe40003fc5070 */
[----:B-1----:R-:W-:Y:S01]  /*3c20*/  IADD3 R46, P0, R40, c[0x0][0x318], RZ ;  /* 0x0000c600282e7a10 */ /* 0x002fe20007f1e0ff */
[----:B------:R-:W-:Y:S01]  /*3c30*/  IMAD.X R36, RZ, RZ, R38, P3 ;  /* 0x000000ffff247224 */ /* 0x000fe200018e0626 */
[----:B------:R-:W-:Y:S02]  /*3c40*/  ISETP.GE.AND P3, PT, R136, c[0x0][0x178], PT ;  /* 0x00005e0088007a0c */ /* 0x000fe40003f66270 */
[----:B------:R-:W-:-:S02]  /*3c50*/  IADD3.X R47, R41, c[0x0][0x31c], RZ, P0, !PT ;  /* 0x0000c700292f7a10 */ /* 0x000fc400007fe4ff */
[----:B------:R-:W-:Y:S02]  /*3c60*/  ISETP.GE.AND.EX P4, PT, R36, UR10, PT, P4 ;  /* 0x0000000a24007c0c */ /* 0x000fe4000bf86340 */
[----:B----4-:R-:W-:Y:S01]  /*3c70*/  IADD3 R42, P0, R46, c[0x0][0x318], RZ ;  /* 0x0000c6002e2a7a10 */ /* 0x010fe20007f1e0ff */
[----:B------:R1:W-:Y:S01]  /*3c80*/  LDGSTS.E.BYPASS.LTC128B.128 [R0+0x4880], [R46.64], P5 ;  /* 0x048800002e007fae */ /* 0x0003e2000a901d52 */
[----:B------:R-:W-:Y:S02]  /*3c90*/  LOP3.LUT R37, R155, 0x40, RZ, 0xc0, !PT ;  /* 0x000000409b257812 */ /* 0x000fe400078ec0ff */
[----:B------:R-:W-:Y:S02]  /*3ca0*/  IADD3.X R43, R47, c[0x0][0x31c], RZ, P0, !PT ;  /* 0x0000c7002f2b7a10 */ /* 0x000fe400007fe4ff */
[----:B------:R-:W-:-:S04]  /*3cb0*/  SHF.R.U32.HI R37, RZ, 0x2, R37 ;  /* 0x00000002ff257819 */ /* 0x000fc80000011625 */
[----:B------:R-:W-:Y:S02]  /*3cc0*/  ISETP.NE.U32.AND P2, PT, R37, RZ, PT ;  /* 0x000000ff2500720c */ /* 0x000fe40003f45070 */
[----:B---3--:R-:W-:Y:S01]  /*3cd0*/  IADD3 R44, P0, R42, c[0x0][0x318], RZ ;  /* 0x0000c6002a2c7a10 */ /* 0x008fe20007f1e0ff */
[----:B--2---:R-:W-:-:S03]  /*3ce0*/  IMAD.WIDE R40, R136, R157, c[0x0][0x2f8] ;  /* 0x0000be0088287625 */ /* 0x004fc600078e029d */
[----:B------:R-:W-:Y:S02]  /*3cf0*/  IADD3.X R45, R43, c[0x0][0x31c], RZ, P0, !PT ;  /* 0x0000c7002b2d7a10 */ /* 0x000fe400007fe4ff */
[C---:B------:R-:W-:Y:S01]  /*3d00*/  IADD3 R36, P0, R136.reuse, 0x10, RZ ;  /* 0x0000001088247810 */ /* 0x040fe20007f1e0ff */
[----:B------:R-:W2:Y:S04]  /*3d10*/  @!P3 LDG.E.LTC128B R48, [R40.64] ;  /* 0x000000122830b981 */ /* 0x000ea8000c1e1920 */
[----:B------:R3:W-:Y:S01]  /*3d20*/  LDGSTS.E.BYPASS.LTC128B.128 [R158+0x5480], [R42.64], P2 ;  /* 0x054800002a9e7fae */ /* 0x0007e20009101d52 */
[----:B-1----:R-:W-:Y:S01]  /*3d30*/  IMAD.MOV.U32 R46, RZ, RZ, RZ ;  /* 0x000000ffff2e7224 */ /* 0x002fe200078e00ff */
[----:B------:R-:W-:Y:S01]  /*3d40*/  IADD3 R37, P2, R136, 0x18, RZ ;  /* 0x0000001888257810 */ /* 0x000fe20007f5e0ff */
[----:B------:R-:W-:Y:S01]  /*3d50*/  IMAD.MOV.U32 R138, RZ, RZ, RZ ;  /* 0x000000ffff8a7224 */ /* 0x000fe200078e00ff */
[----:B------:R-:W-:Y:S01]  /*3d60*/  ISETP.GE.U32.AND P3, PT, R36, c[0x0][0x178], PT ;  /* 0x00005e0024007a0c */ /* 0x000fe20003f66070 */
[--C-:B------:R-:W-:Y:S01]  /*3d70*/  IMAD.X R36, RZ, RZ, R38.reuse, P0 ;  /* 0x000000ffff247224 */ /* 0x100fe200000e0626 */
[----:B------:R-:W-:Y:S01]  /*3d80*/  ISETP.GE.U32.AND P0, PT, R37, c[0x0][0x178], PT ;  /* 0x00005e0025007a0c */ /* 0x000fe20003f06070 */
[----:B------:R-:W-:Y:S01]  /*3d90*/  IMAD.X R38, RZ, RZ, R38, P2 ;  /* 0x000000ffff267224 */ /* 0x000fe200010e0626 */
[----:B------:R-:W3:Y:S02]  /*3da0*/  @!P4 LDG.E.LTC128B R46, [R40.64+0x10] ;  /* 0x00001012282ec981 */ /* 0x000ee4000c1e1920 */
[----:B------:R-:W-:-:S02]  /*3db0*/  ISETP.GE.AND.EX P3, PT, R36, UR10, PT, P3 ;  /* 0x0000000a24007c0c */ /* 0x000fc4000bf66330 */
[----:B------:R-:W-:Y:S01]  /*3dc0*/  ISETP.GE.AND.EX P0, PT, R38, UR10, PT, P0 ;  /* 0x0000000a26007c0c */ /* 0x000fe2000bf06300 */
[----:B------:R-:W-:Y:S01]  /*3dd0*/  IMAD.MOV.U32 R134, RZ, RZ, RZ ;  /* 0x000000ffff867224 */ /* 0x000fe200078e00ff */
[----:B------:R1:W-:Y:S04]  /*3de0*/  LDGSTS.E.BYPASS.LTC128B.128 [R0+0x5480], [R44.64], P6 ;  /* 0x054800002c007fae */ /* 0x0003e8000b101d52 */
[----:B------:R-:W0:Y:S05]  /*3df0*/  LDGDEPBAR ;  /* 0x00000000000079af */ /* 0x000e2a0000000000 */
[----:B------:R4:W4:Y:S04]  /*3e00*/  @!P3 LDG.E.LTC128B R138, [R40.64+0x20] ;  /* 0x00002012288ab981 */ /* 0x000928000c1e1920 */
[----:B------:R4:W4:Y:S01]  /*3e10*/  @!P0 LDG.E.LTC128B R134, [R40.64+0x30] ;  /* 0x0000301228868981 */ /* 0x000922000c1e1920 */
[----:B------:R-:W-:-:S02]  /*3e20*/  IMAD.MOV.U32 R142, RZ, RZ, 0x2 ;  /* 0x00000002ff8e7424 */ /* 0x000fc400078e00ff */
[----:B------:R-:W-:-:S05]  /*3e30*/  @!P1 IMAD.MOV.U32 R142, RZ, RZ, 0x1 ;  /* 0x00000001ff8e9424 */ /* 0x000fca00078e00ff */
[----:B------:R-:W-:Y:S01]  /*3e40*/  ISETP.NE.AND P4, PT, R142, c[0x0][0x30c], PT ;  /* 0x0000c3008e007a0c */ /* 0x000fe20003f85270 */
[----:B------:R-:W-:-:S04]  /*3e50*/  DEPBAR.LE SB0, 0x1 ;  /* 0x000080400000791a */ /* 0x000fc80000000000 */
[----:B------:R-:W-:Y:S01]  /*3e60*/  ULEA UR4, UR16, 0x3000, 0x7 ;  /* 0x0000300010047891 */ /* 0x000fe2000f8e383f */
[----:B------:R-:W-:Y:S07]  /*3e70*/  BAR.SYNC.DEFER_BLOCKING 0x0 ;  /* 0x0000000000007b1d */ /* 0x000fee0000010000 */
[----:B------:R-:W-:-:S04]  /*3e80*/  @!P4 IADD3 R153, R153, c[0x0][0x310], RZ ;  /* 0x0000c4009999ca10 */ /* 0x000fc80007ffe0ff */
[----:B------:R-:W-:-:S04]  /*3e90*/  ISETP.GE.U32.AND P0, PT, R153, R152, PT ;  /* 0x000000989900720c */ /* 0x000fc80003f06070 */
[----:B------:R-:W-:Y:S01]  /*3ea0*/  SEL R155, R155, RZ, !P0 ;  /* 0x000000ff9b9b7207 */ /* 0x000fe20004000000 */
[----:B------:R-:W1:Y:S04]  /*3eb0*/  LDSM.16.M88.4 R88, [R35+UR4+0xc00] ;  /* 0x000c00042358783b */ /* 0x000e680008000200 */
[----:B------:R-:W1:Y:S04]  /*3ec0*/  LDSM.16.M88.4 R84, [R35+UR4+0x1800] ;  /* 0x001800042354783b */ /* 0x000e680008000200 */
[----:B------:R-:W1:Y:S04]  /*3ed0*/  LDSM.16.M88.4 R80, [R35+UR4+0x2400] ;  /* 0x002400042350783b */ /* 0x000e680008000200 */
[----:B------:R-:W1:Y:S04]  /*3ee0*/  LDSM.16.M88.4 R76, [R35+UR4+0x3000] ;  /* 0x00300004234c783b */ /* 0x000e680008000200 */
[----:B------:R-:W1:Y:S04]  /*3ef0*/  LDSM.16.M88.4 R64, [R35+UR4] ;  /* 0x000000042340783b */ /* 0x000e680008000200 */
[----:B------:R-:W1:Y:S04]  /*3f00*/  LDSM.16.M88.4 R36, [R35+UR4+0x3c00] ;  /* 0x003c00042324783b */ /* 0x000e680008000200 */
[----:B------:R-:W1:Y:S04]  /*3f10*/  LDSM.16.M88.4 R72, [R35+UR4+0x4800] ;  /* 0x004800042348783b */ /* 0x000e680008000200 */
[----:B------:R-:W1:Y:S01]  /*3f20*/  LDSM.16.M88.4 R68, [R35+UR4+0x5400] ;  /* 0x005400042344783b */ /* 0x000e620008000200 */
[----:B------:R-:W-:Y:S01]  /*3f30*/  LOP3.LUT P6, RZ, R155, 0x10, RZ, 0xc0, !PT ;  /* 0x000000109bff7812 */ /* 0x000fe200078cc0ff */
[----:B------:R-:W-:-:S02]  /*3f40*/  @!P4 IMAD.MOV.U32 R142, RZ, RZ, RZ ;  /* 0x000000ffff8ec224 */ /* 0x000fc400078e00ff */
[----:B------:R-:W-:Y:S02]  /*3f50*/  IMAD.MOV.U32 R166, RZ, RZ, RZ ;  /* 0x000000ffffa67224 */ /* 0x000fe400078e00ff */
[----:B------:R-:W-:Y:S01]  /*3f60*/  IMAD.MOV.U32 R164, RZ, RZ, RZ ;  /* 0x000000ffffa47224 */ /* 0x000fe200078e00ff */
[C-C-:B--2--5:R-:W-:Y:S02]  /*3f70*/  HFMA2 R128, R151.reuse.H0_H0, R2, R48.reuse ;  /* 0x0000000297807231 */ /* 0x164fe40000000830 */
[C---:B------:R-:W-:Y:S02]  /*3f80*/  HFMA2 R129, R151.reuse.H0_H0, R3, R48 ;  /* 0x0000000397817231 */ /* 0x040fe40000000830 */
[----:B---3--:R-:W-:Y:S01]  /*3f90*/  HFMA2 R42, R151.H0_H0, R30, R46 ;  /* 0x0000001e972a7231 */ /* 0x008fe2000000082e */
[----:B------:R-:W-:Y:S02]  /*3fa0*/  IMAD.MOV.U32 R30, RZ, RZ, 0x1c0 ;  /* 0x000001c0ff1e7424 */ /* 0x000fe400078e00ff */
[----:B------:R-:W-:-:S04]  /*3fb0*/  @!P4 IMAD.MOV.U32 R30, RZ, RZ, 0x1c8 ;  /* 0x000001c8ff1ec424 */ /* 0x000fc800078e00ff */
[----:B------:R-:W2:Y:S01]  /*3fc0*/  LDC.64 R2, c[0x0][R30+0x160] ;  /* 0x000058001e027b82 */ /* 0x000ea20000000a00 */
[C-C-:B----4-:R-:W-:Y:S02]  /*3fd0*/  HFMA2 R40, R151.reuse.H0_H0, R32, R48.reuse ;  /* 0x0000002097287231 */ /* 0x150fe40000000830 */
[C---:B------:R-:W-:Y:S02]  /*3fe0*/  HFMA2 R41, R151.reuse.H0_H0, R33, R48 ;  /* 0x0000002197297231 */ /* 0x040fe40000000830 */
[C-C-:B------:R-:W-:Y:S02]  /*3ff0*/  HFMA2 R43, R151.reuse.H0_H0, R31, R46.reuse ;  /* 0x0000001f972b7231 */ /* 0x140fe4000000082e */
[C-C-:B------:R-:W-:Y:S02]  /*4000*/  HFMA2 R130, R151.reuse.H0_H0, R4, R46.reuse ;  /* 0x0000000497827231 */ /* 0x140fe4000000082e */
[----:B------:R-:W-:Y:S01]  /*4010*/  HFMA2 R131, R151.H0_H0, R5, R46 ;  /* 0x0000000597837231 */ /* 0x000fe2000000082e */
[----:B--2---:R-:W-:Y:S01]  /*4020*/  IADD3 R32, P0, R2, R44, RZ ;  /* 0x0000002c02207210 */ /* 0x004fe20007f1e0ff */
[----:B------:R-:W-:-:S04]  /*4030*/  IMAD.SHL.U32 R30, R155, 0x10, RZ ;  /* 0x000000109b1e7824 */ /* 0x000fc800078e00ff */
[----:B------:R-:W-:Y:S02]  /*4040*/  IMAD.X R33, R3, 0x1, R45, P0 ;  /* 0x0000000103217824 */ /* 0x000fe400000e062d */
[C---:B------:R-:W-:Y:S01]  /*4050*/  IMAD.SHL.U32 R3, R155.reuse, 0x8, RZ ;  /* 0x000000089b037824 */ /* 0x040fe200078e00ff */
[----:B------:R-:W-:Y:S01]  /*4060*/  LOP3.LUT P5, RZ, R30, 0x10, RZ, 0xc0, !PT ;  /* 0x000000101eff7812 */ /* 0x000fe200078ac0ff */
[----:B------:R-:W-:Y:S01]  /*4070*/  IMAD.SHL.U32 R2, R155, 0x4, RZ ;  /* 0x000000049b027824 */ /* 0x000fe200078e00ff */
[----:B------:R-:W-:Y:S02]  /*4080*/  IADD3 R30, P0, R32, c[0x0][0x318], RZ ;  /* 0x0000c600201e7a10 */ /* 0x000fe40007f1e0ff */
[----:B------:R-:W-:Y:S01]  /*4090*/  LOP3.LUT P3, RZ, R3, 0x10, RZ, 0xc0, !PT ;  /* 0x0000001003ff7812 */ /* 0x000fe2000786c0ff */
[----:B------:R-:W-:Y:S01]  /*40a0*/  IMAD.SHL.U32 R3, R155, 0x2, RZ ;  /* 0x000000029b037824 */ /* 0x000fe200078e00ff */
[----:B------:R-:W-:Y:S02]  /*40b0*/  LOP3.LUT P2, RZ, R2, 0x10, RZ, 0xc0, !PT ;  /* 0x0000001002ff7812 */ /* 0x000fe4000784c0ff */
[----:B------:R-:W-:-:S02]  /*40c0*/  IADD3.X R31, R33, c[0x0][0x31c], RZ, P0, !PT ;  /* 0x0000c700211f7a10 */ /* 0x000fc400007fe4ff */
[----:B------:R-:W-:Y:S02]  /*40d0*/  IADD3 R2, P0, R30, c[0x0][0x318], RZ ;  /* 0x0000c6001e027a10 */ /* 0x000fe40007f1e0ff */
[----:B------:R-:W-:Y:S01]  /*40e0*/  LOP3.LUT P1, RZ, R3, 0x10, RZ, 0xc0, !PT ;  /* 0x0000001003ff7812 */ /* 0x000fe2000782c0ff */
[----:B------:R-:W-:Y:S01]  /*40f0*/  HMNMX2.NAN R40, R40, c[0x0] [0x3cc].H0_H0, !PT ;  /* 0x2000f30028287a40 */ /* 0x000fe20007820000 */
[----:B------:R-:W-:Y:S01]  /*4100*/  IADD3.X R3, R31, c[0x0][0x31c], RZ, P0, !PT ;  /* 0x0000c7001f037a10 */ /* 0x000fe200007fe4ff */
[----:B------:R-:W-:Y:S02]  /*4110*/  HMNMX2.NAN R41, R41, c[0x0] [0x3cc].H0_H0, !PT ;  /* 0x2000f30029297a40 */ /* 0x000fe40007820000 */
[----:B------:R-:W-:Y:S02]  /*4120*/  HMNMX2.NAN R42, R42, c[0x0] [0x3cc].H0_H0, !PT ;  /* 0x2000f3002a2a7a40 */ /* 0x000fe40007820000 */
[----:B------:R-:W-:Y:S02]  /*4130*/  HMNMX2.NAN R43, R43, c[0x0] [0x3cc].H0_H0, !PT ;  /* 0x2000f3002b2b7a40 */ /* 0x000fe40007820000 */
[----:B------:R-:W-:-:S02]  /*4140*/  HMNMX2.NAN R128, R128, c[0x0] [0x3cc].H0_H0, !PT ;  /* 0x2000f30080807a40 */ /* 0x000fc40007820000 */
[----:B------:R-:W-:Y:S02]  /*4150*/  HMNMX2.NAN R129, R129, c[0x0] [0x3cc].H0_H0, !PT ;  /* 0x2000f30081817a40 */ /* 0x000fe40007820000 */
[----:B------:R-:W-:Y:S02]  /*4160*/  HMNMX2.NAN R130, R130, c[0x0] [0x3cc].H0_H0, !PT ;  /* 0x2000f30082827a40 */ /* 0x000fe40007820000 */
[----:B------:R-:W-:Y:S01]  /*4170*/  HMNMX2.NAN R131, R131, c[0x0] [0x3cc].H0_H0, !PT ;  /* 0x2000f30083837a40 */ /* 0x000fe20007820000 */
[----:B------:R-:W-:Y:S01]  /*4180*/  IADD3 R140, P0, R2, c[0x0][0x318], RZ ;  /* 0x0000c600028c7a10 */ /* 0x000fe20007f1e0ff */
[-C--:B-1----:R-:W-:Y:S01]  /*4190*/  HMMA.16816.F16 R124, R40, R88.reuse, RZ ;  /* 0x00000058287c723c */ /* 0x082fe200000008ff */
[----:B------:R-:W-:Y:S01]  /*41a0*/  @!PT LDS RZ, [RZ] ;  /* 0x00000000fffff984 */ /* 0x000fe20000000800 */
[----:B------:R-:W-:Y:S01]  /*41b0*/  @!PT LDS RZ, [RZ] ;  /* 0x00000000fffff984 */ /* 0x000fe20000000800 */
[----:B------:R-:W-:Y:S01]  /*41c0*/  @!PT LDS RZ, [RZ] ;  /* 0x00000000fffff984 */ /* 0x000fe20000000800 */
[----:B------:R1:W-:Y:S02]  /*41d0*/  LDGSTS.E.BYPASS.LTC128B.128 [R158+0x3100], [R32.64], P5 ;  /* 0x03100000209e7fae */ /* 0x0003e4000a901d52 */
[----:B------:R-:W-:Y:S02]  /*41e0*/  IADD3.X R141, R3, c[0x0][0x31c], RZ, P0, !PT ;  /* 0x0000c700038d7a10 */ /* 0x000fe400007fe4ff */
[----:B------:R2:W-:Y:S03]  /*41f0*/  LDGSTS.E.BYPASS.LTC128B.128 [R0+0x3100], [R30.64], P3 ;  /* 0x031000001e007fae */ /* 0x0005e60009901d52 */
[----:B------:R-:W-:Y:S01]  /*4200*/  HMMA.16816.F16 R92, R128, R88, RZ ;  /* 0x00000058805c723c */ /* 0x000fe200000008ff */
[----:B------:R3:W-:Y:S04]  /*4210*/  LDGSTS.E.BYPASS.LTC128B.128 [R158+0x3d00], [R2.64], P2 ;  /* 0x03d00000029e7fae */ /* 0x0007e80009101d52 */
[----:B------:R4:W-:Y:S03]  /*4220*/  LDGSTS.E.BYPASS.LTC128B.128 [R0+0x3d00], [R140.64], P1 ;  /* 0x03d000008c007fae */ /* 0x0009e60008901d52 */
[-C--:B------:R-:W-:Y:S01]  /*4230*/  HMMA.16816.F16 R120, R40, R84.reuse, RZ ;  /* 0x000000542878723c */ /* 0x080fe200000008ff */
[----:B------:R-:W1:Y:S04]  /*4240*/  LDSM.16.M88.4 R96, [R34+UR4] ;  /* 0x000000042260783b */ /* 0x000e680008000200 */
[----:B------:R-:W1:Y:S03]  /*4250*/  LDSM.16.M88.4 R60, [R34+UR4+0xc00] ;  /* 0x000c0004223c783b */ /* 0x000e660008000200 */
[----:B------:R-:W-:Y:S01]  /*4260*/  HMMA.16816.F16 R88, R128, R84, RZ ;  /* 0x000000548058723c */ /* 0x000fe200000008ff */
[----:B------:R-:W1:Y:S04]  /*4270*/  LDSM.16.M88.4 R56, [R34+UR4+0x1800] ;  /* 0x001800042238783b */ /* 0x000e680008000200 */
[----:B------:R-:W1:Y:S03]  /*4280*/  LDSM.16.M88.4 R52, [R34+UR4+0x2400] ;  /* 0x002400042234783b */ /* 0x000e660008000200 */
[-C--:B------:R-:W-:Y:S01]  /*4290*/  HMMA.16816.F16 R116, R40, R80.reuse, RZ ;  /* 0x000000502874723c */ /* 0x080fe200000008ff */
[----:B------:R-:W1:Y:S04]  /*42a0*/  LDSM.16.M88.4 R48, [R34+UR4+0x3000] ;  /* 0x003000042230783b */ /* 0x000e680008000200 */
[----:B------:R-:W1:Y:S03]  /*42b0*/  LDSM.16.M88.4 R44, [R34+UR4+0x3c00] ;  /* 0x003c0004222c783b */ /* 0x000e660008000200 */
[----:B------:R-:W-:Y:S08]  /*42c0*/  HMMA.16816.F16 R84, R128, R80, RZ ;  /* 0x000000508054723c */ /* 0x000ff000000008ff */
[-C--:B------:R-:W-:Y:S08]  /*42d0*/  HMMA.16816.F16 R112, R40, R76.reuse, RZ ;  /* 0x0000004c2870723c */ /* 0x080ff000000008ff */
[----:B------:R-:W-:Y:S08]  /*42e0*/  HMMA.16816.F16 R80, R128, R76, RZ ;  /* 0x0000004c8050723c */ /* 0x000ff000000008ff */
[C---:B------:R-:W-:Y:S08]  /*42f0*/  HMMA.16816.F16 R126, R40.reuse, R66, RZ ;  /* 0x00000042287e723c */ /* 0x040ff000000008ff */
        /* <DEDUP_REMOVED lines=10> */
[----:B------:R-:W-:Y:S01]  /*43a0*/  HMMA.16816.F16 R4, R40, R70, RZ ;  /* 0x000000462804723c */ /* 0x000fe200000008ff */
[----:B------:R-:W1:Y:S07]  /*43b0*/  LDSM.16.M88.4 R40, [R34+UR4+0x4800] ;  /* 0x004800042228783b */ /* 0x000e6e0008000200 */
[C---:B------:R-:W-:Y:S08]  /*43c0*/  HMMA.16816.F16 R148, R128.reuse, R36, RZ ;  /* 0x000000248094723c */ /* 0x040ff000000008ff */
[----:B------:R-:W-:Y:S01]  /*43d0*/  HMMA.16816.F16 R76, R128, R38, RZ ;  /* 0x00000026804c723c */ /* 0x000fe200000008ff */
[----:B------:R3:W1:Y:S01]  /*43e0*/  LDSM.16.M88.4 R36, [R34+UR4+0x5400] ;  /* 0x005400042224783b */ /* 0x0006620008000200 */
[----:B------:R-:W-:-:S02]  /*43f0*/  HFMA2 R28, R151.H0_H0, R28, R138 ;  /* 0x0000001c971c7231 */ /* 0x000fc4000000088a */
[C---:B------:R-:W-:Y:S02]  /*4400*/  HFMA2 R29, R151.reuse.H0_H0, R29, R138 ;  /* 0x0000001d971d7231 */ /* 0x040fe4000000088a */
[C-C-:B--2---:R-:W-:Y:S02]  /*4410*/  HFMA2 R30, R151.reuse.H0_H0, R26, R134.reuse ;  /* 0x0000001a971e7231 */ /* 0x144fe40000000886 */
[----:B------:R-:W-:Y:S02]  /*4420*/  HFMA2 R31, R151.H0_H0, R27, R134 ;  /* 0x0000001b971f7231 */ /* 0x000fe40000000886 */
[----:B------:R-:W-:Y:S02]  /*4430*/  HMNMX2.NAN R28, R28, c[0x0] [0x3cc].H0_H0, !PT ;  /* 0x2000f3001c1c7a40 */ /* 0x000fe40007820000 */
[----:B------:R-:W-:Y:S02]  /*4440*/  HMNMX2.NAN R29, R29, c[0x0] [0x3cc].H0_H0, !PT ;  /* 0x2000f3001d1d7a40 */ /* 0x000fe40007820000 */
[----:B------:R-:W-:-:S02]  /*4450*/  HMNMX2.NAN R30, R30, c[0x0] [0x3cc].H0_H0, !PT ;  /* 0x2000f3001e1e7a40 */ /* 0x000fc40007820000 */
[----:B------:R-:W-:Y:S01]  /*4460*/  HMNMX2.NAN R31, R31, c[0x0] [0x3cc].H0_H0, !PT ;  /* 0x2000f3001f1f7a40 */ /* 0x000fe20007820000 */
[----:B------:R-:W-:Y:S01]  /*4470*/  HMMA.16816.F16 R90, R128, R90, RZ ;  /* 0x0000005a805a723c */ /* 0x000fe200000008ff */
[C---:B------:R-:W-:Y:S02]  /*4480*/  HFMA2 R35, R151.reuse.H0_H0, R6, R138 ;  /* 0x0000000697237231 */ /* 0x040fe4000000088a */
[C---:B------:R-:W-:Y:S02]  /*4490*/  HFMA2 R6, R151.reuse.H0_H0, R8, R134 ;  /* 0x0000000897067231 */ /* 0x040fe40000000886 */
[----:B---3--:R-:W-:-:S03]  /*44a0*/  HFMA2 R34, R151.H0_H0, R7, R138 ;  /* 0x0000000797227231 */ /* 0x008fc6000000088a */
[----:B------:R-:W-:Y:S01]  /*44b0*/  HMMA.16816.F16 R86, R128, R86, RZ ;  /* 0x000000568056723c */ /* 0x000fe200000008ff */
[----:B------:R-:W-:-:S07]  /*44c0*/  HFMA2 R7, R151.H0_H0, R9, R134 ;  /* 0x0000000997077231 */ /* 0x000fce0000000886 */
[C---:B------:R-:W-:Y:S08]  /*44d0*/  HMMA.16816.F16 R82, R128.reuse, R82, RZ ;  /* 0x000000528052723c */ /* 0x040ff000000008ff */
[C---:B------:R-:W-:Y:S08]  /*44e0*/  HMMA.16816.F16 R78, R128.reuse, R78, RZ ;  /* 0x0000004e804e723c */ /* 0x040ff000000008ff */
[C---:B------:R-:W-:Y:S08]  /*44f0*/  HMMA.16816.F16 R72, R128.reuse, R72, RZ ;  /* 0x000000488048723c */ /* 0x040ff000000008ff */
[C---:B-1----:R-:W-:Y:S08]  /*4500*/  HMMA.16816.F16 R32, R128.reuse, R74, RZ ;  /* 0x0000004a8020723c */ /* 0x042ff000000008ff */
[C---:B------:R-:W-:Y:S08]  /*4510*/  HMMA.16816.F16 R2, R128.reuse, R68, RZ ;  /* 0x000000448002723c */ /* 0x040ff000000008ff */
[C---:B------:R-:W-:Y:S08]  /*4520*/  HMMA.16816.F16 R100, R128.reuse, R70, RZ ;  /* 0x000000468064723c */ /* 0x040ff000000008ff */
[C---:B------:R-:W-:Y:S08]  /*4530*/  HMMA.16816.F16 R66, R128.reuse, R66, RZ ;  /* 0x000000428042723c */ /* 0x040ff000000008ff */
[----:B------:R-:W-:Y:S08]  /*4540*/  HMMA.16816.F16 R130, R128, R64, RZ ;  /* 0x000000408082723c */ /* 0x000ff000000008ff */
[C---:B------:R-:W-:Y:S08]  /*4550*/  HMMA.16816.F16 R126, R28.reuse, R98, R126 ;  /* 0x000000621c7e723c */ /* 0x040ff0000000087e */
        /* <DEDUP_REMOVED lines=14> */
[----:B------:R-:W-:Y:S07]  /*4640*/  HMMA.16816.F16 R8, R28, R38, R4 ;  /* 0x000000261c08723c */ /* 0x000fee0000000804 */
[----:B------:R-:W-:Y:S01]  /*4650*/  IADD3 R30, R136, 0x20, RZ ;  /* 0x00000020881e7810 */ /* 0x000fe20007ffe0ff */
[----:B------:R-:W-:-:S03]  /*4660*/  HMNMX2.NAN R4, R35, c[0x0] [0x3cc].H0_H0, !PT ;  /* 0x2000f30023047a40 */ /* 0x000fc60007820000 */
[----:B------:R-:W-:Y:S01]  /*4670*/  IADD3 R28, P1, R30, 0x8, RZ ;  /* 0x000000081e1c7810 */ /* 0x000fe20007f3e0ff */
[----:B------:R-:W-:Y:S02]  /*4680*/  HMNMX2.NAN R5, R34, c[0x0] [0x3cc].H0_H0, !PT ;  /* 0x2000f30022057a40 */ /* 0x000fe40007820000 */
[----:B------:R-:W-:Y:S01]  /*4690*/  HMNMX2.NAN R6, R6, c[0x0] [0x3cc].H0_H0, !PT ;  /* 0x2000f30006067a40 */ /* 0x000fe20007820000 */
[----:B------:R-:W-:Y:S01]  /*46a0*/  ISETP.GE.U32.AND P3, PT, R28, c[0x0][0x178], PT ;  /* 0x00005e001c007a0c */ /* 0x000fe20003f66070 */
[----:B------:R-:W-:Y:S01]  /*46b0*/  HMNMX2.NAN R7, R7, c[0x0] [0x3cc].H0_H0, !PT ;  /* 0x2000f30007077a40 */ /* 0x000fe20007820000 */
[----:B------:R-:W-:-:S04]  /*46c0*/  LOP3.LUT R28, R155, 0x20, RZ, 0xc0, !PT ;  /* 0x000000209b1c7812 */ /* 0x000fc800078ec0ff */
[----:B------:R-:W-:Y:S02]  /*46d0*/  SHF.R.U32.HI R28, RZ, 0x1, R28 ;  /* 0x00000001ff1c7819 */ /* 0x000fe4000001161c */
[----:B------:R-:W-:Y:S02]  /*46e0*/  HMMA.16816.F16 R132, R4, R60, R92 ;  /* 0x0000003c0484723c */ /* 0x000fe4000000085c */
[----:B------:R-:W-:-:S05]  /*46f0*/  ISETP.NE.U32.AND P5, PT, R28, RZ, PT ;  /* 0x000000ff1c00720c */ /* 0x000fca0003fa5070 */
[----:B------:R-:W-:Y:S01]  /*4700*/  IADD3 R60, P2, R140, c[0x0][0x318], RZ ;  /* 0x0000c6008c3c7a10 */ /* 0x000fe20007f5e0ff */
[----:B------:R-:W-:Y:S03]  /*4710*/  HMMA.16816.F16 R136, R4, R56, R88 ;  /* 0x000000380488723c */ /* 0x000fe60000000858 */
[----:B------:R-:W-:-:S04]  /*4720*/  IADD3.X R61, R141, c[0x0][0x31c], RZ, P2, !PT ;  /* 0x0000c7008d3d7a10 */ /* 0x000fc800017fe4ff */
[----:B------:R-:W-:Y:S01]  /*4730*/  IADD3 R56, P4, R60, c[0x0][0x318], RZ ;  /* 0x0000c6003c387a10 */ /* 0x000fe20007f9e0ff */
[----:B----4-:R-:W-:Y:S01]  /*4740*/  HMMA.16816.F16 R140, R4, R52, R84 ;  /* 0x00000034048c723c */ /* 0x010fe20000000854 */
[----:B------:R-:W-:Y:S01]  /*4750*/  IADD3 R29, P0, R30, 0x10, RZ ;  /* 0x000000101e1d7810 */ /* 0x000fe20007f1e0ff */
[----:B------:R-:W-:Y:S01]  /*4760*/  @!PT LDS RZ, [RZ] ;  /* 0x00000000fffff984 */ /* 0x000fe20000000800 */
[----:B------:R-:W-:Y:S01]  /*4770*/  @!PT LDS RZ, [RZ] ;  /* 0x00000000fffff984 */ /* 0x000fe20000000800 */
[----:B------:R-:W-:Y:S01]  /*4780*/  @!PT LDS RZ, [RZ] ;  /* 0x00000000fffff984 */ /* 0x000fe20000000800 */
[----:B------:R1:W-:Y:S01]  /*4790*/  LDGSTS.E.BYPASS.LTC128B.128 [R158+0x4900], [R60.64], P6 ;  /* 0x049000003c9e7fae */ /* 0x0003e2000b101d52 */
[----:B------:R-:W-:Y:S02]  /*47a0*/  IADD3.X R57, R61, c[0x0][0x31c], RZ, P4, !PT ;  /* 0x0000c7003d397a10 */ /* 0x000fe400027fe4ff */
[----:B------:R-:W-:Y:S02]  /*47b0*/  IADD3 R34, P4, R56, c[0x0][0x318], RZ ;  /* 0x0000c60038227a10 */ /* 0x000fe40007f9e0ff */
[C---:B------:R-:W-:Y:S01]  /*47c0*/  LOP3.LUT R53, R155.reuse, 0x40, RZ, 0xc0, !PT ;  /* 0x000000409b357812 */ /* 0x040fe200078ec0ff */
[----:B------:R2:W-:Y:S01]  /*47d0*/  LDGSTS.E.BYPASS.LTC128B.128 [R0+0x4900], [R56.64], P5 ;  /* 0x0490000038007fae */ /* 0x0005e2000a901d52 */
[----:B------:R-:W-:-:S02]  /*47e0*/  LOP3.LUT R52, R155, 0x80, RZ, 0xc0, !PT ;  /* 0x000000809b347812 */ /* 0x000fc400078ec0ff */
[----:B------:R-:W-:Y:S02]  /*47f0*/  SHF.R.U32.HI R53, RZ, 0x2, R53 ;  /* 0x00000002ff357819 */ /* 0x000fe40000011635 */
[----:B------:R-:W-:Y:S02]  /*4800*/  SHF.R.U32.HI R52, RZ, 0x3, R52 ;  /* 0x00000003ff347819 */ /* 0x000fe40000011634 */
[----:B------:R-:W-:Y:S02]  /*4810*/  IADD3.X R35, R57, c[0x0][0x31c], RZ, P4, !PT ;  /* 0x0000c70039237a10 */ /* 0x000fe400027fe4ff */
[----:B------:R-:W-:Y:S02]  /*4820*/  IADD3 R28, P4, R34, c[0x0][0x318], RZ ;  /* 0x0000c600221c7a10 */ /* 0x000fe40007f9e0ff */
[----:B------:R-:W-:Y:S02]  /*4830*/  IADD3 R31, R142, 0x1, RZ ;  /* 0x000000018e1f7810 */ /* 0x000fe40007ffe0ff */
[----:B------:R-:W-:-:S02]  /*4840*/  ISETP.NE.U32.AND P6, PT, R53, RZ, PT ;  /* 0x000000ff3500720c */ /* 0x000fc40003fc5070 */
[----:B------:R-:W-:Y:S02]  /*4850*/  ISETP.NE.U32.AND P5, PT, R52, RZ, PT ;  /* 0x000000ff3400720c */ /* 0x000fe40003fa5070 */
[----:B------:R-:W-:Y:S02]  /*4860*/  ISETP.GE.U32.AND P2, PT, R29, c[0x0][0x178], PT ;  /* 0x00005e001d007a0c */ /* 0x000fe40003f46070 */
[----:B------:R-:W-:Y:S02]  /*4870*/  IADD3.X R29, R35, c[0x0][0x31c], RZ, P4, !PT ;  /* 0x0000c700231d7a10 */ /* 0x000fe400027fe4ff */
[----:B------:R-:W-:Y:S01]  /*4880*/  ISETP.NE.AND P4, PT, R31, c[0x0][0x30c], PT ;  /* 0x0000c3001f007a0c */ /* 0x000fe20003f85270 */
[----:B------:R-:W-:-:S04]  /*4890*/  IMAD.MOV.U32 R53, RZ, RZ, 0x1c0 ;  /* 0x000001c0ff357424 */ /* 0x000fc800078e00ff */
[----:B------:R3:W-:Y:S04]  /*48a0*/  LDGSTS.E.BYPASS.LTC128B.128 [R158+0x5500], [R34.64], P6 ;  /* 0x05500000229e7fae */ /* 0x0007e8000b101d52 */
[----:B------:R4:W-:Y:S04]  /*48b0*/  LDGSTS.E.BYPASS.LTC128B.128 [R0+0x5500], [R28.64], P5 ;  /* 0x055000001c007fae */ /* 0x0009e8000a901d52 */
[----:B------:R-:W0:Y:S01]  /*48c0*/  LDGDEPBAR ;  /* 0x00000000000079af */ /* 0x000e220000000000 */
[----:B------:R-:W-:Y:S01]  /*48d0*/  @!P4 IMAD.MOV.U32 R53, RZ, RZ, 0x1c8 ;  /* 0x000001c8ff35c424 */ /* 0x000fe200078e00ff */
[----:B------:R-:W-:Y:S03]  /*48e0*/  HMMA.16816.F16 R144, R4, R48, R80 ;  /* 0x000000300490723c */ /* 0x000fe60000000850 */
[----:B------:R-:W4:Y:S01]  /*48f0*/  LDC.64 R48, c[0x0][R53+0x160] ;  /* 0x0000580035307b82 */ /* 0x000f220000000a00 */
[----:B------:R-:W-:-:S04]  /*4900*/  SHF.R.S32.HI R52, RZ, 0x1f, R30 ;  /* 0x0000001fff347819 */ /* 0x000fc8000001141e */
[C---:B------:R-:W-:Y:S07]  /*4910*/  HMMA.16816.F16 R142, R4.reuse, R54, R82 ;  /* 0x00000036048e723c */ /* 0x040fee0000000852 */
[----:B------:R-:W-:Y:S01]  /*4920*/  LOP3.LUT R54, R146, 0x1f, RZ, 0xc0, !PT ;  /* 0x0000001f92367812 */ /* 0x000fe200078ec0ff */
[----:B------:R-:W-:Y:S03]  /*4930*/  HMMA.16816.F16 R138, R4, R58, R86 ;  /* 0x0000003a048a723c */ /* 0x000fe60000000856 */
[----:B------:R-:W-:Y:S01]  /*4940*/  SHF.R.U32.HI R55, RZ, 0x4, R54 ;  /* 0x00000004ff377819 */ /* 0x000fe20000011636 */
[----:B------:R-:W-:Y:S01]  /*4950*/  IMAD.X R54, RZ, RZ, R52, P1 ;  /* 0x000000ffff367224 */ /* 0x000fe200008e0634 */
[----:B------:R-:W-:Y:S01]  /*4960*/  @!P4 IADD3 R153, R153, c[0x0][0x310], RZ ;  /* 0x0000c4009999ca10 */ /* 0x000fe20007ffe0ff */
[----:B------:R-:W-:-:S04]  /*4970*/  DEPBAR.LE SB0, 0x1 ;  /* 0x000080400000791a */ /* 0x000fc80000000000 */
[----:B------:R-:W-:Y:S01]  /*4980*/  IADD3 R58, P1, R30, 0x18, RZ ;  /* 0x000000181e3a7810 */ /* 0x000fe20007f3e0ff */
[----:B--2---:R-:W-:-:S03]  /*4990*/  IMAD.X R56, RZ, RZ, R52, P0 ;  /* 0x000000ffff387224 */ /* 0x004fc600000e0634 */
[----:B------:R-:W-:Y:S01]  /*49a0*/  ISETP.GE.U32.AND P0, PT, R58, c[0x0][0x178], PT ;  /* 0x00005e003a007a0c */ /* 0x000fe20003f06070 */
[----:B------:R-:W-:Y:S01]  /*49b0*/  IMAD.X R52, RZ, RZ, R52, P1 ;  /* 0x000000ffff347224 */ /* 0x000fe200008e0634 */
[----:B------:R-:W-:-:S04]  /*49c0*/  ISETP.GE.U32.AND P1, PT, R153, R152, PT ;  /* 0x000000989900720c */ /* 0x000fc80003f26070 */
[----:B------:R-:W-:Y:S02]  /*49d0*/  ISETP.GE.AND.EX P6, PT, R52, UR10, PT, P0 ;  /* 0x0000000a34007c0c */ /* 0x000fe4000bfc6300 */
[----:B----4-:R-:W-:Y:S02]  /*49e0*/  IADD3 R28, P0, R48, R28, RZ ;  /* 0x0000001c301c7210 */ /* 0x010fe40007f1e0ff */
[----:B------:R-:W-:Y:S01]  /*49f0*/  SEL R159, R155, RZ, !P1 ;  /* 0x000000ff9b9f7207 */ /* 0x000fe20004800000 */
[----:B------:R-:W-:Y:S01]  /*4a00*/  HMMA.16816.F16 R148, R4, R44, R148 ;  /* 0x0000002c0494723c */ /* 0x000fe20000000894 */
[----:B------:R-:W-:Y:S01]  /*4a10*/  ISETP.GE.AND.EX P3, PT, R54, UR10, PT, P3 ;  /* 0x0000000a36007c0c */ /* 0x000fe2000bf66330 */
[----:B------:R-:W-:Y:S01]  /*4a20*/  IMAD.X R29, R49, 0x1, R29, P0 ;  /* 0x00000001311d7824 */ /* 0x000fe200000e061d */
[----:B------:R-:W-:Y:S01]  /*4a30*/  ISETP.GE.AND P0, PT, R30, c[0x0][0x178], PT ;  /* 0x00005e001e007a0c */ /* 0x000fe20003f06270 */
[----:B------:R-:W-:-:S03]  /*4a40*/  @!P4 IMAD.MOV.U32 R31, RZ, RZ, RZ ;  /* 0x000000ffff1fc224 */ /* 0x000fc600078e00ff */
[----:B------:R-:W-:Y:S01]  /*4a50*/  IMAD.SHL.U32 R44, R159, 0x10, RZ ;  /* 0x000000109f2c7824 */ /* 0x000fe200078e00ff */
[----:B------:R-:W-:Y:S01]  /*4a60*/  ISETP.GE.AND.EX P2, PT, R56, UR10, PT, P2 ;  /* 0x0000000a38007c0c */ /* 0x000fe2000bf46320 */
[----:B------:R-:W-:Y:S01]  /*4a70*/  IMAD.SHL.U32 R55, R55, 0x8, RZ ;  /* 0x0000000837377824 */ /* 0x000fe200078e00ff */
[----:B---3--:R-:W-:Y:S02]  /*4a80*/  IADD3 R34, R31, 0x1, RZ ;  /* 0x000000011f227810 */ /* 0x008fe40007ffe0ff */
[----:B------:R-:W-:Y:S01]  /*4a90*/  LOP3.LUT P5, RZ, R44, 0x10, RZ, 0xc0, !PT ;  /* 0x000000102cff7812 */ /* 0x000fe200078ac0ff */
[----:B------:R-:W-:Y:S01]  /*4aa0*/  IMAD.WIDE R44, R30, R157, c[0x0][0x2f8] ;  /* 0x0000be001e2c7625 */ /* 0x000fe200078e029d */
[----:B------:R-:W-:Y:S01]  /*4ab0*/  BAR.SYNC.DEFER_BLOCKING 0x0 ;  /* 0x0000000000007b1d */ /* 0x000fe20000010000 */
[----:B------:R-:W-:-:S04]  /*4ac0*/  LOP3.LUT R55, R55, 0xfffffff8, R146, 0xe2, !PT ;  /* 0xfffffff837377812 */ /* 0x000fc800078ee292 */
[----:B------:R-:W-:-:S05]  /*4ad0*/  SHF.R.U32.HI R55, RZ, 0x1, R55 ;  /* 0x00000001ff377819 */ /* 0x000fca0000011637 */
[----:B------:R-:W-:Y:S01]  /*4ae0*/  IMAD R31, R55, 0x18, R154 ;  /* 0x00000018371f7824 */ /* 0x000fe200078e029a */
[C---:B------:R-:W-:Y:S08]  /*4af0*/  HMMA.16816.F16 R146, R4.reuse, R50, R78 ;  /* 0x000000320492723c */ /* 0x040ff0000000084e */
[----:B------:R-:W-:Y:S01]  /*4b00*/  HMMA.16816.F16 R154, R4, R46, R76 ;  /* 0x0000002e049a723c */ /* 0x000fe2000000084c */
[C---:B------:R-:W-:Y:S01]  /*4b10*/  IMAD.SHL.U32 R30, R159.reuse, 0x4, RZ ;  /* 0x000000049f1e7824 */ /* 0x040fe200078e00ff */
[----:B------:R-:W-:Y:S01]  /*4b20*/  ISETP.NE.AND P1, PT, R34, c[0x0][0x30c], PT ;  /* 0x0000c30022007a0c */ /* 0x000fe20003f25270 */
[----:B------:R-:W-:-:S02]  /*4b30*/  IMAD.SHL.U32 R35, R159, 0x8, RZ ;  /* 0x000000089f237824 */ /* 0x000fc400078e00ff */
[----:B------:R-:W-:Y:S01]  /*4b40*/  IMAD.MOV.U32 R162, RZ, RZ, RZ ;  /* 0x000000ffffa27224 */ /* 0x000fe200078e00ff */
[----:B------:R2:W3:Y:S01]  /*4b50*/  @!P3 LDG.E.LTC128B R166, [R44.64+0x10] ;  /* 0x000010122ca6b981 */ /* 0x0004e2000c1e1920 */
[----:B------:R-:W-:Y:S01]  /*4b60*/  LOP3.LUT P3, RZ, R30, 0x10, RZ, 0xc0, !PT ;  /* 0x000000101eff7812 */ /* 0x000fe2000786c0ff */
[----:B------:R-:W-:Y:S02]  /*4b70*/  IMAD.SHL.U32 R30, R159, 0x2, RZ ;  /* 0x000000029f1e7824 */ /* 0x000fe400078e00ff */
[----:B------:R2:W4:Y:S01]  /*4b80*/  @!P0 LDG.E.LTC128B R164, [R44.64] ;  /* 0x000000122ca48981 */ /* 0x000522000c1e1920 */
[----:B------:R-:W-:Y:S02]  /*4b90*/  IADD3 R34, P0, R28, c[0x0][0x318], RZ ;  /* 0x0000c6001c227a10 */ /* 0x000fe40007f1e0ff */
[----:B------:R-:W-:Y:S01]  /*4ba0*/  LOP3.LUT P4, RZ, R35, 0x10, RZ, 0xc0, !PT ;  /* 0x0000001023ff7812 */ /* 0x000fe2000788c0ff */
[----:B------:R2:W3:Y:S01]  /*4bb0*/  @!P2 LDG.E.LTC128B R162, [R44.64+0x20] ;  /* 0x000020122ca2a981 */ /* 0x0004e2000c1e1920 */
[----:B------:R-:W-:-:S02]  /*4bc0*/  IADD3.X R35, R29, c[0x0][0x31c], RZ, P0, !PT ;  /* 0x0000c7001d237a10 */ /* 0x000fc400007fe4ff */
[----:B------:R-:W-:Y:S02]  /*4bd0*/  IADD3 R168, P0, R34, c[0x0][0x318], RZ ;  /* 0x0000c60022a87a10 */ /* 0x000fe40007f1e0ff */
[----:B------:R-:W-:Y:S01]  /*4be0*/  LOP3.LUT P2, RZ, R30, 0x10, RZ, 0xc0, !PT ;  /* 0x000000101eff7812 */ /* 0x000fe2000784c0ff */
[----:B------:R-:W-:Y:S01]  /*4bf0*/  IMAD.SHL.U32 R30, R31, 0x10, RZ ;  /* 0x000000101f1e7824 */ /* 0x000fe200078e00ff */
[----:B------:R-:W-:Y:S02]  /*4c00*/  IADD3.X R169, R35, c[0x0][0x31c], RZ, P0, !PT ;  /* 0x0000c70023a97a10 */ /* 0x000fe400007fe4ff */
[----:B------:R-:W-:Y:S02]  /*4c10*/  IADD3 R170, P0, R168, c[0x0][0x318], RZ ;  /* 0x0000c600a8aa7a10 */ /* 0x000fe40007f1e0ff */
[----:B------:R-:W-:Y:S01]  /*4c20*/  LOP3.LUT R161, R159, 0x20, RZ, 0xc0, !PT ;  /* 0x000000209fa17812 */ /* 0x000fe200078ec0ff */
[----:B------:R-:W-:Y:S01]  /*4c30*/  HMMA.16816.F16 R98, R4, R98, R66 ;  /* 0x000000620462723c */ /* 0x000fe20000000842 */
[----:B------:R-:W-:Y:S01]  /*4c40*/  IADD3.X R171, R169, c[0x0][0x31c], RZ, P0, !PT ;  /* 0x0000c700a9ab7a10 */ /* 0x000fe200007fe4ff */
[----:B------:R-:W-:Y:S01]  /*4c50*/  LDSM.16.M88.4 R84, [R30+UR4+0x1880] ;  /* 0x001880041e54783b */ /* 0x000fe20008000200 */
[----:B------:R-:W-:-:S03]  /*4c60*/  SHF.R.U32.HI R161, RZ, 0x1, R161 ;  /* 0x00000001ffa17819 */ /* 0x000fc600000116a1 */
[----:B------:R-:W-:Y:S02]  /*4c70*/  LDSM.16.M88.4 R80, [R30+UR4+0x2480] ;  /* 0x002480041e50783b */ /* 0x000fe40008000200 */
[C---:B------:R-:W-:Y:S02]  /*4c80*/  HMMA.16816.F16 R134, R4.reuse, R62, R90 ;  /* 0x0000003e0486723c */ /* 0x040fe4000000085a */
[----:B------:R-:W1:Y:S04]  /*4c90*/  LDSM.16.M88.4 R88, [R30+UR4+0xc80] ;  /* 0x000c80041e58783b */ /* 0x000e680008000200 */
[----:B------:R-:W-:Y:S02]  /*4ca0*/  LDSM.16.M88.4 R76, [R30+UR4+0x3080] ;  /* 0x003080041e4c783b */ /* 0x000fe40008000200 */
[----:B------:R-:W-:Y:S02]  /*4cb0*/  HMMA.16816.F16 R156, R4, R40, R72 ;  /* 0x00000028049c723c */ /* 0x000fe40000000848 */
[----:B------:R-:W-:Y:S04]  /*4cc0*/  LDSM.16.M88.4 R72, [R30+UR4+0x3c80] ;  /* 0x003c80041e48783b */ /* 0x000fe80008000200 */
[----:B------:R-:W1:Y:S04]  /*4cd0*/  LDSM.16.M88.4 R68, [R30+UR4+0x4880] ;  /* 0x004880041e44783b */ /* 0x000e680008000200 */
[----:B------:R-:W1:Y:S04]  /*4ce0*/  LDSM.16.M88.4 R92, [R30+UR4+0x80] ;  /* 0x000080041e5c783b */ /* 0x000e680008000200 */
[----:B------:R-:W1:Y:S01]  /*4cf0*/  LDSM.16.M88.4 R64, [R30+UR4+0x5480] ;  /* 0x005480041e40783b */ /* 0x000e620008000200 */
[----:B------:R-:W-:-:S03]  /*4d00*/  IADD3 R172, P0, R170, c[0x0][0x318], RZ ;  /* 0x0000c600aaac7a10 */ /* 0x000fc60007f1e0ff */
[----:B------:R-:W-:Y:S01]  /*4d10*/  @!PT LDS RZ, [RZ] ;  /* 0x00000000fffff984 */ /* 0x000fe20000000800 */
[----:B------:R-:W-:Y:S01]  /*4d20*/  @!PT LDS RZ, [RZ] ;  /* 0x00000000fffff984 */ /* 0x000fe20000000800 */
[----:B------:R-:W-:Y:S01]  /*4d30*/  @!PT LDS RZ, [RZ] ;  /* 0x00000000fffff984 */ /* 0x000fe20000000800 */
[----:B------:R1:W-:Y:S04]  /*4d40*/  LDGSTS.E.BYPASS.LTC128B.128 [R158+0x3000], [R28.64], P5 ;  /* 0x030000001c9e7fae */ /* 0x0003e8000a901d52 */
[----:B------:R1:W-:Y:S01]  /*4d50*/  LDGSTS.E.BYPASS.LTC128B.128 [R0+0x3000], [R34.64], P4 ;  /* 0x0300000022007fae */ /* 0x0003e2000a101d52 */
[----:B------:R-:W-:-:S03]  /*4d60*/  LOP3.LUT P4, RZ, R159, 0x10, RZ, 0xc0, !PT ;  /* 0x000000109fff7812 */ /* 0x000fc6000788c0ff */
[----:B------:R2:W-:Y:S04]  /*4d70*/  LDGSTS.E.BYPASS.LTC128B.128 [R158+0x3c00], [R168.64], P3 ;  /* 0x03c00000a89e7fae */ /* 0x0005e80009901d52 */
[----:B------:R1:W-:Y:S01]  /*4d80*/  LDGSTS.E.BYPASS.LTC128B.128 [R0+0x3c00], [R170.64], P2 ;  /* 0x03c00000aa007fae */ /* 0x0003e20009101d52 */
[----:B------:R-:W-:Y:S01]  /*4d90*/  ISETP.NE.U32.AND P2, PT, R161, RZ, PT ;  /* 0x000000ffa100720c */ /* 0x000fe20003f45070 */
[----:B------:R-:W-:Y:S01]  /*4da0*/  IMAD.MOV.U32 R160, RZ, RZ, RZ ;  /* 0x000000ffffa07224 */ /* 0x000fe200078e00ff */
[----:B------:R-:W-:Y:S02]  /*4db0*/  IADD3.X R173, R171, c[0x0][0x31c], RZ, P0, !PT ;  /* 0x0000c700abad7a10 */ /* 0x000fe400007fe4ff */
[----:B------:R-:W-:Y:S02]  /*4dc0*/  @!P1 IADD3 R153, R153, c[0x0][0x310], RZ ;  /* 0x0000c40099999a10 */ /* 0x000fe40007ffe0ff */
[----:B------:R-:W-:Y:S01]  /*4dd0*/  LOP3.LUT R163, R30, 0x20, RZ, 0x3c, !PT ;  /* 0x000000201ea37812 */ /* 0x000fe200078e3cff */
[----:B------:R1:W4:Y:S01]  /*4de0*/  @!P6 LDG.E.LTC128B R160, [R44.64+0x30] ;  /* 0x000030122ca0e981 */ /* 0x000322000c1e1920 */
[----:B------:R-:W-:-:S02]  /*4df0*/  LOP3.LUT R161, R159, 0x40, RZ, 0xc0, !PT ;  /* 0x000000409fa17812 */ /* 0x000fc400078ec0ff */
[----:B------:R-:W-:Y:S01]  /*4e00*/  ISETP.GE.U32.AND P5, PT, R153, R152, PT ;  /* 0x000000989900720c */ /* 0x000fe20003fa6070 */
[----:B------:R-:W3:Y:S01]  /*4e10*/  LDSM.16.M88.4 R56, [R163+UR4+0xc80] ;  /* 0x000c8004a338783b */ /* 0x000ee20008000200 */
[----:B------:R-:W-:Y:S01]  /*4e20*/  HMMA.16816.F16 R152, R4, R42, R32 ;  /* 0x0000002a0498723c */ /* 0x000fe20000000820 */
[----:B------:R-:W-:Y:S02]  /*4e30*/  SHF.R.U32.HI R161, RZ, 0x2, R161 ;  /* 0x00000002ffa17819 */ /* 0x000fe400000116a1 */
[----:B------:R-:W3:Y:S04]  /*4e40*/  LDSM.16.M88.4 R52, [R163+UR4+0x1880] ;  /* 0x00188004a334783b */ /* 0x000ee80008000200 */
[----:B------:R-:W3:Y:S01]  /*4e50*/  LDSM.16.M88.4 R48, [R163+UR4+0x2480] ;  /* 0x00248004a330783b */ /* 0x000ee20008000200 */
[----:B--2---:R-:W-:-:S03]  /*4e60*/  IADD3 R168, P0, R172, c[0x0][0x318], RZ ;  /* 0x0000c600aca87a10 */ /* 0x004fc60007f1e0ff */
[----:B------:R-:W-:Y:S01]  /*4e70*/  LDSM.16.M88.4 R40, [R163+UR4+0x3c80] ;  /* 0x003c8004a328783b */ /* 0x000fe20008000200 */
[----:B------:R-:W-:-:S03]  /*4e80*/  IADD3.X R169, R173, c[0x0][0x31c], RZ, P0, !PT ;  /* 0x0000c700ada97a10 */ /* 0x000fc600007fe4ff */
[----:B-1----:R-:W1:Y:S04]  /*4e90*/  LDSM.16.M88.4 R32, [R163+UR4+0x4880] ;  /* 0x00488004a320783b */ /* 0x002e680008000200 */
[----:B------:R-:W-:Y:S04]  /*4ea0*/  LDSM.16.M88.4 R60, [R163+UR4+0x80] ;  /* 0x00008004a33c783b */ /* 0x000fe80008000200 */
[----:B------:R-:W2:Y:S04]  /*4eb0*/  LDSM.16.M88.4 R44, [R163+UR4+0x3080] ;  /* 0x00308004a32c783b */ /* 0x000ea80008000200 */
[----:B------:R1:W2:Y:S04]  /*4ec0*/  LDSM.16.M88.4 R28, [R163+UR4+0x5480] ;  /* 0x00548004a31c783b */ /* 0x0002a80008000200 */
[----:B------:R-:W-:Y:S01]  /*4ed0*/  @!PT LDS RZ, [RZ] ;  /* 0x00000000fffff984 */ /* 0x000fe20000000800 */
[----:B------:R-:W-:Y:S01]  /*4ee0*/  @!PT LDS RZ, [RZ] ;  /* 0x00000000fffff984 */ /* 0x000fe20000000800 */
[----:B------:R-:W-:Y:S01]  /*4ef0*/  @!PT LDS RZ, [RZ] ;  /* 0x00000000fffff984 */ /* 0x000fe20000000800 */
[----:B------:R1:W-:Y:S04]  /*4f00*/  LDGSTS.E.BYPASS.LTC128B.128 [R158+0x4800], [R172.64], P4 ;  /* 0x04800000ac9e7fae */ /* 0x0003e8000a101d52 */
[----:B------:R2:W-:Y:S01]  /*4f10*/  LDGSTS.E.BYPASS.LTC128B.128 [R0+0x4800], [R168.64], P2 ;  /* 0x04800000a8007fae */ /* 0x0005e20009101d52 */
[----:B------:R-:W-:-:S02]  /*4f20*/  ISETP.NE.U32.AND P2, PT, R161, RZ, PT ;  /* 0x000000ffa100720c */ /* 0x000fc40003f45070 */
[----:B------:R-:W-:Y:S02]  /*4f30*/  IADD3 R170, P0, R168, c[0x0][0x318], RZ ;  /* 0x0000c600a8aa7a10 */ /* 0x000fe40007f1e0ff */
[----:B------:R-:W-:Y:S02]  /*4f40*/  LOP3.LUT R161, R159, 0x80, RZ, 0xc0, !PT ;  /* 0x000000809fa17812 */ /* 0x000fe400078ec0ff */
[----:B------:R-:W-:Y:S02]  /*4f50*/  IADD3.X R171, R169, c[0x0][0x31c], RZ, P0, !PT ;  /* 0x0000c700a9ab7a10 */ /* 0x000fe400007fe4ff */
[----:B------:R-:W-:-:S05]  /*4f60*/  SHF.R.U32.HI R161, RZ, 0x3, R161 ;  /* 0x00000003ffa17819 */ /* 0x000fca00000116a1 */
[----:B------:R2:W-:Y:S01]  /*4f70*/  LDGSTS.E.BYPASS.LTC128B.128 [R158+0x5400], [R170.64], P2 ;  /* 0x05400000aa9e7fae */ /* 0x0005e20009101d52 */
[----:B------:R-:W-:Y:S02]  /*4f80*/  ISETP.NE.U32.AND P2, PT, R161, RZ, PT ;  /* 0x000000ffa100720c */ /* 0x000fe40003f45070 */
[----:B-1----:R-:W-:-:S04]  /*4f90*/  IADD3 R172, P0, R170, c[0x0][0x318], RZ ;  /* 0x0000c600aaac7a10 */ /* 0x002fc80007f1e0ff */
[----:B------:R-:W-:Y:S01]  /*4fa0*/  IADD3.X R173, R171, c[0x0][0x31c], RZ, P0, !PT ;  /* 0x0000c700abad7a10 */ /* 0x000fe200007fe4ff */
[----:B------:R-:W-:-:S06]  /*4fb0*/  IMAD.MOV.U32 R163, RZ, RZ, 0x1c0 ;  /* 0x000001c0ffa37424 */ /* 0x000fcc00078e00ff */
[----:B------:R1:W-:Y:S01]  /*4fc0*/  LDGSTS.E.BYPASS.LTC128B.128 [R0+0x5400], [R172.64], P2 ;  /* 0x05400000ac007fae */ /* 0x0003e20009101d52 */
[----:B------:R-:W-:-:S03]  /*4fd0*/  @!P1 IMAD.MOV.U32 R163, RZ, RZ, 0x1c8 ;  /* 0x000001c8ffa39424 */ /* 0x000fc600078e00ff */
[----:B------:R-:W0:Y:S01]  /*4fe0*/  LDGDEPBAR ;  /* 0x00000000000079af */ /* 0x000e220000000000 */
[----:B--2---:R-:W2:Y:S01]  /*4ff0*/  LDC.64 R168, c[0x0][R163+0x160] ;  /* 0x00005800a3a87b82 */ /* 0x004ea20000000a00 */
[----:B------:R-:W-:-:S05]  /*5000*/  SEL R161, R159, RZ, !P5 ;  /* 0x000000ff9fa17207 */ /* 0x000fca0006800000 */
[----:B------:R-:W-:Y:S01]  /*5010*/  IMAD.SHL.U32 R159, R161, 0x10, RZ ;  /* 0x00000010a19f7824 */ /* 0x000fe200078e00ff */
[----:B------:R-:W-:-:S04]  /*5020*/  DEPBAR.LE SB0, 0x1 ;  /* 0x000080400000791a */ /* 0x000fc80000000000 */
[----:B--2---:R-:W-:-:S05]  /*5030*/  IADD3 R168, P0, R168, R172, RZ ;  /* 0x000000aca8a87210 */ /* 0x004fca0007f1e0ff */
[----:B------:R-:W-:Y:S01]  /*5040*/  IMAD.X R169, R169, 0x1, R173, P0 ;  /* 0x00000001a9a97824 */ /* 0x000fe200000e06ad */
[----:B------:R-:W-:Y:S01]  /*5050*/  LOP3.LUT P0, RZ, R159, 0x10, RZ, 0xc0, !PT ;  /* 0x000000109fff7812 */ /* 0x000fe2000780c0ff */
[----:B------:R-:W-:Y:S01]  /*5060*/  BAR.SYNC.DEFER_BLOCKING 0x0 ;  /* 0x0000000000007b1d */ /* 0x000fe20000010000 */
[----:B------:R-:W-:-:S05]  /*5070*/  IMAD.SHL.U32 R159, R161, 0x8, RZ ;  /* 0x00000008a19f7824 */ /* 0x000fca00078e00ff */
[----:B------:R-:W-:Y:S01]  /*5080*/  LOP3.LUT P1, RZ, R159, 0x10, RZ, 0xc0, !PT ;  /* 0x000000109fff7812 */ /* 0x000fe2000782c0ff */
[C---:B------:R-:W-:Y:S02]  /*5090*/  IMAD.SHL.U32 R159, R161.reuse, 0x4, RZ ;  /* 0x00000004a19f7824 */ /* 0x040fe400078e00ff */
[----:B------:R-:W-:-:S03]  /*50a0*/  IMAD.SHL.U32 R161, R161, 0x2, RZ ;  /* 0x00000002a1a17824 */ /* 0x000fc600078e00ff */
[----:B------:R-:W-:Y:S01]  /*50b0*/  LOP3.LUT P2, RZ, R159, 0x10, RZ, 0xc0, !PT ;  /* 0x000000109fff7812 */ /* 0x000fe2000784c0ff */
[----:B------:R-:W-:Y:S01]  /*50c0*/  @!PT LDS RZ, [RZ] ;  /* 0x00000000fffff984 */ /* 0x000fe20000000800 */
[----:B------:R-:W-:Y:S01]  /*50d0*/  @!PT LDS RZ, [RZ] ;  /* 0x00000000fffff984 */ /* 0x000fe20000000800 */
[----:B------:R-:W-:Y:S01]  /*50e0*/  @!PT LDS RZ, [RZ] ;  /* 0x00000000fffff984 */ /* 0x000fe20000000800 */
[----:B------:R2:W-:Y:S01]  /*50f0*/  LDGSTS.E.BYPASS.LTC128B.128 [R158+0x3080], [R168.64], P0 ;  /* 0x03080000a89e7fae */ /* 0x0005e20008101d52 */
[----:B------:R-:W-:-:S04]  /*5100*/  IADD3 R170, P0, R168, c[0x0][0x318], RZ ;  /* 0x0000c600a8aa7a10 */ /* 0x000fc80007f1e0ff */
[----:B------:R-:W-:Y:S02]  /*5110*/  IADD3.X R171, R169, c[0x0][0x31c], RZ, P0, !PT ;  /* 0x0000c700a9ab7a10 */ /* 0x000fe400007fe4ff */
[----:B-1----:R-:W-:-:S03]  /*5120*/  IADD3 R172, P0, R170, c[0x0][0x318], RZ ;  /* 0x0000c600aaac7a10 */ /* 0x002fc60007f1e0ff */
[----:B------:R1:W-:Y:S01]  /*5130*/  LDGSTS.E.BYPASS.LTC128B.128 [R0+0x3080], [R170.64], P1 ;  /* 0x03080000aa007fae */ /* 0x0003e20008901d52 */
[----:B------:R-:W-:Y:S02]  /*5140*/  LOP3.LUT P1, RZ, R161, 0x10, RZ, 0xc0, !PT ;  /* 0x00000010a1ff7812 */ /* 0x000fe4000782c0ff */
[----:B------:R-:W-:-:S05]  /*5150*/  IADD3.X R173, R171, c[0x0][0x31c], RZ, P0, !PT ;  /* 0x0000c700abad7a10 */ /* 0x000fca00007fe4ff */
[----:B------:R1:W-:Y:S01]  /*5160*/  LDGSTS.E.BYPASS.LTC128B.128 [R158+0x3c80], [R172.64], P2 ;  /* 0x03c80000ac9e7fae */ /* 0x0003e20009101d52 */
[----:B--2---:R-:W-:-:S04]  /*5170*/  IADD3 R168, P0, R172, c[0x0][0x318], RZ ;  /* 0x0000c600aca87a10 */ /* 0x004fc80007f1e0ff */
[----:B------:R-:W-:-:S05]  /*5180*/  IADD3.X R169, R173, c[0x0][0x31c], RZ, P0, !PT ;  /* 0x0000c700ada97a10 */ /* 0x000fca00007fe4ff */
[----:B------:R2:W-:Y:S04]  /*5190*/  LDGSTS.E.BYPASS.LTC128B.128 [R0+0x3c80], [R168.64], P1 ;  /* 0x03c80000a8007fae */ /* 0x0005e80008901d52 */
[----:B------:R-:W0:Y:S04]  /*51a0*/  LDGDEPBAR ;  /* 0x00000000000079af */ /* 0x000e280000000000 */
[----:B------:R-:W0:Y:S01]  /*51b0*/  LDGDEPBAR ;  /* 0x00000000000079af */ /* 0x000e220000000000 */
[----:B------:R-:W-:-:S04]  /*51c0*/  ISETP.NE.U32.AND P0, PT, RZ, c[0x0][0x3e8], PT ;  /* 0x0000fa00ff007a0c */ /* 0x000fc80003f05070 */
[----:B------:R-:W-:Y:S01]  /*51d0*/  ISETP.NE.AND.EX P0, PT, RZ, c[0x0][0x3ec], PT, P0 ;  /* 0x0000fb00ff007a0c */ /* 0x000fe20003f05300 */
[----:B------:R-:W-:-:S04]  /*51e0*/  DEPBAR.LE SB0, 0x0 ;  /* 0x000080000000791a */ /* 0x000fc80000000000 */
[C---:B------:R-:W-:Y:S08]  /*51f0*/  HMMA.16816.F16 R2, R4.reuse, R36, R2 ;  /* 0x000000240402723c */ /* 0x040ff00000000802 */
[----:B------:R-:W-:Y:S02]  /*5200*/  @P0 IMAD.MOV.U32 R36, RZ, RZ, c[0x0][0x3e8] ;  /* 0x0000fa00ff240624 */ /* 0x000fe400078e00ff */
[----:B------:R-:W-:Y:S01]  /*5210*/  @P0 IMAD.MOV.U32 R37, RZ, RZ, c[0x0][0x3ec] ;  /* 0x0000fb00ff250624 */ /* 0x000fe200078e00ff */
[----:B------:R-:W-:Y:S06]  /*5220*/  BAR.SYNC.DEFER_BLOCKING 0x0 ;  /* 0x0000000000007b1d */ /* 0x000fec0000010000 */
[----:B-1----:R1:W5:Y:S01]  /*5230*/  @P0 LDG.E.U16 R158, [R36.64] ;  /* 0x00000012249e0981 */ /* 0x002362000c1e1500 */
[C---:B------:R-:W-:Y:S08]  /*5240*/  HMMA.16816.F16 R100, R4.reuse, R38, R100 ;  /* 0x000000260464723c */ /* 0x040ff00000000864 */
[----:B------:R-:W-:Y:S07]  /*5250*/  HMMA.16816.F16 R130, R4, R96, R130 ;  /* 0x000000600482723c */ /* 0x000fee0000000882 */
[----:B---3--:R-:W-:-:S02]  /*5260*/  HFMA2 R6, R151.H0_H0, R22, R166 ;  /* 0x0000001697067231 */ /* 0x008fc400000008a6 */
[C---:B------:R-:W-:Y:S02]  /*5270*/  HFMA2 R7, R151.reuse.H0_H0, R23, R166 ;  /* 0x0000001797077231 */ /* 0x040fe400000008a6 */
[C-C-:B----4-:R-:W-:Y:S02]  /*5280*/  HFMA2 R4, R151.reuse.H0_H0, R24, R164.reuse ;  /* 0x0000001897047231 */ /* 0x150fe400000008a4 */
[----:B------:R-:W-:Y:S02]  /*5290*/  HFMA2 R5, R151.H0_H0, R25, R164 ;  /* 0x0000001997057231 */ /* 0x000fe400000008a4 */
[----:B------:R-:W-:Y:S02]  /*52a0*/  HMNMX2.NAN R6, R6, c[0x0] [0x3cc].H0_H0, !PT ;  /* 0x2000f30006067a40 */ /* 0x000fe40007820000 */
[----:B------:R-:W-:Y:S02]  /*52b0*/  HMNMX2.NAN R7, R7, c[0x0] [0x3cc].H0_H0, !PT ;  /* 0x2000f30007077a40 */ /* 0x000fe40007820000 */
[----:B------:R-:W-:-:S02]  /*52c0*/  HMNMX2.NAN R4, R4, c[0x0] [0x3cc].H0_H0, !PT ;  /* 0x2000f30004047a40 */ /* 0x000fc40007820000 */
[----:B------:R-:W-:Y:S02]  /*52d0*/  HMNMX2.NAN R5, R5, c[0x0] [0x3cc].H0_H0, !PT ;  /* 0x2000f30005057a40 */ /* 0x000fe40007820000 */
[C-C-:B------:R-:W-:Y:S02]  /*52e0*/  HFMA2 R12, R151.reuse.H0_H0, R12, R166.reuse ;  /* 0x0000000c970c7231 */ /* 0x140fe400000008a6 */
[C---:B------:R-:W-:Y:S02]  /*52f0*/  HFMA2 R13, R151.reuse.H0_H0, R13, R166 ;  /* 0x0000000d970d7231 */ /* 0x040fe400000008a6 */
[C-C-:B------:R-:W-:Y:S01]  /*5300*/  HFMA2 R10, R151.reuse.H0_H0, R10, R164.reuse ;  /* 0x0000000a970a7231 */ /* 0x140fe200000008a4 */
[----:B------:R-:W-:Y:S01]  /*5310*/  HMMA.16816.F16 R22, R4, R90, R122 ;  /* 0x0000005a0416723c */ /* 0x000fe2000000087a */
[----:B------:R-:W-:-:S07]  /*5320*/  HFMA2 R11, R151.H0_H0, R11, R164 ;  /* 0x0000000b970b7231 */ /* 0x000fce00000008a4 */
[C---:B------:R-:W-:Y:S08]  /*5330*/  HMMA.16816.F16 R24, R4.reuse, R88, R124 ;  /* 0x000000580418723c */ /* 0x040ff0000000087c */
[C---:B-1----:R-:W-:Y:S08]  /*5340*/  HMMA.16816.F16 R36, R4.reuse, R86, R118 ;  /* 0x000000560424723c */ /* 0x042ff00000000876 */
        /* <DEDUP_REMOVED lines=13> */
[----:B------:R-:W-:-:S02]  /*5420*/  HMNMX2.NAN R6, R12, c[0x0] [0x3cc].H0_H0, !PT ;  /* 0x2000f3000c067a40 */ /* 0x000fc40007820000 */
[----:B------:R-:W-:Y:S02]  /*5430*/  HMNMX2.NAN R7, R13, c[0x0] [0x3cc].H0_H0, !PT ;  /* 0x2000f3000d077a40 */ /* 0x000fe40007820000 */
[----:B------:R-:W-:Y:S02]  /*5440*/  HMNMX2.NAN R4, R10, c[0x0] [0x3cc].H0_H0, !PT ;  /* 0x2000f3000a047a40 */ /* 0x000fe40007820000 */
[----:B------:R-:W-:Y:S02]  /*5450*/  HMNMX2.NAN R5, R11, c[0x0] [0x3cc].H0_H0, !PT ;  /* 0x2000f3000b057a40 */ /* 0x000fe40007820000 */
[C-C-:B------:R-:W-:Y:S02]  /*5460*/  HFMA2 R20, R151.reuse.H0_H0, R20, R162.reuse ;  /* 0x0000001497147231 */ /* 0x140fe400000008a2 */
[C---:B------:R-:W-:Y:S02]  /*5470*/  HFMA2 R21, R151.reuse.H0_H0, R21, R162 ;  /* 0x0000001597157231 */ /* 0x040fe400000008a2 */
[C-C-:B------:R-:W-:Y:S01]  /*5480*/  HFMA2 R18, R151.reuse.H0_H0, R18, R160.reuse ;  /* 0x0000001297127231 */ /* 0x140fe200000008a0 */
[----:B------:R-:W-:Y:S01]  /*5490*/  HMMA.16816.F16 R2, R4, R64, R2 ;  /* 0x000000400402723c */ /* 0x000fe20000000802 */
[----:B------:R-:W-:-:S07]  /*54a0*/  HFMA2 R19, R151.H0_H0, R19, R160 ;  /* 0x0000001397137231 */ /* 0x000fce00000008a0 */
[C---:B------:R-:W-:Y:S01]  /*54b0*/  HMMA.16816.F16 R12, R4.reuse, R88, R132 ;  /* 0x00000058040c723c */ /* 0x040fe20000000884 */
[----:B------:R-:W1:Y:S07]  /*54c0*/  S2UR UR5, SR_CTAID.Y ;  /* 0x00000000000579c3 */ /* 0x000e6e0000002600 */
        /* <DEDUP_REMOVED lines=13> */
[----:B------:R-:W-:Y:S01]  /*55a0*/  HMMA.16816.F16 R130, R4, R92, R130 ;  /* 0x0000005c0482723c */ /* 0x000fe20000000882 */
[----:B--2---:R-:W2:Y:S06]  /*55b0*/  S2R R0, SR_CTAID.X ;  /* 0x0000000000007919 */ /* 0x004eac0000002500 */
        /* <DEDUP_REMOVED lines=27> */
[----:B------:R-:W-:Y:S01]  /*5770*/  HMNMX2.NAN R7, R17, c[0x0] [0x3cc].H0_H0, !PT ;  /* 0x2000f30011077a40 */ /* 0x000fe20007820000 */
[----:B------:R-:W3:Y:S06]  /*5780*/  @!P0 LDC.U16 R158, c[0x0][0x3e0] ;  /* 0x0000f800ff9e8b82 */ /* 0x000eec0000000400 */
[----:B------:R-:W-:Y:S01]  /*5790*/  HMMA.16816.F16 R2, R4, R28, R2 ;  /* 0x0000001c0402723c */ /* 0x000fe20000000802 */
[----:B------:R-:W-:-:S06]  /*57a0*/  ULDC UR4, c[0x0][0x214] ;  /* 0x0000850000047ab9 */ /* 0x000fcc0000000800 */
[----:B------:R-:W-:Y:S01]  /*57b0*/  IMAD.MOV.U32 R28, RZ, RZ, -0x1 ;  /* 0xffffffffff1c7424 */ /* 0x000fe200078e00ff */
[----:B------:R-:W-:Y:S01]  /*57c0*/  HMMA.16816.F16 R16, R4, R52, R84 ;  /* 0x000000340410723c */ /* 0x000fe20000000854 */
[----:B-1----:R-:W-:-:S07]  /*57d0*/  USHF.L.U32 UR4, UR5, UR4, URZ ;  /* 0x0000000405047299 */ /* 0x002fce000800063f */
        /* <DEDUP_REMOVED lines=14> */
[----:B------:R-:W-:Y:S01]  /*58c0*/  IMAD.MOV.U32 R4, RZ, RZ, c[0x0][0x400] ;  /* 0x00010000ff047624 */ /* 0x000fe200078e00ff */
[----:B------:R-:W-:-:S04]  /*58d0*/  SHF.L.U32 R5, R28, c[0x0][0x214], RZ ;  /* 0x000085001c057a19 */ /* 0x000fc800000006ff */
[----:B------:R-:W-:Y:S02]  /*58e0*/  ISETP.NE.AND P2, PT, R4, 0x1, PT ;  /* 0x000000010400780c */ /* 0x000fe40003f45270 */
[----:B--2---:R-:W-:Y:S02]  /*58f0*/  LOP3.LUT R6, R0, R5, RZ, 0x30, !PT ;  /* 0x0000000500067212 */ /* 0x004fe400078e30ff */
[----:B------:R-:W-:Y:S02]  /*5900*/  SHF.R.S32.HI R101, RZ, c[0x0][0x214], R0 ;  /* 0x00008500ff657a19 */ /* 0x000fe40000011400 */
[----:B------:R-:W-:Y:S01]  /*5910*/  IADD3 R6, R6, UR4, RZ ;  /* 0x0000000406067c10 */ /* 0x000fe2000fffe0ff */
[----:B------:R-:W-:Y:S01]  /*5920*/  ULDC.U16 UR4, c[0x0][0x3e4] ;  /* 0x0000f90000047ab9 */ /* 0x000fe20000000400 */
[----:B------:R-:W-:Y:S02]  /*5930*/  IMAD.MOV.U32 R106, RZ, RZ, 0x4 ;  /* 0x00000004ff6a7424 */ /* 0x000fe400078e00ff */
[----:B------:R-:W-:-:S02]  /*5940*/  IMAD.U32 R105, RZ, RZ, UR4 ;  /* 0x00000004ff697e24 */ /* 0x000fc4000f8e00ff */
[----:B------:R-:W-:Y:S02]  /*5950*/  IMAD R107, R6, c[0x0][0x1f0], R101 ;  /* 0x00007c00066b7a24 */ /* 0x000fe400078e0265 */
[----:B------:R-:W-:Y:S02]  /*5960*/  IMAD.MOV.U32 R31, RZ, RZ, -0x1 ;  /* 0xffffffffff1f7424 */ /* 0x000fe400078e00ff */
[----:B------:R-:W-:Y:S02]  /*5970*/  IMAD.MOV.U32 R30, RZ, RZ, c[0x0][0x400] ;  /* 0x00010000ff1e7624 */ /* 0x000fe400078e00ff */
[----:B------:R-:W-:Y:S01]  /*5980*/  IMAD.WIDE R106, R107, R106, c[0x0][0x3f8] ;  /* 0x0000fe006b6a7625 */ /* 0x000fe200078e026a */
[----:B------:R-:W-:Y:S05]  /*5990*/  @P2 BRA `(.L_x_285) ;  /* 0x000000f000002947 */ /* 0x000fea0003800000 */
[----:B---3--:R-:W-:Y:S01]  /*59a0*/  IMAD.MOV.U32 R0, RZ, RZ, c[0x0][0x1f8] ;  /* 0x00007e00ff007624 */ /* 0x008fe200078e00ff */
[----:B------:R-:W-:-:S04]  /*59b0*/  MOV R30, 0x1 ;  /* 0x00000001001e7802 */ /* 0x000fc80000000f00 */
[----:B------:R-:W-:-:S13]  /*59c0*/  ISETP.GE.AND P0, PT, R0, 0x2, PT ;  /* 0x000000020000780c */ /* 0x000fda0003f06270 */
[----:B------:R-:W-:Y:S05]  /*59d0*/  @!P0 BRA `(.L_x_285) ;  /* 0x000000b000008947 */ /* 0x000fea0003800000 */
[----:B------:R-:W1:Y:S01]  /*59e0*/  S2R R4, SR_TID.X ;  /* 0x0000000000047919 */ /* 0x000e620000002100 */
[----:B------:R-:W-:Y:S01]  /*59f0*/  BSSY B0, `(.L_x_286) ;  /* 0x0000006000007945 */ /* 0x000fe20003800000 */
[----:B------:R-:W-:Y:S02]  /*5a00*/  MOV R31, 0xffffffff ;  /* 0xffffffff001f7802 */ /* 0x000fe40000000f00 */
[----:B-1----:R-:W-:-:S13]  /*5a10*/  ISETP.GT.AND P0, PT, R4, RZ, PT ;  /* 0x000000ff0400720c */ /* 0x002fda0003f04270 */
[----:B------:R-:W-:Y:S05]  /*5a20*/  @P0 BRA `(.L_x_287) ;  /* 0x0000002000000947 */ /* 0x000fea0003800000 */
[----:B------:R-:W2:Y:S02]  /*5a30*/  LDG.E.STRONG.GPU R31, [R106.64] ;  /* 0x000000126a1f7981 */ /* 0x000ea4000c1ef900 */
[----:B--2---:R-:W-:-:S05]  /*5a40*/  CCTL.IVALL ;  /* 0x00000000ff00798f */ /* 0x004fca0002000000 */
.L_x_287:
[----:B------:R-:W-:Y:S05]  /*5a50*/  BSYNC B0 ;  /* 0x0000000000007941 */ /* 0x000fea0003800000 */
.L_x_286:
[----:B------:R-:W-:-:S04]  /*5a60*/  IADD3 R5, R0, -0x1, RZ ;  /* 0xffffffff00057810 */ /* 0x000fc80007ffe0ff */
[----:B------:R-:W-:-:S04]  /*5a70*/  ISETP.NE.AND P0, PT, R5, R150, PT ;  /* 0x000000960500720c */ /* 0x000fc80003f05270 */
[----:B------:R-:W-:Y:S02]  /*5a80*/  SEL R105, R105, 0xffff, !P0 ;  /* 0x0000ffff69697807 */ /* 0x000fe40004000000 */
.L_x_285:
[----:B---3--:R-:W1:Y:S01]  /*5a90*/  S2R R0, SR_TID.X ;  /* 0x0000000000007919 */ /* 0x008e620000002100 */
[----:B------:R-:W-:Y:S01]  /*5aa0*/  ULEA UR4, UR16, UR15, 0x1 ;  /* 0x0000000f10047291 */ /* 0x000fe2000f8e083f */
[----:B------:R-:W-:Y:S01]  /*5ab0*/  ISETP.NE.U32.AND P6, PT, RZ, c[0x0][0x3c0], PT ;  /* 0x0000f000ff007a0c */ /* 0x000fe20003fc5070 */
[----:B------:R-:W-:Y:S01]  /*5ac0*/  IMAD.MOV.U32 R88, RZ, RZ, c[0x0][0x340] ;  /* 0x0000d000ff587624 */ /* 0x000fe200078e00ff */
[----:B------:R-:W2:Y:S01]  /*5ad0*/  S2R R4, SR_TID.X ;  /* 0x0000000000047919 */ /* 0x000ea20000002100 */
[----:B------:R-:W-:Y:S01]  /*5ae0*/  USHF.L.U32 UR4, UR4, 0x3, URZ ;  /* 0x0000000304047899 */ /* 0x000fe2000800063f */
[----:B------:R-:W-:Y:S02]  /*5af0*/  IMAD.MOV.U32 R87, RZ, RZ, c[0x0][0x344] ;  /* 0x0000d100ff577624 */ /* 0x000fe400078e00ff */
[----:B------:R-:W-:Y:S02]  /*5b00*/  IMAD.MOV.U32 R110, RZ, RZ, c[0x0][0x358] ;  /* 0x0000d600ff6e7624 */ /* 0x000fe400078e00ff */
[----:B------:R-:W-:-:S02]  /*5b10*/  IMAD.MOV.U32 R89, RZ, RZ, c[0x0][0x35c] ;  /* 0x0000d700ff597624 */ /* 0x000fc400078e00ff */
[----:B------:R-:W-:Y:S01]  /*5b20*/  IMAD.U32 R100, RZ, RZ, UR4 ;  /* 0x00000004ff647e24 */ /* 0x000fe2000f8e00ff */
[----:B-1----:R-:W-:-:S04]  /*5b30*/  SHF.R.S32.HI R5, RZ, 0x1f, R0 ;  /* 0x0000001fff057819 */ /* 0x002fc80000011400 */
[CC--:B------:R-:W-:Y:S02]  /*5b40*/  LEA.HI R28, R5.reuse, R0.reuse, RZ, 0x5 ;  /* 0x00000000051c7211 */ /* 0x0c0fe400078f28ff */
[----:B------:R-:W-:Y:S02]  /*5b50*/  LEA.HI R32, R5, R0, RZ, 0x6 ;  /* 0x0000000005207211 */ /* 0x000fe400078f30ff */
[----:B------:R-:W-:Y:S02]  /*5b60*/  LOP3.LUT R7, R28, 0xffffffe0, RZ, 0xc0, !PT ;  /* 0xffffffe01c077812 */ /* 0x000fe400078ec0ff */
[----:B------:R-:W-:Y:S02]  /*5b70*/  SHF.R.S32.HI R28, RZ, 0x5, R28 ;  /* 0x00000005ff1c7819 */ /* 0x000fe4000001141c */
[----:B------:R-:W-:Y:S01]  /*5b80*/  LOP3.LUT R34, R32, 0xffffffc0, RZ, 0xc0, !PT ;  /* 0xffffffc020227812 */ /* 0x000fe200078ec0ff */
[----:B------:R-:W-:Y:S01]  /*5b90*/  IMAD.IADD R86, R0, 0x1, -R7 ;  /* 0x0000000100567824 */ /* 0x000fe200078e0a07 */
[----:B------:R-:W-:-:S02]  /*5ba0*/  LEA.HI R29, R28, R28, RZ, 0x1 ;  /* 0x0000001c1c1d7211 */ /* 0x000fc400078f08ff */
[----:B--2---:R-:W-:Y:S02]  /*5bb0*/  LOP3.LUT R4, R4, 0x1f, RZ, 0xc0, !PT ;  /* 0x0000001f04047812 */ /* 0x004fe400078ec0ff */
[----:B------:R-:W-:Y:S02]  /*5bc0*/  SHF.R.S32.HI R7, RZ, 0x1f, R86 ;  /* 0x0000001fff077819 */ /* 0x000fe40000011456 */
[----:B------:R-:W-:Y:S02]  /*5bd0*/  LOP3.LUT R29, R29, 0xfffffffe, RZ, 0xc0, !PT ;  /* 0xfffffffe1d1d7812 */ /* 0x000fe400078ec0ff */
[----:B------:R-:W-:Y:S02]  /*5be0*/  LEA.HI R7, R7, R86, RZ, 0x4 ;  /* 0x0000005607077211 */ /* 0x000fe400078f20ff */
[----:B------:R-:W-:Y:S01]  /*5bf0*/  LOP3.LUT R5, R0, 0x3, RZ, 0xc0, !PT ;  /* 0x0000000300057812 */ /* 0x000fe200078ec0ff */
[----:B------:R-:W-:Y:S01]  /*5c00*/  IMAD.IADD R28, R28, 0x1, -R29 ;  /* 0x000000011c1c7824 */ /* 0x000fe200078e0a1d */
[----:B------:R-:W-:-:S02]  /*5c10*/  LOP3.LUT R33, R7, 0x1ffffff0, RZ, 0xc0, !PT ;  /* 0x1ffffff007217812 */ /* 0x000fc400078ec0ff */
[----:B------:R-:W-:Y:S02]  /*5c20*/  LEA.HI.SX32 R7, R7, R34, 0x1c ;  /* 0x0000002207077211 */ /* 0x000fe400078fe2ff */
[----:B------:R-:W-:Y:S01]  /*5c30*/  SHF.R.U32.HI R4, RZ, 0x2, R4 ;  /* 0x00000002ff047819 */ /* 0x000fe20000011604 */
[----:B------:R-:W-:Y:S01]  /*5c40*/  IMAD.IADD R86, R86, 0x1, -R33 ;  /* 0x0000000156567824 */ /* 0x000fe200078e0a21 */
[----:B------:R-:W-:Y:S01]  /*5c50*/  SHF.R.S32.HI R32, RZ, 0x6, R32 ;  /* 0x00000006ff207819 */ /* 0x000fe20000011420 */
[----:B------:R-:W-:Y:S02]  /*5c60*/  IMAD R34, R28, 0x20, R7 ;  /* 0x000000201c227824 */ /* 0x000fe400078e0207 */
[----:B------:R-:W-:Y:S02]  /*5c70*/  IMAD.SHL.U32 R86, R86, 0x8, RZ ;  /* 0x0000000856567824 */ /* 0x000fe400078e00ff */
[----:B------:R-:W-:Y:S02]  /*5c80*/  IMAD R5, R4, 0x48, R5 ;  /* 0x0000004804057824 */ /* 0x000fe400078e0205 */
[----:B------:R-:W-:Y:S01]  /*5c90*/  IMAD R6, R6, 0x80, R86 ;  /* 0x0000008006067824 */ /* 0x000fe200078e0256 */
[----:B------:R-:W-:Y:S01]  /*5ca0*/  SHF.L.U32 R86, R86, 0x1, RZ ;  /* 0x0000000156567819 */ /* 0x000fe200000006ff */
[----:B------:R-:W-:-:S02]  /*5cb0*/  IMAD.MOV.U32 R4, RZ, RZ, c[0x0][0x1f8] ;  /* 0x00007e00ff047624 */ /* 0x000fc400078e00ff */
[----:B------:R-:W-:Y:S01]  /*5cc0*/  IMAD R101, R101, 0x40, R34 ;  /* 0x0000004065657824 */ /* 0x000fe200078e0222 */
[C---:B------:R-:W-:Y:S01]  /*5cd0*/  ISETP.GE.AND P4, PT, R6.reuse, c[0x0][0x1c0], PT ;  /* 0x0000700006007a0c */ /* 0x040fe20003f86270 */
[----:B------:R-:W-:Y:S01]  /*5ce0*/  IMAD.WIDE R34, R6, 0x2, RZ ;  /* 0x0000000206227825 */ /* 0x000fe200078e02ff */
[----:B------:R-:W-:Y:S02]  /*5cf0*/  ISETP.GT.AND P1, PT, R4, 0x1, PT ;  /* 0x000000010400780c */ /* 0x000fe40003f24270 */
[----:B------:R-:W-:Y:S01]  /*5d00*/  LOP3.LUT R86, R86, 0xfffffff0, RZ, 0xc0, !PT ;  /* 0xfffffff056567812 */ /* 0x000fe200078ec0ff */
[----:B------:R-:W-:Y:S01]  /*5d10*/  IMAD R7, R32, -0x30, R7 ;  /* 0xffffffd020077824 */ /* 0x000fe200078e0207 */
[----:B------:R-:W-:Y:S01]  /*5d20*/  SHF.R.S32.HI R32, RZ, 0x1f, R101 ;  /* 0x0000001fff207819 */ /* 0x000fe20000011465 */
[----:B------:R-:W-:Y:S01]  /*5d30*/  IMAD R100, R100, 0x48, R5 ;  /* 0x0000004864647824 */ /* 0x000fe200078e0205 */
[----:B------:R-:W-:Y:S01]  /*5d40*/  LOP3.LUT R4, R34, 0xfffffff0, RZ, 0xc0, !PT ;  /* 0xfffffff022047812 */ /* 0x000fe200078ec0ff */
[----:B------:R-:W-:Y:S01]  /*5d50*/  IMAD R7, R28, 0x8, R7 ;  /* 0x000000081c077824 */ /* 0x000fe200078e0207 */
[----:B------:R-:W-:Y:S01]  /*5d60*/  LOP3.LUT R5, R35, 0x1fffffff, RZ, 0xc0, !PT ;  /* 0x1fffffff23057812 */ /* 0x000fe200078ec0ff */
[C---:B------:R-:W-:Y:S01]  /*5d70*/  IMAD R34, R32.reuse, c[0x0][0x380], RZ ;  /* 0x0000e00020227a24 */ /* 0x040fe200078e02ff */
[----:B------:R-:W-:Y:S01]  /*5d80*/  ISETP.NE.AND.EX P6, PT, RZ, c[0x0][0x3c4], !P4, P6 ;  /* 0x0000f100ff007a0c */ /* 0x000fe200067c5360 */
[----:B------:R-:W-:-:S02]  /*5d90*/  IMAD R32, R32, c[0x0][0x338], RZ ;  /* 0x0000ce0020207a24 */ /* 0x000fc400078e02ff */
[----:B------:R-:W-:-:S04]  /*5da0*/  IMAD.WIDE.U32 R28, R101, c[0x0][0x380], R4 ;  /* 0x0000e000651c7a25 */ /* 0x000fc800078e0004 */
[----:B------:R-:W-:Y:S01]  /*5db0*/  IMAD.WIDE.U32 R4, R101, c[0x0][0x338], R4 ;  /* 0x0000ce0065047a25 */ /* 0x000fe200078e0004 */
[----:B------:R-:W-:-:S03]  /*5dc0*/  IADD3 R108, P3, R28, c[0x0][0x3c0], RZ ;  /* 0x0000f0001c6c7a10 */ /* 0x000fc60007f7e0ff */
[C---:B------:R-:W-:Y:S01]  /*5dd0*/  IMAD R113, R101.reuse, c[0x0][0x33c], R32 ;  /* 0x0000cf0065717a24 */ /* 0x040fe200078e0220 */
[----:B------:R-:W-:Y:S01]  /*5de0*/  IADD3 R112, P0, R4, c[0x0][0x378], RZ ;  /* 0x0000de0004707a10 */ /* 0x000fe20007f1e0ff */
[----:B------:R-:W-:Y:S02]  /*5df0*/  IMAD R109, R101, c[0x0][0x384], R34 ;  /* 0x0000e100656d7a24 */ /* 0x000fe400078e0222 */
[----:B------:R-:W-:Y:S01]  /*5e00*/  IMAD.MOV.U32 R28, RZ, RZ, c[0x0][0x1b8] ;  /* 0x00006e00ff1c7624 */ /* 0x000fe200078e00ff */
[----:B------:R-:W-:Y:S01]  /*5e10*/  IADD3.X R113, R5, c[0x0][0x37c], R113, P0, !PT ;  /* 0x0000df0005717a10 */ /* 0x000fe200007fe471 */
[----:B------:R-:W-:Y:S01]  /*5e20*/  IMAD R86, R7, 0x120, R86 ;  /* 0x0000012007567824 */ /* 0x000fe200078e0256 */
[----:B------:R-:W-:Y:S01]  /*5e30*/  ISETP.EQ.AND P0, PT, R30, 0x1, PT ;  /* 0x000000011e00780c */ /* 0x000fe20003f02270 */
[----:B------:R-:W-:Y:S01]  /*5e40*/  IMAD R104, R28, c[0x0][0x1a8], RZ ;  /* 0x00006a001c687a24 */ /* 0x000fe200078e02ff */
[----:B------:R-:W-:Y:S01]  /*5e50*/  IADD3.X R109, R29, c[0x0][0x3c4], R109, P3, !PT ;  /* 0x0000f1001d6d7a10 */ /* 0x000fe20001ffe46d */
[----:B------:R-:W-:Y:S01]  /*5e60*/  IMAD.MOV.U32 R7, RZ, RZ, c[0x0][0x340] ;  /* 0x0000d000ff077624 */ /* 0x000fe200078e00ff */
[----:B------:R-:W-:Y:S01]  /*5e70*/  ISETP.NE.U32.AND P3, PT, RZ, c[0x0][0x378], PT ;  /* 0x0000de00ff007a0c */ /* 0x000fe20003f65070 */
[----:B------:R-:W-:Y:S01]  /*5e80*/  IMAD.MOV.U32 R6, RZ, RZ, c[0x0][0x344] ;  /* 0x0000d100ff067624 */ /* 0x000fe200078e00ff */
[----:B------:R-:W-:Y:S01]  /*5e90*/  MOV R5, c[0x0][0x358] ;  /* 0x0000d60000057a02 */ /* 0x000fe20000000f00 */
[----:B------:R-:W-:Y:S01]  /*5ea0*/  IMAD.MOV.U32 R4, RZ, RZ, c[0x0][0x35c] ;  /* 0x0000d700ff047624 */ /* 0x000fe200078e00ff */
[----:B------:R-:W-:Y:S01]  /*5eb0*/  ISETP.NE.AND.EX P3, PT, RZ, c[0x0][0x37c], !P4, P3 ;  /* 0x0000df00ff007a0c */ /* 0x000fe20006765330 */
[----:B------:R-:W-:-:S03]  /*5ec0*/  IMAD R104, R104, c[0x0][0x1bc], RZ ;  /* 0x00006f0068687a24 */ /* 0x000fc600078e02ff */
[----:B------:R-:W-:Y:S01]  /*5ed0*/  SEL R29, RZ, 0x1, !P3 ;  /* 0x00000001ff1d7807 */ /* 0x000fe20005800000 */
[----:B------:R-:W-:Y:S05]  /*5ee0*/  @P1 BRA P0, `(.L_x_288) ;  /* 0x000001d000001947 */ /* 0x000fea0000000000 */
[----:B------:R-:W-:-:S13]  /*5ef0*/  ISETP.NE.AND P0, PT, R30, 0x2, PT ;  /* 0x000000021e00780c */ /* 0x000fda0003f05270 */
[----:B------:R-:W-:Y:S05]  /*5f00*/  @P0 BRA `(.L_x_289) ;  /* 0x000003a000000947 */ /* 0x000fea0003800000 */
[----:B------:R-:W-:Y:S01]  /*5f10*/  MOV R4, c[0x0][0x1a8] ;  /* 0x00006a0000047a02 */ /* 0x000fe20000000f00 */
[----:B------:R-:W-:Y:S01]  /*5f20*/  IMAD.WIDE.U32 R6, R150, c[0x0][0x1a8], RZ ;  /* 0x00006a0096067a25 */ /* 0x000fe200078e00ff */
[----:B------:R-:W-:Y:S02]  /*5f30*/  SHF.R.S32.HI R5, RZ, 0x1f, R150 ;  /* 0x0000001fff057819 */ /* 0x000fe40000011496 */
[----:B------:R-:W-:-:S03]  /*5f40*/  SHF.R.S32.HI R4, RZ, 0x1f, R4 ;  /* 0x0000001fff047819 */ /* 0x000fc60000011404 */
[----:B------:R-:W-:Y:S02]  /*5f50*/  IMAD R5, R5, c[0x0][0x1a8], RZ ;  /* 0x00006a0005057a24 */ /* 0x000fe400078e02ff */
[----:B------:R-:W-:-:S04]  /*5f60*/  IMAD.WIDE.U32 R30, R6, c[0x0][0x1b8], RZ ;  /* 0x00006e00061e7a25 */ /* 0x000fc800078e00ff */
[----:B------:R-:W-:Y:S02]  /*5f70*/  IMAD R5, R150, R4, R5 ;  /* 0x0000000496057224 */ /* 0x000fe400078e0205 */
[----:B------:R-:W-:-:S03]  /*5f80*/  IMAD.WIDE.U32 R32, R30, c[0x0][0x1bc], RZ ;  /* 0x00006f001e207a25 */ /* 0x000fc600078e00ff */
[----:B------:R-:W-:Y:S02]  /*5f90*/  IADD3 R4, R7, R5, RZ ;  /* 0x0000000507047210 */ /* 0x000fe40007ffe0ff */
[----:B------:R-:W-:-:S03]  /*5fa0*/  SHF.R.S32.HI R5, RZ, 0x1f, R28 ;  /* 0x0000001fff057819 */ /* 0x000fc6000001141c */
[----:B------:R-:W-:-:S04]  /*5fb0*/  IMAD R4, R4, c[0x0][0x1b8], RZ ;  /* 0x00006e0004047a24 */ /* 0x000fc800078e02ff */
[----:B------:R-:W-:Y:S01]  /*5fc0*/  IMAD R5, R5, R6, R4 ;  /* 0x0000000605057224 */ /* 0x000fe200078e0204 */
[----:B------:R-:W-:-:S04]  /*5fd0*/  MOV R4, c[0x0][0x1bc] ;  /* 0x00006f0000047a02 */ /* 0x000fc80000000f00 */
[----:B------:R-:W-:Y:S02]  /*5fe0*/  IADD3 R5, R31, R5, RZ ;  /* 0x000000051f057210 */ /* 0x000fe40007ffe0ff */
[----:B------:R-:W-:Y:S02]  /*5ff0*/  SHF.R.S32.HI R7, RZ, 0x1f, R4 ;  /* 0x0000001fff077819 */ /* 0x000fe40000011404 */
[----:B------:R-:W-:Y:S01]  /*6000*/  MOV R4, c[0x0][0x1c0] ;  /* 0x0000700000047a02 */ /* 0x000fe20000000f00 */
[----:B------:R-:W-:-:S04]  /*6010*/  IMAD R5, R5, c[0x0][0x1bc], RZ ;  /* 0x00006f0005057a24 */ /* 0x000fc800078e02ff */
[----:B------:R-:W-:Y:S01]  /*6020*/  IMAD R5, R7, R30, R5 ;  /* 0x0000001e07057224 */ /* 0x000fe200078e0205 */
[----:B------:R-:W-:Y:S01]  /*6030*/  SHF.R.S32.HI R7, RZ, 0x1f, R4 ;  /* 0x0000001fff077819 */ /* 0x000fe20000011404 */
[----:B------:R-:W-:-:S03]  /*6040*/  IMAD.WIDE.U32 R30, R32, c[0x0][0x1c0], RZ ;  /* 0x00007000201e7a25 */ /* 0x000fc600078e00ff */
[----:B------:R-:W-:Y:S02]  /*6050*/  IADD3 R5, R33, R5, RZ ;  /* 0x0000000521057210 */ /* 0x000fe40007ffe0ff */
[----:B------:R-:W-:-:S03]  /*6060*/  LEA R108, P0, R30, R108, 0x1 ;  /* 0x0000006c1e6c7211 */ /* 0x000fc600078008ff */
[----:B------:R-:W-:-:S04]  /*6070*/  IMAD R5, R5, c[0x0][0x1c0], RZ ;  /* 0x0000700005057a24 */ /* 0x000fc800078e02ff */
[----:B------:R-:W-:-:S05]  /*6080*/  IMAD R5, R7, R32, R5 ;  /* 0x0000002007057224 */ /* 0x000fca00078e0205 */
[----:B------:R-:W-:-:S04]  /*6090*/  IADD3 R5, R31, R5, RZ ;  /* 0x000000051f057210 */ /* 0x000fc80007ffe0ff */
[----:B------:R-:W-:Y:S01]  /*60a0*/  LEA.HI.X R109, R30, R109, R5, 0x1, P0 ;  /* 0x0000006d1e6d7211 */ /* 0x000fe200000f0c05 */
[----:B------:R-:W-:Y:S05]  /*60b0*/  BRA `(.L_x_289) ;  /* 0x000001f000007947 */ /* 0x000fea0003800000 */
.L_x_288:
[----:B------:R-:W-:-:S13]  /*60c0*/  ISETP.NE.AND P0, PT, R31, R150, PT ;  /* 0x000000961f00720c */ /* 0x000fda0003f05270 */
[----:B------:R-:W-:Y:S01]  /*60d0*/  BAR.RED.AND.DEFER_BLOCKING 0x0, P0 ;  /* 0x0000000000007b1d */ /* 0x000fe20000014400 */
[----:B------:R-:W-:-:S04]  /*60e0*/  ISETP.NE.AND P0, PT, R150, RZ, PT ;  /* 0x000000ff9600720c */ /* 0x000fc80003f05270 */
[----:B------:R-:W-:Y:S02]  /*60f0*/  SEL R112, R112, R108, !P0 ;  /* 0x0000006c70707207 */ /* 0x000fe40004000000 */
[----:B------:R-:W-:Y:S02]  /*6100*/  SEL R113, R113, R109, !P0 ;  /* 0x0000006d71717207 */ /* 0x000fe40004000000 */
[----:B------:R-:W-:Y:S02]  /*6110*/  SEL R110, R5, c[0x0][0x3a0], !P0 ;  /* 0x0000e800056e7a07 */ /* 0x000fe40004000000 */
[----:B------:R-:W-:Y:S02]  /*6120*/  SEL R89, R4, c[0x0][0x3a4], !P0 ;  /* 0x0000e90004597a07 */ /* 0x000fe40004000000 */
[----:B------:R-:W-:Y:S02]  /*6130*/  SEL R88, R7, c[0x0][0x388], !P0 ;  /* 0x0000e20007587a07 */ /* 0x000fe40004000000 */
[----:B------:R-:W-:-:S02]  /*6140*/  @P0 SEL R29, RZ, 0x1, !P6 ;  /* 0x00000001ff1d0807 */ /* 0x000fc40007000000 */
[----:B------:R-:W-:Y:S01]  /*6150*/  SEL R87, R6, c[0x0][0x38c], !P0 ;  /* 0x0000e30006577a07 */ /* 0x000fe20004000000 */
[----:B------:R-:W1:Y:S02]  /*6160*/  B2R.RESULT RZ, P1 ;  /* 0x0000000000ff731c */ /* 0x000e640000024000 */
[----:B-1----:R-:W-:Y:S05]  /*6170*/  @!P1 BRA `(.L_x_290) ;  /* 0x000000a000009947 */ /* 0x002fea0003800000 */
[----:B------:R-:W-:-:S12]  /*6180*/  ISETP.GT.AND P1, PT, R0, RZ, PT ;  /* 0x000000ff0000720c */ /* 0x000fd80003f24270 */
.L_x_292:
[----:B------:R-:W-:Y:S01]  /*6190*/  YIELD ;  /* 0x0000000000007946 */ /* 0x000fe20003800000 */
[----:B------:R-:W-:Y:S05]  /*61a0*/  @P1 BRA `(.L_x_291) ;  /* 0x0000002000001947 */ /* 0x000fea0003800000 */
[----:B------:R-:W2:Y:S02]  /*61b0*/  LDG.E.STRONG.GPU R31, [R106.64] ;  /* 0x000000126a1f7981 */ /* 0x000ea4000c1ef900 */
[----:B--2---:R-:W-:-:S05]  /*61c0*/  CCTL.IVALL ;  /* 0x00000000ff00798f */ /* 0x004fca0002000000 */
.L_x_291:
[----:B------:R-:W-:Y:S01]  /*61d0*/  ISETP.NE.AND P0, PT, R31, R150, PT ;  /* 0x000000961f00720c */ /* 0x000fe20003f05270 */
[----:B------:R-:W-:-:S12]  /*61e0*/  WARPSYNC 0xffffffff ;  /* 0xffffffff00007948 */ /* 0x000fd80003800000 */
[----:B------:R-:W-:Y:S06]  /*61f0*/  BAR.RED.AND.DEFER_BLOCKING 0x0, P0 ;  /* 0x0000000000007b1d */ /* 0x000fec0000014400 */
[----:B------:R-:W1:Y:S02]  /*6200*/  B2R.RESULT RZ, P0 ;  /* 0x0000000000ff731c */ /* 0x000e640000004000 */
[----:B-1----:R-:W-:Y:S05]  /*6210*/  @P0 BRA `(.L_x_292) ;  /* 0xffffff7000000947 */ /* 0x002fea000383ffff */
.L_x_290:
[----:B------:R-:W-:Y:S01]  /*6220*/  WARPSYNC 0xffffffff ;  /* 0xffffffff00007948 */ /* 0x000fe20003800000 */
[----:B------:R-:W-:Y:S06]  /*6230*/  BAR.SYNC.DEFER_BLOCKING 0x0 ;  /* 0x0000000000007b1d */ /* 0x000fec0000010000 */
[----:B------:R-:W-:Y:S01]  /*6240*/  @!PT LDS RZ, [RZ] ;  /* 0x00000000fffff984 */ /* 0x000fe20000000800 */
[----:B------:R-:W-:Y:S01]  /*6250*/  @!PT LDS RZ, [RZ] ;  /* 0x00000000fffff984 */ /* 0x000fe20000000800 */
[----:B------:R-:W-:Y:S01]  /*6260*/  @!PT LDS RZ, [RZ] ;  /* 0x00000000fffff984 */ /* 0x000fe20000000800 */
[----:B------:R-:W-:Y:S01]  /*6270*/  @!PT LDS RZ, [RZ] ;  /* 0x00000000fffff984 */ /* 0x000fe20000000800 */
[----:B------:R-:W-:Y:S06]  /*6280*/  MEMBAR.SC.GPU ;  /* 0x0000000000007992 */ /* 0x000fec0000002000 */
[----:B------:R-:W-:-:S00]  /*6290*/  ERRBAR ;  /* 0x00000000000079ab */ /* 0x000fc00000000000 */
[----:B------:R-:W-:-:S05]  /*62a0*/  CCTL.IVALL ;  /* 0x00000000ff00798f */ /* 0x000fca0002000000 */
.L_x_289:
[----:B------:R-:W-:Y:S01]  /*62b0*/  PRMT R29, R29, 0x9910, RZ ;  /* 0x000099101d1d7816 */ /* 0x000fe200000000ff */
[----:B------:R-:W-:Y:S01]  /*62c0*/  CS2R R32, SRZ ;  /* 0x0000000000207805 */ /* 0x000fe2000001ff00 */
[----:B------:R-:W-:Y:S01]  /*62d0*/  IADD3 R117, R101, 0x2, RZ ;  /* 0x0000000265757810 */ /* 0x000fe20007ffe0ff */
[----:B------:R-:W-:Y:S01]  /*62e0*/  CS2R R34, SRZ ;  /* 0x0000000000227805 */ /* 0x000fe2000001ff00 */
[----:B------:R-:W-:Y:S01]  /*62f0*/  ISETP.NE.AND P0, PT, R29, RZ, PT ;  /* 0x000000ff1d00720c */ /* 0x000fe20003f05270 */
[----:B------:R-:W-:Y:S01]  /*6300*/  CS2R R40, SRZ ;  /* 0x0000000000287805 */ /* 0x000fe2000001ff00 */
[----:B------:R-:W-:Y:S01]  /*6310*/  IADD3 R4, P1, R88, R112, RZ ;  /* 0x0000007058047210 */ /* 0x000fe20007f3e0ff */
[----:B------:R-:W-:Y:S01]  /*6320*/  CS2R R42, SRZ ;  /* 0x00000000002a7805 */ /* 0x000fe2000001ff00 */
[----:B------:R-:W-:-:S02]  /*6330*/  ISETP.LT.AND P3, PT, R117, R104, P0 ;  /* 0x000000687500720c */ /* 0x000fc40000761270 */
[----:B------:R-:W-:Y:S01]  /*6340*/  ISETP.LT.AND P4, PT, R101, R104, P0 ;  /* 0x000000686500720c */ /* 0x000fe20000781270 */
[----:B------:R-:W-:Y:S01]  /*6350*/  IMAD.X R5, R87, 0x1, R113, P1 ;  /* 0x0000000157057824 */ /* 0x000fe200008e0671 */
[----:B------:R-:W-:-:S04]  /*6360*/  IADD3 R115, R101, 0x4, RZ ;  /* 0x0000000465737810 */ /* 0x000fc80007ffe0ff */
[----:B------:R-:W-:-:S05]  /*6370*/  ISETP.LT.AND P1, PT, R115, R104, P0 ;  /* 0x000000687300720c */ /* 0x000fca0000721270 */
[----:B------:R1:W2:Y:S01]  /*6380*/  @P3 LDG.E.LTC128B.128 R32, [R4.64] ;  /* 0x0000001204203981 */ /* 0x0002a2000c1e1d20 */
[----:B------:R-:W-:-:S03]  /*6390*/  IADD3 R46, P3, R88, R4, RZ ;  /* 0x00000004582e7210 */ /* 0x000fc60007f7e0ff */
[----:B------:R-:W3:Y:S01]  /*63a0*/  @P4 LDG.E.LTC128B.128 R40, [R112.64] ;  /* 0x0000001270284981 */ /* 0x000ee2000c1e1d20 */
[----:B------:R-:W-:Y:S01]  /*63b0*/  IADD3 R111, R101, 0x6, RZ ;  /* 0x00000006656f7810 */ /* 0x000fe20007ffe0ff */
[----:B------:R-:W-:Y:S01]  /*63c0*/  CS2R R28, SRZ ;  /* 0x00000000001c7805 */ /* 0x000fe2000001ff00 */
[----:B------:R-:W-:Y:S01]  /*63d0*/  CS2R R30, SRZ ;  /* 0x00000000001e7805 */ /* 0x000fe2000001ff00 */
[----:B------:R-:W-:Y:S01]  /*63e0*/  IMAD.X R47, R87, 0x1, R5, P3 ;  /* 0x00000001572f7824 */ /* 0x000fe200018e0605 */
[----:B------:R-:W-:-:S04]  /*63f0*/  ISETP.LT.AND P3, PT, R111, R104, P0 ;  /* 0x000000686f00720c */ /* 0x000fc80000761270 */
[----:B------:R4:W3:Y:S01]  /*6400*/  @P1 LDG.E.LTC128B.128 R28, [R46.64] ;  /* 0x000000122e1c1981 */ /* 0x0008e2000c1e1d20 */
[----:B------:R-:W-:Y:S01]  /*6410*/  IADD3 R44, P1, R88, R46, RZ ;  /* 0x0000002e582c7210 */ /* 0x000fe20007f3e0ff */
[----:B------:R-:W-:-:S04]  /*6420*/  CS2R R6, SRZ ;  /* 0x0000000000067805 */ /* 0x000fc8000001ff00 */
[----:B------:R-:W-:Y:S01]  /*6430*/  IMAD.X R45, R87, 0x1, R47, P1 ;  /* 0x00000001572d7824 */ /* 0x000fe200008e062f */
[----:B-1----:R-:W-:-:S06]  /*6440*/  CS2R R4, SRZ ;  /* 0x0000000000047805 */ /* 0x002fcc000001ff00 */
[----:B------:R4:W3:Y:S04]  /*6450*/  @P3 LDG.E.LTC128B.128 R4, [R44.64] ;  /* 0x000000122c043981 */ /* 0x0008e8000c1e1d20 */
[----:B------:R-:W-:Y:S06]  /*6460*/  BAR.SYNC.DEFER_BLOCKING 0x0 ;  /* 0x0000000000007b1d */ /* 0x000fec0000010000 */
[----:B------:R-:W-:Y:S04]  /*6470*/  STS [R100.X4], R102 ;  /* 0x0000006664007388 */ /* 0x000fe80000004800 */
[----:B------:R-:W-:Y:S04]  /*6480*/  STS [R100.X4+0x10], R98 ;  /* 0x0000106264007388 */ /* 0x000fe80000004800 */
        /* <DEDUP_REMOVED lines=14> */
[----:B------:R-:W-:Y:S06]  /*6570*/  BAR.SYNC.DEFER_BLOCKING 0x0 ;  /* 0x0000000000007b1d */ /* 0x000fec0000010000 */
[----:B------:R-:W-:Y:S04]  /*6580*/  LDS.128 R52, [R86] ;  /* 0x0000000056347984 */ /* 0x000fe80000000c00 */
[----:B----4-:R-:W2:Y:S04]  /*6590*/  LDS.128 R44, [R86+0x240] ;  /* 0x00024000562c7984 */ /* 0x010ea80000000c00 */
[----:B------:R-:W1:Y:S04]  /*65a0*/  LDS.128 R60, [R86+0x480] ;  /* 0x00048000563c7984 */ /* 0x000e680000000c00 */
[----:B------:R-:W4:Y:S01]  /*65b0*/  LDS.128 R56, [R86+0x6c0] ;  /* 0x0006c00056387984 */ /* 0x000f220000000c00 */
[----:B------:R-:W-:-:S02]  /*65c0*/  ISETP.LT.AND P4, PT, R101, R104, P6 ;  /* 0x000000686500720c */ /* 0x000fc40003781270 */
[-C--:B------:R-:W-:Y:S02]  /*65d0*/  ISETP.LT.AND P1, PT, R117, R104.reuse, P6 ;  /* 0x000000687500720c */ /* 0x080fe40003721270 */
[----:B------:R-:W-:Y:S02]  /*65e0*/  IADD3 R114, P3, R108, c[0x0][0x388], RZ ;  /* 0x0000e2006c727a10 */ /* 0x000fe40007f7e0ff */
[----:B------:R-:W-:Y:S02]  /*65f0*/  ISETP.LT.AND P5, PT, R115, R104, P6 ;  /* 0x000000687300720c */ /* 0x000fe400037a1270 */
[----:B------:R-:W-:Y:S02]  /*6600*/  IADD3.X R115, R109, c[0x0][0x38c], RZ, P3, !PT ;  /* 0x0000e3006d737a10 */ /* 0x000fe40001ffe4ff */
[----:B------:R-:W-:-:S04]  /*6610*/  IADD3 R116, P3, R114, c[0x0][0x388], RZ ;  /* 0x0000e20072747a10 */ /* 0x000fc80007f7e0ff */
[----:B------:R-:W-:Y:S02]  /*6620*/  IADD3.X R117, R115, c[0x0][0x38c], RZ, P3, !PT ;  /* 0x0000e30073757a10 */ /* 0x000fe40001ffe4ff */
[----:B------:R-:W-:-:S04]  /*6630*/  IADD3 R120, P3, R116, c[0x0][0x388], RZ ;  /* 0x0000e20074787a10 */ /* 0x000fc80007f7e0ff */
[----:B------:R-:W-:Y:S01]  /*6640*/  IADD3.X R121, R117, c[0x0][0x38c], RZ, P3, !PT ;  /* 0x0000e30075797a10 */ /* 0x000fe20001ffe4ff */
[C---:B--2--5:R-:W-:Y:S02]  /*6650*/  HFMA2 R44, R158.reuse.H0_H0, R44, R32 ;  /* 0x0000002c9e2c7231 */ /* 0x064fe40000000820 */
[C---:B------:R-:W-:Y:S02]  /*6660*/  HFMA2 R45, R158.reuse.H0_H0, R45, R33 ;  /* 0x0000002d9e2d7231 */ /* 0x040fe40000000821 */
[C---:B---3--:R-:W-:Y:S02]  /*6670*/  HFMA2 R52, R158.reuse.H0_H0, R52, R40 ;  /* 0x000000349e347231 */ /* 0x048fe40000000828 */
[C---:B------:R-:W-:Y:S02]  /*6680*/  HFMA2 R53, R158.reuse.H0_H0, R53, R41 ;  /* 0x000000359e357231 */ /* 0x040fe40000000829 */
[C---:B------:R-:W-:Y:S02]  /*6690*/  HFMA2 R54, R158.reuse.H0_H0, R54, R42 ;  /* 0x000000369e367231 */ /* 0x040fe4000000082a */
[----:B------:R-:W-:-:S02]  /*66a0*/  HFMA2 R55, R158.H0_H0, R55, R43 ;  /* 0x000000379e377231 */ /* 0x000fc4000000082b */
[C---:B------:R-:W-:Y:S02]  /*66b0*/  HFMA2 R46, R158.reuse.H0_H0, R46, R34 ;  /* 0x0000002e9e2e7231 */ /* 0x040fe40000000822 */
[----:B------:R-:W-:Y:S02]  /*66c0*/  HFMA2 R47, R158.H0_H0, R47, R35 ;  /* 0x0000002f9e2f7231 */ /* 0x000fe40000000823 */
[-C--:B------:R-:W-:Y:S02]  /*66d0*/  HMNMX2.NAN R52, R52, R105.reuse.H0_H0, !PT ;  /* 0x2000006934347240 */ /* 0x080fe40007820000 */
[-C--:B------:R-:W-:Y:S02]  /*66e0*/  HMNMX2.NAN R53, R53, R105.reuse.H0_H0, !PT ;  /* 0x2000006935357240 */ /* 0x080fe40007820000 */
[-C--:B------:R-:W-:Y:S02]  /*66f0*/  HMNMX2.NAN R54, R54, R105.reuse.H0_H0, !PT ;  /* 0x2000006936367240 */ /* 0x080fe40007820000 */
[----:B------:R-:W-:-:S02]  /*6700*/  HMNMX2.NAN R55, R55, R105.H0_H0, !PT ;  /* 0x2000006937377240 */ /* 0x000fc40007820000 */
[-C--:B------:R-:W-:Y:S02]  /*6710*/  HMNMX2.NAN R44, R44, R105.reuse.H0_H0, !PT ;  /* 0x200000692c2c7240 */ /* 0x080fe40007820000 */
[-C--:B------:R-:W-:Y:S02]  /*6720*/  HMNMX2.NAN R45, R45, R105.reuse.H0_H0, !PT ;  /* 0x200000692d2d7240 */ /* 0x080fe40007820000 */
[-C--:B------:R-:W-:Y:S02]  /*6730*/  HMNMX2.NAN R46, R46, R105.reuse.H0_H0, !PT ;  /* 0x200000692e2e7240 */ /* 0x080fe40007820000 */
[----:B------:R-:W-:Y:S01]  /*6740*/  HMNMX2.NAN R47, R47, R105.H0_H0, !PT ;  /* 0x200000692f2f7240 */ /* 0x000fe20007820000 */
[----:B------:R-:W-:Y:S04]  /*6750*/  @P4 STG.E.128 [R108.64], R52 ;  /* 0x000000346c004986 */ /* 0x000fe8000c101d12 */
[----:B------:R2:W-:Y:S01]  /*6760*/  @P1 STG.E.128 [R114.64], R44 ;  /* 0x0000002c72001986 */ /* 0x0005e2000c101d12 */
[----:B------:R-:W-:-:S02]  /*6770*/  IADD3 R118, P1, R110, R112, RZ ;  /* 0x000000706e767210 */ /* 0x000fc40007f3e0ff */
[----:B------:R-:W-:Y:S01]  /*6780*/  ISETP.LT.AND P4, PT, R111, R104, P6 ;  /* 0x000000686f00720c */ /* 0x000fe20003781270 */
[C---:B-1----:R-:W-:Y:S02]  /*6790*/  HFMA2 R60, R158.reuse.H0_H0, R60, R28 ;  /* 0x0000003c9e3c7231 */ /* 0x042fe4000000081c */
[----:B------:R-:W-:Y:S01]  /*67a0*/  IMAD.X R119, R89, 0x1, R113, P1 ;  /* 0x0000000159777824 */ /* 0x000fe200008e0671 */
[C---:B------:R-:W-:Y:S02]  /*67b0*/  HFMA2 R61, R158.reuse.H0_H0, R61, R29 ;  /* 0x0000003d9e3d7231 */ /* 0x040fe4000000081d */
[C---:B------:R-:W-:Y:S02]  /*67c0*/  HFMA2 R62, R158.reuse.H0_H0, R62, R30 ;  /* 0x0000003e9e3e7231 */ /* 0x040fe4000000081e */
[C---:B------:R-:W-:Y:S02]  /*67d0*/  HFMA2 R63, R158.reuse.H0_H0, R63, R31 ;  /* 0x0000003f9e3f7231 */ /* 0x040fe4000000081f */
[----:B----4-:R-:W-:-:S02]  /*67e0*/  HFMA2 R56, R158.H0_H0, R56, R4 ;  /* 0x000000389e387231 */ /* 0x010fc40000000804 */
[C---:B------:R-:W-:Y:S02]  /*67f0*/  HFMA2 R57, R158.reuse.H0_H0, R57, R5 ;  /* 0x000000399e397231 */ /* 0x040fe40000000805 */
[C---:B------:R-:W-:Y:S02]  /*6800*/  HFMA2 R58, R158.reuse.H0_H0, R58, R6 ;  /* 0x0000003a9e3a7231 */ /* 0x040fe40000000806 */
[----:B------:R-:W-:Y:S01]  /*6810*/  HFMA2 R59, R158.H0_H0, R59, R7 ;  /* 0x0000003b9e3b7231 */ /* 0x000fe20000000807 */
[----:B--2---:R-:W-:-:S04]  /*6820*/  IADD3 R115, R101, 0x8, RZ ;  /* 0x0000000865737810 */ /* 0x004fc80007ffe0ff */
[----:B------:R-:W-:Y:S01]  /*6830*/  ISETP.LT.AND P1, PT, R115, R104, P0 ;  /* 0x000000687300720c */ /* 0x000fe20000721270 */
[-C--:B------:R-:W-:Y:S02]  /*6840*/  HMNMX2.NAN R52, R60, R105.reuse.H0_H0, !PT ;  /* 0x200000693c347240 */ /* 0x080fe40007820000 */
[-C--:B------:R-:W-:Y:S02]  /*6850*/  HMNMX2.NAN R53, R61, R105.reuse.H0_H0, !PT ;  /* 0x200000693d357240 */ /* 0x080fe40007820000 */
[-C--:B------:R-:W-:Y:S02]  /*6860*/  HMNMX2.NAN R54, R62, R105.reuse.H0_H0, !PT ;  /* 0x200000693e367240 */ /* 0x080fe40007820000 */
[-C--:B------:R-:W-:Y:S02]  /*6870*/  HMNMX2.NAN R55, R63, R105.reuse.H0_H0, !PT ;  /* 0x200000693f377240 */ /* 0x080fe40007820000 */
[-C--:B------:R-:W-:Y:S02]  /*6880*/  HMNMX2.NAN R44, R56, R105.reuse.H0_H0, !PT ;  /* 0x20000069382c7240 */ /* 0x080fe40007820000 */
[----:B------:R-:W-:-:S02]  /*6890*/  HMNMX2.NAN R45, R57, R105.H0_H0, !PT ;  /* 0x20000069392d7240 */ /* 0x000fc40007820000 */
[-C--:B------:R-:W-:Y:S02]  /*68a0*/  HMNMX2.NAN R46, R58, R105.reuse.H0_H0, !PT ;  /* 0x200000693a2e7240 */ /* 0x080fe40007820000 */
[----:B------:R-:W-:Y:S01]  /*68b0*/  HMNMX2.NAN R47, R59, R105.H0_H0, !PT ;  /* 0x200000693b2f7240 */ /* 0x000fe20007820000 */
[----:B------:R-:W-:Y:S01]  /*68c0*/  @P5 STG.E.128 [R116.64], R52 ;  /* 0x0000003474005986 */ /* 0x000fe2000c101d12 */
[C---:B------:R-:W-:Y:S02]  /*68d0*/  IADD3 R111, R101.reuse, 0xa, RZ ;  /* 0x0000000a656f7810 */ /* 0x040fe40007ffe0ff */
[----:B------:R-:W-:Y:S01]  /*68e0*/  IADD3 R59, R101, 0xc, RZ ;  /* 0x0000000c653b7810 */ /* 0x000fe20007ffe0ff */
[----:B------:R1:W-:Y:S01]  /*68f0*/  @P4 STG.E.128 [R120.64], R44 ;  /* 0x0000002c78004986 */ /* 0x0003e2000c101d12 */
[----:B------:R-:W-:-:S03]  /*6900*/  ISETP.LT.AND P3, PT, R111, R104, P0 ;  /* 0x000000686f00720c */ /* 0x000fc60000761270 */
[----:B------:R-:W2:Y:S01]  /*6910*/  @P1 LDG.E.LTC128B.128 R40, [R118.64] ;  /* 0x0000001276281981 */ /* 0x000ea2000c1e1d20 */
[----:B------:R-:W-:Y:S02]  /*6920*/  IADD3 R62, P1, R88, R118, RZ ;  /* 0x00000076583e7210 */ /* 0x000fe40007f3e0ff */
[----:B------:R-:W-:-:S03]  /*6930*/  ISETP.LT.AND P4, PT, R59, R104, P0 ;  /* 0x000000683b00720c */ /* 0x000fc60000781270 */
[----:B------:R-:W-:Y:S01]  /*6940*/  IMAD.X R63, R87, 0x1, R119, P1 ;  /* 0x00000001573f7824 */ /* 0x000fe200008e0677 */
[----:B------:R-:W-:Y:S02]  /*6950*/  IADD3 R60, P1, R88, R62, RZ ;  /* 0x0000003e583c7210 */ /* 0x000fe40007f3e0ff */
[----:B------:R-:W-:Y:S02]  /*6960*/  IADD3 R57, R101, 0xe, RZ ;  /* 0x0000000e65397810 */ /* 0x000fe40007ffe0ff */
[----:B------:R-:W3:Y:S01]  /*6970*/  @P3 LDG.E.LTC128B.128 R32, [R62.64] ;  /* 0x000000123e203981 */ /* 0x000ee2000c1e1d20 */
[----:B------:R-:W-:Y:S01]  /*6980*/  IMAD.X R61, R87, 0x1, R63, P1 ;  /* 0x00000001573d7824 */ /* 0x000fe200008e063f */
[----:B------:R-:W-:-:S04]  /*6990*/  ISETP.LT.AND P3, PT, R57, R104, P0 ;  /* 0x000000683900720c */ /* 0x000fc80000761270 */
[----:B------:R-:W4:Y:S01]  /*69a0*/  @P4 LDG.E.LTC128B.128 R28, [R60.64] ;  /* 0x000000123c1c4981 */ /* 0x000f22000c1e1d20 */
[----:B-1----:R-:W-:-:S05]  /*69b0*/  IADD3 R44, P1, R88, R60, RZ ;  /* 0x0000003c582c7210 */ /* 0x002fca0007f3e0ff */
[----:B------:R-:W-:-:S05]  /*69c0*/  IMAD.X R45, R87, 0x1, R61, P1 ;  /* 0x00000001572d7824 */ /* 0x000fca00008e063d */
[----:B------:R1:W4:Y:S04]  /*69d0*/  @P3 LDG.E.LTC128B.128 R4, [R44.64] ;  /* 0x000000122c043981 */ /* 0x000328000c1e1d20 */
[----:B------:R-:W-:Y:S06]  /*69e0*/  BAR.SYNC.DEFER_BLOCKING 0x0 ;  /* 0x0000000000007b1d */ /* 0x000fec0000010000 */
[----:B------:R-:W-:Y:S04]  /*69f0*/  STS [R100.X4], R103 ;  /* 0x0000006764007388 */ /* 0x000fe80000004800 */
[----:B------:R-:W-:Y:S04]  /*6a00*/  STS [R100.X4+0x10], R99 ;  /* 0x0000106364007388 */ /* 0x000fe80000004800 */
[----:B------:R-:W-:Y:S04]  /*6a10*/  STS [R100.X4+0x20], R21 ;  /* 0x0000201564007388 */ /* 0x000fe80000004800 */
[----:B------:R1:W-:Y:S04]  /*6a20*/  STS [R100.X4+0x30], R19 ;  /* 0x0000301364007388 */ /* 0x0003e80000004800 */
        /* <DEDUP_REMOVED lines=13> */
[----:B------:R-:W2:Y:S04]  /*6b00*/  LDS.128 R20, [R86] ;  /* 0x0000000056147984 */ /* 0x000ea80000000c00 */
[----:B------:R-:W3:Y:S04]  /*6b10*/  LDS.128 R52, [R86+0x240] ;  /* 0x0002400056347984 */ /* 0x000ee80000000c00 */
[----:B-1----:R-:W4:Y:S04]  /*6b20*/  LDS.128 R44, [R86+0x480] ;  /* 0x00048000562c7984 */ /* 0x002f280000000c00 */
[----:B------:R-:W1:Y:S01]  /*6b30*/  LDS.128 R36, [R86+0x6c0] ;  /* 0x0006c00056247984 */ /* 0x000e620000000c00 */
[----:B------:R-:W-:-:S02]  /*6b40*/  ISETP.LT.AND P1, PT, R115, R104, P6 ;  /* 0x000000687300720c */ /* 0x000fc40003721270 */
[----:B------:R-:W-:-:S04]  /*6b50*/  IADD3 R18, P3, R108, c[0x0][0x3a0], RZ ;  /* 0x0000e8006c127a10 */ /* 0x000fc80007f7e0ff */
[----:B------:R-:W-:Y:S02]  /*6b60*/  IADD3.X R19, R109, c[0x0][0x3a4], RZ, P3, !PT ;  /* 0x0000e9006d137a10 */ /* 0x000fe40001ffe4ff */
[-C--:B------:R-:W-:Y:S02]  /*6b70*/  ISETP.LT.AND P4, PT, R111, R104.reuse, P6 ;  /* 0x000000686f00720c */ /* 0x080fe40003781270 */
[----:B------:R-:W-:Y:S01]  /*6b80*/  ISETP.LT.AND P3, PT, R59, R104, P6 ;  /* 0x000000683b00720c */ /* 0x000fe20003761270 */
[C---:B--2---:R-:W-:Y:S02]  /*6b90*/  HFMA2 R20, R158.reuse.H0_H0, R20, R40 ;  /* 0x000000149e147231 */ /* 0x044fe40000000828 */
[C---:B------:R-:W-:Y:S02]  /*6ba0*/  HFMA2 R21, R158.reuse.H0_H0, R21, R41 ;  /* 0x000000159e157231 */ /* 0x040fe40000000829 */
[C---:B------:R-:W-:Y:S02]  /*6bb0*/  HFMA2 R22, R158.reuse.H0_H0, R22, R42 ;  /* 0x000000169e167231 */ /* 0x040fe4000000082a */
[----:B------:R-:W-:-:S02]  /*6bc0*/  HFMA2 R23, R158.H0_H0, R23, R43 ;  /* 0x000000179e177231 */ /* 0x000fc4000000082b */
[-C--:B------:R-:W-:Y:S02]  /*6bd0*/  HMNMX2.NAN R20, R20, R105.reuse.H0_H0, !PT ;  /* 0x2000006914147240 */ /* 0x080fe40007820000 */
[-C--:B------:R-:W-:Y:S02]  /*6be0*/  HMNMX2.NAN R21, R21, R105.reuse.H0_H0, !PT ;  /* 0x2000006915157240 */ /* 0x080fe40007820000 */
[-C--:B------:R-:W-:Y:S02]  /*6bf0*/  HMNMX2.NAN R22, R22, R105.reuse.H0_H0, !PT ;  /* 0x2000006916167240 */ /* 0x080fe40007820000 */
[----:B------:R-:W-:-:S05]  /*6c00*/  HMNMX2.NAN R23, R23, R105.H0_H0, !PT ;  /* 0x2000006917177240 */ /* 0x000fca0007820000 */
[----:B------:R2:W-:Y:S01]  /*6c10*/  @P1 STG.E.128 [R18.64], R20 ;  /* 0x0000001412001986 */ /* 0x0005e2000c101d12 */
[----:B------:R-:W-:Y:S01]  /*6c20*/  IADD3 R58, P1, R18, c[0x0][0x388], RZ ;  /* 0x0000e200123a7a10 */ /* 0x000fe20007f3e0ff */
[C---:B---3--:R-:W-:Y:S02]  /*6c30*/  HFMA2 R24, R158.reuse.H0_H0, R52, R32 ;  /* 0x000000349e187231 */ /* 0x048fe40000000820 */
[C---:B------:R-:W-:Y:S01]  /*6c40*/  HFMA2 R25, R158.reuse.H0_H0, R53, R33 ;  /* 0x000000359e197231 */ /* 0x040fe20000000821 */
[----:B------:R-:W-:Y:S01]  /*6c50*/  IADD3.X R59, R19, c[0x0][0x38c], RZ, P1, !PT ;  /* 0x0000e300133b7a10 */ /* 0x000fe20000ffe4ff */
[C---:B------:R-:W-:Y:S02]  /*6c60*/  HFMA2 R26, R158.reuse.H0_H0, R54, R34 ;  /* 0x000000369e1a7231 */ /* 0x040fe40000000822 */
[C---:B------:R-:W-:Y:S01]  /*6c70*/  HFMA2 R27, R158.reuse.H0_H0, R55, R35 ;  /* 0x000000379e1b7231 */ /* 0x040fe20000000823 */
[----:B------:R-:W-:Y:S01]  /*6c80*/  IADD3 R8, P1, R58, c[0x0][0x388], RZ ;  /* 0x0000e2003a087a10 */ /* 0x000fe20007f3e0ff */
[----:B----4-:R-:W-:-:S02]  /*6c90*/  HFMA2 R44, R158.H0_H0, R44, R28 ;  /* 0x0000002c9e2c7231 */ /* 0x010fc4000000081c */
[C---:B------:R-:W-:Y:S02]  /*6ca0*/  HFMA2 R45, R158.reuse.H0_H0, R45, R29 ;  /* 0x0000002d9e2d7231 */ /* 0x040fe4000000081d */
[----:B------:R-:W-:Y:S01]  /*6cb0*/  HFMA2 R46, R158.H0_H0, R46, R30 ;  /* 0x0000002e9e2e7231 */ /* 0x000fe2000000081e */
[----:B------:R-:W-:Y:S01]  /*6cc0*/  IADD3.X R9, R59, c[0x0][0x38c], RZ, P1, !PT ;  /* 0x0000e3003b097a10 */ /* 0x000fe20000ffe4ff */
[-C--:B------:R-:W-:Y:S02]  /*6cd0*/  HMNMX2.NAN R24, R24, R105.reuse.H0_H0, !PT ;  /* 0x2000006918187240 */ /* 0x080fe40007820000 */
[-C--:B------:R-:W-:Y:S02]  /*6ce0*/  HMNMX2.NAN R25, R25, R105.reuse.H0_H0, !PT ;  /* 0x2000006919197240 */ /* 0x080fe40007820000 */
[-C--:B------:R-:W-:Y:S02]  /*6cf0*/  HMNMX2.NAN R26, R26, R105.reuse.H0_H0, !PT ;  /* 0x200000691a1a7240 */ /* 0x080fe40007820000 */
[----:B------:R-:W-:Y:S01]  /*6d00*/  HMNMX2.NAN R27, R27, R105.H0_H0, !PT ;  /* 0x200000691b1b7240 */ /* 0x000fe20007820000 */
[----:B------:R-:W-:Y:S01]  /*6d10*/  ISETP.LT.AND P1, PT, R57, R104, P6 ;  /* 0x000000683900720c */ /* 0x000fe20003721270 */
[----:B--2---:R-:W-:-:S02]  /*6d20*/  HFMA2 R23, R158.H0_H0, R47, R31 ;  /* 0x0000002f9e177231 */ /* 0x004fc4000000081f */
[-C--:B------:R-:W-:Y:S02]  /*6d30*/  HMNMX2.NAN R20, R44, R105.reuse.H0_H0, !PT ;  /* 0x200000692c147240 */ /* 0x080fe40007820000 */
[-C--:B------:R-:W-:Y:S02]  /*6d40*/  HMNMX2.NAN R21, R45, R105.reuse.H0_H0, !PT ;  /* 0x200000692d157240 */ /* 0x080fe40007820000 */
[-C--:B------:R-:W-:Y:S02]  /*6d50*/  HMNMX2.NAN R22, R46, R105.reuse.H0_H0, !PT ;  /* 0x200000692e167240 */ /* 0x080fe40007820000 */
[----:B------:R-:W-:Y:S01]  /*6d60*/  HMNMX2.NAN R23, R23, R105.H0_H0, !PT ;  /* 0x2000006917177240 */ /* 0x000fe20007820000 */
[----:B------:R-:W-:Y:S01]  /*6d70*/  @P4 STG.E.128 [R58.64], R24 ;  /* 0x000000183a004986 */ /* 0x000fe2000c101d12 */
[----:B-1----:R-:W-:-:S03]  /*6d80*/  HFMA2 R36, R158.H0_H0, R36, R4 ;  /* 0x000000249e247231 */ /* 0x002fc60000000804 */
[----:B------:R1:W-:Y:S01]  /*6d90*/  @P3 STG.E.128 [R8.64], R20 ;  /* 0x0000001408003986 */ /* 0x0003e2000c101d12 */
[----:B------:R-:W-:Y:S01]  /*6da0*/  IADD3 R44, P3, R8, c[0x0][0x388], RZ ;  /* 0x0000e200082c7a10 */ /* 0x000fe20007f7e0ff */
[C---:B------:R-:W-:Y:S01]  /*6db0*/  HFMA2 R37, R158.reuse.H0_H0, R37, R5 ;  /* 0x000000259e257231 */ /* 0x040fe20000000805 */
[----:B------:R-:W-:Y:S01]  /*6dc0*/  IADD3 R19, R101, 0x10, RZ ;  /* 0x0000001065137810 */ /* 0x000fe20007ffe0ff */
[C---:B------:R-:W-:Y:S02]  /*6dd0*/  HFMA2 R38, R158.reuse.H0_H0, R38, R6 ;  /* 0x000000269e267231 */ /* 0x040fe40000000806 */
[----:B------:R-:W-:Y:S01]  /*6de0*/  HFMA2 R39, R158.H0_H0, R39, R7 ;  /* 0x000000279e277231 */ /* 0x000fe20000000807 */
[----:B------:R-:W-:Y:S01]  /*6df0*/  IADD3.X R45, R9, c[0x0][0x38c], RZ, P3, !PT ;  /* 0x0000e300092d7a10 */ /* 0x000fe20001ffe4ff */
[-C--:B------:R-:W-:Y:S01]  /*6e00*/  HMNMX2.NAN R36, R36, R105.reuse.H0_H0, !PT ;  /* 0x2000006924247240 */ /* 0x080fe20007820000 */
[----:B------:R-:W-:Y:S01]  /*6e10*/  IADD3 R55, R101, 0x12, RZ ;  /* 0x0000001265377810 */ /* 0x000fe20007ffe0ff */
[-C--:B------:R-:W-:Y:S01]  /*6e20*/  HMNMX2.NAN R37, R37, R105.reuse.H0_H0, !PT ;  /* 0x2000006925257240 */ /* 0x080fe20007820000 */
[----:B------:R-:W-:Y:S01]  /*6e30*/  ISETP.LT.AND P4, PT, R19, R104, P0 ;  /* 0x000000681300720c */ /* 0x000fe20000781270 */
[----:B------:R-:W-:-:S02]  /*6e40*/  HMNMX2.NAN R38, R38, R105.H0_H0, !PT ;  /* 0x2000006926267240 */ /* 0x000fc40007820000 */
[----:B------:R-:W-:Y:S01]  /*6e50*/  HMNMX2.NAN R39, R39, R105.H0_H0, !PT ;  /* 0x2000006927277240 */ /* 0x000fe20007820000 */
[----:B------:R-:W-:-:S04]  /*6e60*/  IADD3 R57, R101, 0x14, RZ ;  /* 0x0000001465397810 */ /* 0x000fc80007ffe0ff */
[----:B------:R-:W-:Y:S01]  /*6e70*/  @P1 STG.E.128 [R44.64], R36 ;  /* 0x000000242c001986 */ /* 0x000fe2000c101d12 */
[----:B-1----:R-:W-:-:S04]  /*6e80*/  LEA R22, P3, R110, R112, 0x1 ;  /* 0x000000706e167211 */ /* 0x002fc800078608ff */
[----:B------:R-:W-:Y:S02]  /*6e90*/  LEA.HI.X R23, R110, R113, R89, 0x1, P3 ;  /* 0x000000716e177211 */ /* 0x000fe400018f0c59 */
[----:B------:R-:W-:Y:S02]  /*6ea0*/  ISETP.LT.AND P3, PT, R55, R104, P0 ;  /* 0x000000683700720c */ /* 0x000fe40000761270 */
[----:B------:R-:W-:Y:S01]  /*6eb0*/  IADD3 R20, P1, R88, R22, RZ ;  /* 0x0000001658147210 */ /* 0x000fe20007f3e0ff */
[----:B------:R1:W2:Y:S01]  /*6ec0*/  @P4 LDG.E.LTC128B.128 R40, [R22.64] ;  /* 0x0000001216284981 */ /* 0x0002a2000c1e1d20 */
[----:B------:R-:W-:-:S03]  /*6ed0*/  ISETP.LT.AND P4, PT, R57, R104, P0 ;  /* 0x000000683900720c */ /* 0x000fc60000781270 */
[----:B------:R-:W-:Y:S01]  /*6ee0*/  IMAD.X R21, R87, 0x1, R23, P1 ;  /* 0x0000000157157824 */ /* 0x000fe200008e0617 */
[----:B------:R-:W-:Y:S02]  /*6ef0*/  IADD3 R9, R101, 0x16, RZ ;  /* 0x0000001665097810 */ /* 0x000fe40007ffe0ff */
[----:B------:R-:W-:-:S03]  /*6f00*/  IADD3 R24, P1, R88, R20, RZ ;  /* 0x0000001458187210 */ /* 0x000fc60007f3e0ff */
[----:B------:R3:W4:Y:S01]  /*6f10*/  @P3 LDG.E.LTC128B.128 R32, [R20.64] ;  /* 0x0000001214203981 */ /* 0x000722000c1e1d20 */
[----:B------:R-:W-:Y:S01]  /*6f20*/  ISETP.LT.AND P3, PT, R9, R104, P0 ;  /* 0x000000680900720c */ /* 0x000fe20000761270 */
[----:B------:R-:W-:-:S05]  /*6f30*/  IMAD.X R25, R87, 0x1, R21, P1 ;  /* 0x0000000157197824 */ /* 0x000fca00008e0615 */
[----:B------:R3:W4:Y:S01]  /*6f40*/  @P4 LDG.E.LTC128B.128 R28, [R24.64] ;  /* 0x00000012181c4981 */ /* 0x000722000c1e1d20 */
[----:B-1----:R-:W-:-:S05]  /*6f50*/  IADD3 R22, P1, R88, R24, RZ ;  /* 0x0000001858167210 */ /* 0x002fca0007f3e0ff */
[----:B------:R-:W-:-:S05]  /*6f60*/  IMAD.X R23, R87, 0x1, R25, P1 ;  /* 0x0000000157177824 */ /* 0x000fca00008e0619 */
[----:B------:R1:W4:Y:S04]  /*6f70*/  @P3 LDG.E.LTC128B.128 R4, [R22.64] ;  /* 0x0000001216043981 */ /* 0x000328000c1e1d20 */
        /* <DEDUP_REMOVED lines=15> */
[----:B------:R1:W-:Y:S04]  /*7070*/  STS [R100.X4+0xe0], R2 ;  /* 0x0000e00264007388 */ /* 0x0003e80000004800 */
[----:B------:R-:W-:Y:S04]  /*7080*/  STS [R100.X4+0xf0], R82 ;  /* 0x0000f05264007388 */ /* 0x000fe80000004800 */
[----:B------:R-:W-:Y:S06]  /*7090*/  BAR.SYNC.DEFER_BLOCKING 0x0 ;  /* 0x0000000000007b1d */ /* 0x000fec0000010000 */
[----:B---3--:R-:W2:Y:S04]  /*70a0*/  LDS.128 R24, [R86] ;  /* 0x0000000056187984 */ /* 0x008ea80000000c00 */
[----:B-1----:R-:W4:Y:S04]  /*70b0*/  LDS.128 R20, [R86+0x240] ;  /* 0x0002400056147984 */ /* 0x002f280000000c00 */
[----:B------:R-:W1:Y:S04]  /*70c0*/  LDS.128 R44, [R86+0x480] ;  /* 0x00048000562c7984 */ /* 0x000e680000000c00 */
[----:B------:R-:W3:Y:S01]  /*70d0*/  LDS.128 R36, [R86+0x6c0] ;  /* 0x0006c00056247984 */ /* 0x000ee20000000c00 */
[----:B------:R-:W-:Y:S01]  /*70e0*/  IMAD.MOV.U32 R53, RZ, RZ, c[0x0][0x3a0] ;  /* 0x0000e800ff357624 */ /* 0x000fe200078e00ff */
[-C--:B------:R-:W-:Y:S01]  /*70f0*/  ISETP.LT.AND P5, PT, R19, R104.reuse, P6 ;  /* 0x000000681300720c */ /* 0x080fe200037a1270 */
[----:B------:R-:W-:Y:S01]  /*7100*/  IMAD.MOV.U32 R2, RZ, RZ, c[0x0][0x3a4] ;  /* 0x0000e900ff027624 */ /* 0x000fe200078e00ff */
[----:B------:R-:W-:-:S02]  /*7110*/  ISETP.LT.AND P4, PT, R55, R104, P6 ;  /* 0x000000683700720c */ /* 0x000fc40003781270 */
[----:B------:R-:W-:Y:S02]  /*7120*/  LEA R56, P1, R53, R108, 0x1 ;  /* 0x0000006c35387211 */ /* 0x000fe400078208ff */
[----:B------:R-:W-:Y:S02]  /*7130*/  ISETP.LT.AND P3, PT, R57, R104, P6 ;  /* 0x000000683900720c */ /* 0x000fe40003761270 */
[----:B------:R-:W-:Y:S02]  /*7140*/  LEA.HI.X R57, R53, R109, R2, 0x1, P1 ;  /* 0x0000006d35397211 */ /* 0x000fe400008f0c02 */
[----:B------:R-:W-:-:S04]  /*7150*/  IADD3 R18, P1, R56, c[0x0][0x388], RZ ;  /* 0x0000e20038127a10 */ /* 0x000fc80007f3e0ff */
[----:B------:R-:W-:Y:S02]  /*7160*/  IADD3.X R19, R57, c[0x0][0x38c], RZ, P1, !PT ;  /* 0x0000e30039137a10 */ /* 0x000fe40000ffe4ff */
[----:B------:R-:W-:Y:S02]  /*7170*/  IADD3 R55, R101, 0x18, RZ ;  /* 0x0000001865377810 */ /* 0x000fe40007ffe0ff */
[----:B------:R-:W-:Y:S01]  /*7180*/  ISETP.LT.AND P1, PT, R9, R104, P6 ;  /* 0x000000680900720c */ /* 0x000fe20003721270 */
[----:B------:R-:W-:-:S04]  /*7190*/  IMAD.WIDE.U32 R110, R110, 0x3, R112 ;  /* 0x000000036e6e7825 */ /* 0x000fc800078e0070 */
[----:B------:R-:W-:-:S04]  /*71a0*/  IMAD R89, R89, 0x3, RZ ;  /* 0x0000000359597824 */ /* 0x000fc800078e02ff */
[----:B------:R-:W-:Y:S01]  /*71b0*/  IMAD.IADD R111, R111, 0x1, R89 ;  /* 0x000000016f6f7824 */ /* 0x000fe200078e0259 */
[C---:B--2---:R-:W-:Y:S02]  /*71c0*/  HFMA2 R24, R158.reuse.H0_H0, R24, R40 ;  /* 0x000000189e187231 */ /* 0x044fe40000000828 */
[C---:B------:R-:W-:Y:S02]  /*71d0*/  HFMA2 R25, R158.reuse.H0_H0, R25, R41 ;  /* 0x000000199e197231 */ /* 0x040fe40000000829 */
[C---:B------:R-:W-:Y:S02]  /*71e0*/  HFMA2 R26, R158.reuse.H0_H0, R26, R42 ;  /* 0x0000001a9e1a7231 */ /* 0x040fe4000000082a */
[C---:B------:R-:W-:Y:S02]  /*71f0*/  HFMA2 R27, R158.reuse.H0_H0, R27, R43 ;  /* 0x0000001b9e1b7231 */ /* 0x040fe4000000082b */
[C---:B----4-:R-:W-:Y:S02]  /*7200*/  HFMA2 R20, R158.reuse.H0_H0, R20, R32 ;  /* 0x000000149e147231 */ /* 0x050fe40000000820 */
        /* <DEDUP_REMOVED lines=11> */
[----:B------:R2:W-:Y:S01]  /*72c0*/  @P5 STG.E.128 [R56.64], R24 ;  /* 0x0000001838005986 */ /* 0x0005e2000c101d12 */
[C---:B-1----:R-:W-:Y:S02]  /*72d0*/  HFMA2 R44, R158.reuse.H0_H0, R44, R28 ;  /* 0x0000002c9e2c7231 */ /* 0x042fe4000000081c */
[C---:B------:R-:W-:Y:S01]  /*72e0*/  HFMA2 R45, R158.reuse.H0_H0, R45, R29 ;  /* 0x0000002d9e2d7231 */ /* 0x040fe2000000081d */
[----:B------:R1:W-:Y:S01]  /*72f0*/  @P4 STG.E.128 [R18.64], R20 ;  /* 0x0000001412004986 */ /* 0x0003e2000c101d12 */
[C---:B------:R-:W-:Y:S01]  /*7300*/  HFMA2 R46, R158.reuse.H0_H0, R46, R30 ;  /* 0x0000002e9e2e7231 */ /* 0x040fe2000000081e */
[----:B------:R-:W-:Y:S01]  /*7310*/  IADD3 R8, P4, R18, c[0x0][0x388], RZ ;  /* 0x0000e20012087a10 */ /* 0x000fe20007f9e0ff */
[C---:B------:R-:W-:Y:S01]  /*7320*/  HFMA2 R47, R158.reuse.H0_H0, R47, R31 ;  /* 0x0000002f9e2f7231 */ /* 0x040fe2000000081f */
[----:B------:R-:W-:Y:S01]  /*7330*/  ISETP.LT.AND P5, PT, R55, R104, P0 ;  /* 0x000000683700720c */ /* 0x000fe200007a1270 */
[C---:B---3--:R-:W-:Y:S01]  /*7340*/  HFMA2 R36, R158.reuse.H0_H0, R36, R4 ;  /* 0x000000249e247231 */ /* 0x048fe20000000804 */
[----:B------:R-:W-:Y:S01]  /*7350*/  IADD3.X R9, R19, c[0x0][0x38c], RZ, P4, !PT ;  /* 0x0000e30013097a10 */ /* 0x000fe200027fe4ff */
[----:B------:R-:W-:-:S02]  /*7360*/  HFMA2 R37, R158.H0_H0, R37, R5 ;  /* 0x000000259e257231 */ /* 0x000fc40000000805 */
[----:B------:R-:W-:Y:S02]  /*7370*/  HFMA2 R38, R158.H0_H0, R38, R6 ;  /* 0x000000269e267231 */ /* 0x000fe40000000806 */
[-C--:B--2---:R-:W-:Y:S02]  /*7380*/  HMNMX2.NAN R24, R44, R105.reuse.H0_H0, !PT ;  /* 0x200000692c187240 */ /* 0x084fe40007820000 */
[----:B------:R-:W-:Y:S02]  /*7390*/  HMNMX2.NAN R25, R45, R105.H0_H0, !PT ;  /* 0x200000692d197240 */ /* 0x000fe40007820000 */
[----:B-1----:R-:W-:Y:S01]  /*73a0*/  HFMA2 R23, R158.H0_H0, R39, R7 ;  /* 0x000000279e177231 */ /* 0x002fe20000000807 */
[----:B------:R-:W-:Y:S01]  /*73b0*/  IADD3 R18, P4, R8, c[0x0][0x388], RZ ;  /* 0x0000e20008127a10 */ /* 0x000fe20007f9e0ff */
[-C--:B------:R-:W-:Y:S02]  /*73c0*/  HMNMX2.NAN R26, R46, R105.reuse.H0_H0, !PT ;  /* 0x200000692e1a7240 */ /* 0x080fe40007820000 */
[-C--:B------:R-:W-:Y:S01]  /*73d0*/  HMNMX2.NAN R27, R47, R105.reuse.H0_H0, !PT ;  /* 0x200000692f1b7240 */ /* 0x080fe20007820000 */
[----:B------:R-:W-:Y:S01]  /*73e0*/  IADD3.X R19, R9, c[0x0][0x38c], RZ, P4, !PT ;  /* 0x0000e30009137a10 */ /* 0x000fe200027fe4ff */
[----:B------:R-:W-:-:S02]  /*73f0*/  HMNMX2.NAN R20, R36, R105.H0_H0, !PT ;  /* 0x2000006924147240 */ /* 0x000fc40007820000 */
[-C--:B------:R-:W-:Y:S01]  /*7400*/  HMNMX2.NAN R21, R37, R105.reuse.H0_H0, !PT ;  /* 0x2000006925157240 */ /* 0x080fe20007820000 */
[----:B------:R1:W-:Y:S01]  /*7410*/  @P3 STG.E.128 [R8.64], R24 ;  /* 0x0000001808003986 */ /* 0x0003e2000c101d12 */
[-C--:B------:R-:W-:Y:S01]  /*7420*/  HMNMX2.NAN R22, R38, R105.reuse.H0_H0, !PT ;  /* 0x2000006926167240 */ /* 0x080fe20007820000 */
[----:B------:R-:W-:Y:S01]  /*7430*/  IADD3 R44, P3, R88, R110, RZ ;  /* 0x0000006e582c7210 */ /* 0x000fe20007f7e0ff */
[----:B------:R-:W-:Y:S01]  /*7440*/  HMNMX2.NAN R23, R23, R105.H0_H0, !PT ;  /* 0x2000006917177240 */ /* 0x000fe20007820000 */
[C---:B------:R-:W-:Y:S02]  /*7450*/  IADD3 R39, R101.reuse, 0x1a, RZ ;  /* 0x0000001a65277810 */ /* 0x040fe40007ffe0ff */
[C---:B------:R-:W-:Y:S02]  /*7460*/  IADD3 R37, R101.reuse, 0x1c, RZ ;  /* 0x0000001c65257810 */ /* 0x040fe40007ffe0ff */
[----:B------:R-:W-:Y:S01]  /*7470*/  IADD3 R101, R101, 0x1e, RZ ;  /* 0x0000001e65657810 */ /* 0x000fe20007ffe0ff */
[----:B------:R-:W-:Y:S01]  /*7480*/  @P1 STG.E.128 [R18.64], R20 ;  /* 0x0000001412001986 */ /* 0x000fe2000c101d12 */
[-C--:B------:R-:W-:Y:S01]  /*7490*/  ISETP.LT.AND P1, PT, R39, R104.reuse, P0 ;  /* 0x000000682700720c */ /* 0x080fe20000721270 */
[----:B------:R-:W-:Y:S01]  /*74a0*/  IMAD.X R45, R87, 0x1, R111, P3 ;  /* 0x00000001572d7824 */ /* 0x000fe200018e066f */
[-C--:B------:R-:W-:Y:S01]  /*74b0*/  ISETP.LT.AND P4, PT, R37, R104.reuse, P0 ;  /* 0x000000682500720c */ /* 0x080fe20000781270 */
[----:B------:R-:W2:Y:S01]  /*74c0*/  @P5 LDG.E.LTC128B.128 R40, [R110.64] ;  /* 0x000000126e285981 */ /* 0x000ea2000c1e1d20 */
[----:B------:R-:W-:-:S09]  /*74d0*/  ISETP.LT.AND P5, PT, R101, R104, P0 ;  /* 0x000000686500720c */ /* 0x000fd200007a1270 */
[----:B------:R-:W3:Y:S01]  /*74e0*/  @P1 LDG.E.LTC128B.128 R32, [R44.64] ;  /* 0x000000122c201981 */ /* 0x000ee2000c1e1d20 */
[----:B-1----:R-:W-:-:S04]  /*74f0*/  IADD3 R8, P3, R88, R44, RZ ;  /* 0x0000002c58087210 */ /* 0x002fc80007f7e0ff */
[----:B------:R-:W-:Y:S01]  /*7500*/  IADD3 R88, P0, R88, R8, RZ ;  /* 0x0000000858587210 */ /* 0x000fe20007f1e0ff */
[----:B------:R-:W-:-:S04]  /*7510*/  IMAD.X R9, R87, 0x1, R45, P3 ;  /* 0x0000000157097824 */ /* 0x000fc800018e062d */
[----:B------:R-:W-:Y:S01]  /*7520*/  IMAD.X R89, R87, 0x1, R9, P0 ;  /* 0x0000000157597824 */ /* 0x000fe200000e0609 */
[----:B------:R1:W4:Y:S04]  /*7530*/  @P4 LDG.E.LTC128B.128 R28, [R8.64] ;  /* 0x00000012081c4981 */ /* 0x000328000c1e1d20 */
[----:B------:R-:W4:Y:S04]  /*7540*/  @P5 LDG.E.LTC128B.128 R4, [R88.64] ;  /* 0x0000001258045981 */ /* 0x000f28000c1e1d20 */
        /* <DEDUP_REMOVED lines=22> */
[----:B------:R-:W-:Y:S01]  /*76b0*/  ISETP.LT.AND P3, PT, R55, R104, P6 ;  /* 0x000000683700720c */ /* 0x000fe20003761270 */
[----:B------:R-:W-:-:S04]  /*76c0*/  IMAD.WIDE.U32 R26, R53, 0x3, R108 ;  /* 0x00000003351a7825 */ /* 0x000fc800078e006c */
[----:B------:R-:W-:Y:S01]  /*76d0*/  IMAD R25, R2, 0x3, RZ ;  /* 0x0000000302197824 */ /* 0x000fe200078e02ff */
[----:B------:R-:W-:-:S03]  /*76e0*/  IADD3 R24, P4, R26, c[0x0][0x388], RZ ;  /* 0x0000e2001a187a10 */ /* 0x000fc60007f9e0ff */
[----:B------:R-:W-:Y:S01]  /*76f0*/  IMAD.IADD R27, R27, 0x1, R25 ;  /* 0x000000011b1b7824 */ /* 0x000fe200078e0219 */
[-C--:B------:R-:W-:Y:S02]  /*7700*/  ISETP.LT.AND P1, PT, R39, R104.reuse, P6 ;  /* 0x000000682700720c */ /* 0x080fe40003721270 */
[-C--:B------:R-:W-:Y:S02]  /*7710*/  ISETP.LT.AND P0, PT, R37, R104.reuse, P6 ;  /* 0x000000682500720c */ /* 0x080fe40003701270 */
[----:B------:R-:W-:Y:S02]  /*7720*/  IADD3.X R25, R27, c[0x0][0x38c], RZ, P4, !PT ;  /* 0x0000e3001b197a10 */ /* 0x000fe400027fe4ff */
[----:B------:R-:W-:Y:S01]  /*7730*/  ISETP.LT.AND P6, PT, R101, R104, P6 ;  /* 0x000000686500720c */ /* 0x000fe200037c1270 */
[C---:B--2---:R-:W-:Y:S02]  /*7740*/  HFMA2 R16, R158.reuse.H0_H0, R16, R40 ;  /* 0x000000109e107231 */ /* 0x044fe40000000828 */
[----:B------:R-:W-:-:S02]  /*7750*/  HFMA2 R17, R158.H0_H0, R17, R41 ;  /* 0x000000119e117231 */ /* 0x000fc40000000829 */
[C---:B------:R-:W-:Y:S02]  /*7760*/  HFMA2 R18, R158.reuse.H0_H0, R18, R42 ;  /* 0x000000129e127231 */ /* 0x040fe4000000082a */
[----:B------:R-:W-:Y:S02]  /*7770*/  HFMA2 R19, R158.H0_H0, R19, R43 ;  /* 0x000000139e137231 */ /* 0x000fe4000000082b */
[-C--:B------:R-:W-:Y:S02]  /*7780*/  HMNMX2.NAN R16, R16, R105.reuse.H0_H0, !PT ;  /* 0x2000006910107240 */ /* 0x080fe40007820000 */
[-C--:B------:R-:W-:Y:S02]  /*7790*/  HMNMX2.NAN R17, R17, R105.reuse.H0_H0, !PT ;  /* 0x2000006911117240 */ /* 0x080fe40007820000 */
[-C--:B------:R-:W-:Y:S02]  /*77a0*/  HMNMX2.NAN R18, R18, R105.reuse.H0_H0, !PT ;  /* 0x2000006912127240 */ /* 0x080fe40007820000 */
[----:B------:R-:W-:-:S02]  /*77b0*/  HMNMX2.NAN R19, R19, R105.H0_H0, !PT ;  /* 0x2000006913137240 */ /* 0x000fc40007820000 */
[----:B---3--:R-:W-:-:S03]  /*77c0*/  HFMA2 R12, R158.H0_H0, R12, R32 ;  /* 0x0000000c9e0c7231 */ /* 0x008fc60000000820 */
[----:B------:R2:W-:Y:S01]  /*77d0*/  @P3 STG.E.128 [R26.64], R16 ;  /* 0x000000101a003986 */ /* 0x0005e2000c101d12 */
[C---:B------:R-:W-:Y:S02]  /*77e0*/  HFMA2 R2, R158.reuse.H0_H0, R13, R33 ;  /* 0x0000000d9e027231 */ /* 0x040fe40000000821 */
[C---:B------:R-:W-:Y:S02]  /*77f0*/  HFMA2 R3, R158.reuse.H0_H0, R14, R34 ;  /* 0x0000000e9e037231 */ /* 0x040fe40000000822 */
[----:B------:R-:W-:Y:S02]  /*7800*/  HFMA2 R15, R158.H0_H0, R15, R35 ;  /* 0x0000000f9e0f7231 */ /* 0x000fe40000000823 */
[----:B------:R-:W-:Y:S02]  /*7810*/  HMNMX2.NAN R12, R12, R105.H0_H0, !PT ;  /* 0x200000690c0c7240 */ /* 0x000fe40007820000 */
[C---:B----4-:R-:W-:Y:S02]  /*7820*/  HFMA2 R8, R158.reuse.H0_H0, R8, R28 ;  /* 0x000000089e087231 */ /* 0x050fe4000000081c */
[----:B------:R-:W-:-:S02]  /*7830*/  HFMA2 R9, R158.H0_H0, R9, R29 ;  /* 0x000000099e097231 */ /* 0x000fc4000000081d */
[C---:B------:R-:W-:Y:S02]  /*7840*/  HFMA2 R10, R158.reuse.H0_H0, R10, R30 ;  /* 0x0000000a9e0a7231 */ /* 0x040fe4000000081e */
[C---:B------:R-:W-:Y:S02]  /*7850*/  HFMA2 R11, R158.reuse.H0_H0, R11, R31 ;  /* 0x0000000b9e0b7231 */ /* 0x040fe4000000081f */
[C---:B-1----:R-:W-:Y:S02]  /*7860*/  HFMA2 R4, R158.reuse.H0_H0, R20, R4 ;  /* 0x000000149e047231 */ /* 0x042fe40000000804 */
[C---:B------:R-:W-:Y:S02]  /*7870*/  HFMA2 R5, R158.reuse.H0_H0, R21, R5 ;  /* 0x000000159e057231 */ /* 0x040fe40000000805 */
[C---:B------:R-:W-:Y:S02]  /*7880*/  HFMA2 R6, R158.reuse.H0_H0, R22, R6 ;  /* 0x000000169e067231 */ /* 0x040fe40000000806 */
[----:B------:R-:W-:Y:S01]  /*7890*/  HFMA2 R7, R158.H0_H0, R23, R7 ;  /* 0x000000179e077231 */ /* 0x000fe20000000807 */
[----:B--2---:R-:W-:Y:S01]  /*78a0*/  IADD3 R16, P3, R24, c[0x0][0x388], RZ ;  /* 0x0000e20018107a10 */ /* 0x004fe20007f7e0ff */
[----:B------:R-:W-:-:S03]  /*78b0*/  HMNMX2.NAN R13, R2, R105.H0_H0, !PT ;  /* 0x20000069020d7240 */ /* 0x000fc60007820000 */
[----:B------:R-:W-:Y:S02]  /*78c0*/  IADD3.X R17, R25, c[0x0][0x38c], RZ, P3, !PT ;  /* 0x0000e30019117a10 */ /* 0x000fe40001ffe4ff */
[----:B------:R-:W-:Y:S01]  /*78d0*/  IADD3 R18, P3, R16, c[0x0][0x388], RZ ;  /* 0x0000e20010127a10 */ /* 0x000fe20007f7e0ff */
[-C--:B------:R-:W-:Y:S02]  /*78e0*/  HMNMX2.NAN R14, R3, R105.reuse.H0_H0, !PT ;  /* 0x20000069030e7240 */ /* 0x080fe40007820000 */
[-C--:B------:R-:W-:Y:S01]  /*78f0*/  HMNMX2.NAN R15, R15, R105.reuse.H0_H0, !PT ;  /* 0x200000690f0f7240 */ /* 0x080fe20007820000 */
[----:B------:R-:W-:Y:S01]  /*7900*/  IADD3.X R19, R17, c[0x0][0x38c], RZ, P3, !PT ;  /* 0x0000e30011137a10 */ /* 0x000fe20001ffe4ff */
[-C--:B------:R-:W-:Y:S02]  /*7910*/  HMNMX2.NAN R8, R8, R105.reuse.H0_H0, !PT ;  /* 0x2000006908087240 */ /* 0x080fe40007820000 */
[-C--:B------:R-:W-:Y:S02]  /*7920*/  HMNMX2.NAN R9, R9, R105.reuse.H0_H0, !PT ;  /* 0x2000006909097240 */ /* 0x080fe40007820000 */
[----:B------:R-:W-:-:S02]  /*7930*/  HMNMX2.NAN R10, R10, R105.H0_H0, !PT ;  /* 0x200000690a0a7240 */ /* 0x000fc40007820000 */
[-C--:B------:R-:W-:Y:S02]  /*7940*/  HMNMX2.NAN R11, R11, R105.reuse.H0_H0, !PT ;  /* 0x200000690b0b7240 */ /* 0x080fe40007820000 */
[-C--:B------:R-:W-:Y:S02]  /*7950*/  HMNMX2.NAN R4, R4, R105.reuse.H0_H0, !PT ;  /* 0x2000006904047240 */ /* 0x080fe40007820000 */
[-C--:B------:R-:W-:Y:S02]  /*7960*/  HMNMX2.NAN R5, R5, R105.reuse.H0_H0, !PT ;  /* 0x2000006905057240 */ /* 0x080fe40007820000 */
[-C--:B------:R-:W-:Y:S02]  /*7970*/  HMNMX2.NAN R6, R6, R105.reuse.H0_H0, !PT ;  /* 0x2000006906067240 */ /* 0x080fe40007820000 */
[----:B------:R-:W-:Y:S01]  /*7980*/  HMNMX2.NAN R7, R7, R105.H0_H0, !PT ;  /* 0x2000006907077240 */ /* 0x000fe20007820000 */
[----:B------:R1:W-:Y:S04]  /*7990*/  @P1 STG.E.128 [R24.64], R12 ;  /* 0x0000000c18001986 */ /* 0x0003e8000c101d12 */
[----:B------:R1:W-:Y:S04]  /*79a0*/  @P0 STG.E.128 [R16.64], R8 ;  /* 0x0000000810000986 */ /* 0x0003e8000c101d12 */
[----:B------:R1:W-:Y:S01]  /*79b0*/  @P6 STG.E.128 [R18.64], R4 ;  /* 0x0000000412006986 */ /* 0x0003e2000c101d12 */
[----:B------:R-:W-:Y:S05]  /*79c0*/  @P2 EXIT ;  /* 0x000000000000294d */ /* 0x000fea0003800000 */
[----:B------:R-:W-:-:S04]  /*79d0*/  MOV R2, c[0x0][0x1f8] ;  /* 0x00007e0000027a02 */ /* 0x000fc80000000f00 */
[----:B------:R-:W-:-:S13]  /*79e0*/  ISETP.GE.AND P0, PT, R2, 0x2, PT ;  /* 0x000000020200780c */ /* 0x000fda0003f06270 */
[----:B------:R-:W-:Y:S05]  /*79f0*/  @!P0 EXIT ;  /* 0x000000000000894d */ /* 0x000fea0003800000 */
[----:B------:R-:W-:Y:S01]  /*7a00*/  BAR.SYNC.DEFER_BLOCKING 0x0 ;  /* 0x0000000000007b1d */ /* 0x000fe20000010000 */
[----:B------:R-:W-:-:S13]  /*7a10*/  ISETP.GT.AND P0, PT, R0, RZ, PT ;  /* 0x000000ff0000720c */ /* 0x000fda0003f04270 */
[----:B------:R-:W-:Y:S05]  /*7a20*/  @P0 EXIT ;  /* 0x000000000000094d */ /* 0x000fea0003800000 */
[----:B------:R-:W-:Y:S01]  /*7a30*/  @!PT LDS RZ, [RZ] ;  /* 0x00000000fffff984 */ /* 0x000fe20000000800 */
[----:B------:R-:W-:Y:S01]  /*7a40*/  @!PT LDS RZ, [RZ] ;  /* 0x00000000fffff984 */ /* 0x000fe20000000800 */
[----:B------:R-:W-:Y:S01]  /*7a50*/  @!PT LDS RZ, [RZ] ;  /* 0x00000000fffff984 */ /* 0x000fe20000000800 */
[----:B------:R-:W-:Y:S01]  /*7a60*/  @!PT LDS RZ, [RZ] ;  /* 0x00000000fffff984 */ /* 0x000fe20000000800 */
[----:B------:R-:W-:Y:S06]  /*7a70*/  MEMBAR.ALL.GPU ;  /* 0x0000000000007992 */ /* 0x000fec000000a000 */
[----:B------:R-:W-:-:S04]  /*7a80*/  IADD3 R3, R150, 0x1, RZ ;  /* 0x0000000196037810 */ /* 0x000fc80007ffe0ff */
[----:B------:R-:W-:-:S04]  /*7a90*/  ISETP.NE.AND P0, PT, R3, c[0x0][0x1f8], PT ;  /* 0x00007e0003007a0c */ /* 0x000fc80003f05270 */
[----:B------:R-:W-:-:S04]  /*7aa0*/  SEL R3, R3, RZ, P0 ;  /* 0x000000ff03037207 */ /* 0x000fc80000000000 */
[----:B------:R-:W-:-:S00]  /*7ab0*/  ERRBAR ;  /* 0x00000000000079ab */ /* 0x000fc00000000000 */
[----:B------:R-:W-:Y:S01]  /*7ac0*/  STG.E.STRONG.GPU [R106.64], R3 ;  /* 0x000000036a007986 */ /* 0x000fe2000c10f912 */
[----:B------:R-:W-:Y:S05]  /*7ad0*/  EXIT ;  /* 0x000000000000794d */ /* 0x000fea0003800000 */
.L_x_293:
        /* <DEDUP_REMOVED lines=10> */
.L_x_335:


//--------------------- .text._ZN7cutlass6KernelINS_4conv6kernel23ImplicitGemmConvolutionINS1_11threadblock22ImplicitGemmMultistageINS_4gemm9GemmShapeILi64ELi128ELi32EEENS4_48Conv2dFpropActivationTileAccessIteratorOptimizedINS_11MatrixShapeILi64ELi32EEENS_6half_tENS_6layout10TensorNHWCENS_9transform29PitchLinearWarpRakedThreadMapINS_16PitchLinearShapeILi32ELi64EEELi64ENSH_ILi4ELi8EEELi8EEENS_12AlignedArrayISC_Li8ELi16EEEEENSF_11threadblock25RegularTileAccessIteratorISB_SC_NSD_37RowMajorTensorOpMultiplicandCrosswiseILi16ELi32EEELi0ESK_Li16EEELNS_4arch14CacheOperation4KindE0ENS4_44Conv2dFpropFilterTileAccessIteratorOptimizedINSA_ILi32ELi128EEESC_SE_NSG_INSH_ILi32ELi128EEELi64ESJ_Li8EEESM_Lb0EEENSP_ISX_SC_NSD_40ColumnMajorTensorOpMultiplicandCrosswiseILi16ELi32EEELi1ESZ_Li16EEELSV_1ENS6_11threadblock9MmaPolicyINS6_4warp11MmaTensorOpINS7_ILi64ELi64ELi32EEESC_SR_SC_S12_SC_NSD_8RowMajorENS16_17MmaTensorOpPolicyINST_3MmaINS7_ILi16ELi8ELi16EEELi32ESC_S19_SC_NSD_11ColumnMajorESC_S19_NST_13OpMultiplyAddEEENSA_ILi1ELi1EEEEELi1ELb0EbEENSA_ILi0ELi0EEES1J_Li1EEELi3EbEENS_8epilogue11threadblock8EpilogueIS8_S1I_Li1ENS1N_22PredicatedTileIteratorINS1N_26OutputTileOptimalThreadMapINS1N_15OutputTileShapeILi128ELi8ELi1ELi1ELi1EEENS1R_ILi1ELi8ELi1ELi1ELi8EEELi64ELi8ELi16EEESC_Lb0ENSD_9NoPermuteELb0EEENS1M_4warp24FragmentIteratorTensorOpIS18_S1C_SC_NS_5ArrayISC_Li4ELb0EEES19_EENS1X_20TileIteratorTensorOpIS18_S1C_SC_S19_EENS1N_18SharedLoadIteratorINS1U_18CompactedThreadMapESC_Li16EEENS1M_6thread21LinearCombinationReluISC_Li8ESC_SC_LNS27_9ScaleType4KindE1ELNS_15FloatRoundStyleE2EEENSA_ILi0ELi16EEELi1ELi1EEENS14_30GemmIdentityThreadblockSwizzleILi1EEELNS1_8OperatorE0ENS1_17Conv2dProblemSizeELNS1_9GroupModeE0EEEEEvNT_6ParamsE --------------------------
	.section	.text._ZN7cutlass6KernelINS_4conv6kernel23ImplicitGemmConvolutionINS1_11threadblock22ImplicitGemmMultistageINS_4gemm9GemmShapeILi64ELi128ELi32EEENS4_48Conv2dFpropActivationTileAccessIteratorOptimizedINS_11MatrixShapeILi64ELi32EEENS_6half_tENS_6layout10TensorNHWCENS_9transform29PitchLinearWarpRakedThreadMapINS_16PitchLinearShapeILi32ELi64EEELi64ENSH_ILi4ELi8EEELi8EEENS_12AlignedArrayISC_Li8ELi16EEEEENSF_11threadblock25RegularTileAccessIteratorISB_SC_NSD_37RowMajorTensorOpMultiplicandCrosswiseILi16ELi32EEELi0ESK_Li16EEELNS_4arch14CacheOperation4KindE0ENS4_44Conv2dFpropFilterTileAccessIteratorOptimizedINSA_ILi32ELi128EEESC_SE_NSG_INSH_ILi32ELi128EEELi64ESJ_Li8EEESM_Lb0EEENSP_ISX_SC_NSD_40ColumnMajorTensorOpMultiplicandCrosswiseILi16ELi32EEELi1ESZ_Li16EEELSV_1ENS6_11threadblock9MmaPolicyINS6_4warp11MmaTensorOpINS7_ILi64ELi64ELi32EEESC_SR_SC_S12_SC_NSD_8RowMajorENS16_17MmaTensorOpPolicyINST_3MmaINS7_ILi16ELi8ELi16EEELi32ESC_S19_SC_NSD_11ColumnMajorESC_S19_NST_13OpMultiplyAddEEENSA_ILi1ELi1EEEEELi1ELb0EbEENSA_ILi0ELi0EEES1J_Li1EEELi3EbEENS_8epilogue11threadblock8EpilogueIS8_S1I_Li1ENS1N_22PredicatedTileIteratorINS1N_26OutputTileOptimalThreadMapINS1N_15OutputTileShapeILi128ELi8ELi1ELi1ELi1EEENS1R_ILi1ELi8ELi1ELi1ELi8EEELi64ELi8ELi16EEESC_Lb0ENSD_9NoPermuteELb0EEENS1M_4warp24FragmentIteratorTensorOpIS18_S1C_SC_NS_5ArrayISC_Li4ELb0EEES19_EENS1X_20TileIteratorTensorOpIS18_S1C_SC_S19_EENS1N_18SharedLoadIteratorINS1U_18CompactedThreadMapESC_Li16EEENS1M_6thread21LinearCombinationReluISC_Li8ESC_SC_LNS27_9ScaleType4KindE1ELNS_15FloatRoundStyleE2EEENSA_ILi0ELi16EEELi1ELi1EEENS14_30GemmIdentityThreadblockSwizzleILi1EEELNS1_8OperatorE0ENS1_17Conv2dProblemSizeELNS1_9GroupModeE0EEEEEvNT_6ParamsE,"ax",@progbits
	.sectioninfo	@"SHI_REGISTERS=168"
	.align	128
.text._ZN7cutlass6KernelINS_4conv6kernel23ImplicitGemmConvolutionINS1_11threadblock22ImplicitGemmMultistageINS_4gemm9GemmShapeILi64ELi128ELi32EEENS4_48Conv2dFpropActivationTileAccessIteratorOptimizedINS_11MatrixShapeILi64ELi32EEENS_6half_tENS_6layout10TensorNHWCENS_9transform29PitchLinearWarpRakedThreadMapINS_16PitchLinearShapeILi32ELi64EEELi64ENSH_ILi4ELi8EEELi8EEENS_12AlignedArrayISC_Li8ELi16EEEEENSF_11threadblock25RegularTileAccessIteratorISB_SC_NSD_37RowMajorTensorOpMultiplicandCrosswiseILi16ELi32EEELi0ESK_Li16EEELNS_4arch14CacheOperation4KindE0ENS4_44Conv2dFpropFilterTileAccessIteratorOptimizedINSA_ILi32ELi128EEESC_SE_NSG_INSH_ILi32ELi128EEELi64ESJ_Li8EEESM_Lb0EEENSP_ISX_SC_NSD_40ColumnMajorTensorOpMultiplicandCrosswiseILi16ELi32EEELi1ESZ_Li16EEELSV_1ENS6_11threadblock9MmaPolicyINS6_4warp11MmaTensorOpINS7_ILi64ELi64ELi32EEESC_SR_SC_S12_SC_NSD_8RowMajorENS16_17MmaTensorOpPolicyINST_3MmaINS7_ILi16ELi8ELi16EEELi32ESC_S19_SC_NSD_11ColumnMajorESC_S19_NST_13OpMultiplyAddEEENSA_ILi1ELi1EEEEELi1ELb0EbEENSA_ILi0ELi0EEES1J_Li1EEELi3EbEENS_8epilogue11threadblock8EpilogueIS8_S1I_Li1ENS1N_22PredicatedTileIteratorINS1N_26OutputTileOptimalThreadMapINS1N_15OutputTileShapeILi128ELi8ELi1ELi1ELi1EEENS1R_ILi1ELi8ELi1ELi1ELi8EEELi64ELi8ELi16EEESC_Lb0ENSD_9NoPermuteELb0EEENS1M_4warp24FragmentIteratorTensorOpIS18_S1C_SC_NS_5ArrayISC_Li4ELb0EEES19_EENS1X_20TileIteratorTensorOpIS18_S1C_SC_S19_EENS1N_18SharedLoadIteratorINS1U_18CompactedThreadMapESC_Li16EEENS1M_6thread21LinearCombinationReluISC_Li8ESC_SC_LNS27_9ScaleType4KindE1ELNS_15FloatRoundStyleE2EEENSA_ILi0ELi16EEELi1ELi1EEENS14_30GemmIdentityThreadblockSwizzleILi1EEELNS1_8OperatorE0ENS1_17Conv2dProblemSizeELNS1_9GroupModeE0EEEEEvNT_6ParamsE:
        .type           _ZN7cutlass6KernelINS_4conv6kernel23ImplicitGemmConvolutionINS1_11threadblock22ImplicitGemmMultistageINS_4gemm9GemmShapeILi64ELi128ELi32EEENS4_48Conv2dFpropActivationTileAccessIteratorOptimizedINS_11MatrixShapeILi64ELi32EEENS_6half_tENS_6layout10TensorNHWCENS_9transform29PitchLinearWarpRakedThreadMapINS_16PitchLinearShapeILi32ELi64EEELi64ENSH_ILi4ELi8EEELi8EEENS_12AlignedArrayISC_Li8ELi16EEEEENSF_11threadblock25RegularTileAccessIteratorISB_SC_NSD_37RowMajorTensorOpMultiplicandCrosswiseILi16ELi32EEELi0ESK_Li16EEELNS_4arch14CacheOperation4KindE0ENS4_44Conv2dFpropFilterTileAccessIteratorOptimizedINSA_ILi32ELi128EEESC_SE_NSG_INSH_ILi32ELi128EEELi64ESJ_Li8EEESM_Lb0EEENSP_ISX_SC_NSD_40ColumnMajorTensorOpMultiplicandCrosswiseILi16ELi32EEELi1ESZ_Li16EEELSV_1ENS6_11threadblock9MmaPolicyINS6_4warp11MmaTensorOpINS7_ILi64ELi64ELi32EEESC_SR_SC_S12_SC_NSD_8RowMajorENS16_17MmaTensorOpPolicyINST_3MmaINS7_ILi16ELi8ELi16EEELi32ESC_S19_SC_NSD_11ColumnMajorESC_S19_NST_13OpMultiplyAddEEENSA_ILi1ELi1EEEEELi1ELb0EbEENSA_ILi0ELi0EEES1J_Li1EEELi3EbEENS_8epilogue11threadblock8EpilogueIS8_S1I_Li1ENS1N_22PredicatedTileIteratorINS1N_26OutputTileOptimalThreadMapINS1N_15OutputTileShapeILi128ELi8ELi1ELi1ELi1EEENS1R_ILi1ELi8ELi1ELi1ELi8EEELi64ELi8ELi16EEESC_Lb0ENSD_9NoPermuteELb0EEENS1M_4warp24FragmentIteratorTensorOpIS18_S1C_SC_NS_5ArrayISC_Li4ELb0EEES19_EENS1X_20TileIteratorTensorOpIS18_S1C_SC_S19_EENS1N_18SharedLoadIteratorINS1U_18CompactedThreadMapESC_Li16EEENS1M_6thread21LinearCombinationReluISC_Li8ESC_SC_LNS27_9ScaleType4KindE1ELNS_15FloatRoundStyleE2EEENSA_ILi0ELi16EEELi1ELi1EEENS14_30GemmIdentityThreadblockSwizzleILi1EEELNS1_8OperatorE0ENS1_17Conv2dProblemSizeELNS1_9GroupModeE0EEEEEvNT_6ParamsE,@function
        .size           _ZN7cutlass6KernelINS_4conv6kernel23ImplicitGemmConvolutionINS1_11threadblock22ImplicitGemmMultistageINS_4gemm9GemmShapeILi64ELi128ELi32EEENS4_48Conv2dFpropActivationTileAccessIteratorOptimizedINS_11MatrixShapeILi64ELi32EEENS_6half_tENS_6layout10TensorNHWCENS_9transform29PitchLinearWarpRakedThreadMapINS_16PitchLinearShapeILi32ELi64EEELi64ENSH_ILi4ELi8EEELi8EEENS_12AlignedArrayISC_Li8ELi16EEEEENSF_11threadblock25RegularTileAccessIteratorISB_SC_NSD_37RowMajorTensorOpMultiplicandCrosswiseILi16ELi32EEELi0ESK_Li16EEELNS_4arch14CacheOperation4KindE0ENS4_44Conv2dFpropFilterTileAccessIteratorOptimizedINSA_ILi32ELi128EEESC_SE_NSG_INSH_ILi32ELi128EEELi64ESJ_Li8EEESM_Lb0EEENSP_ISX_SC_NSD_40ColumnMajorTensorOpMultiplicandCrosswiseILi16ELi32EEELi1ESZ_Li16EEELSV_1ENS6_11threadblock9MmaPolicyINS6_4warp11MmaTensorOpINS7_ILi64ELi64ELi32EEESC_SR_SC_S12_SC_NSD_8RowMajorENS16_17MmaTensorOpPolicyINST_3MmaINS7_ILi16ELi8ELi16EEELi32ESC_S19_SC_NSD_11ColumnMajorESC_S19_NST_13OpMultiplyAddEEENSA_ILi1ELi1EEEEELi1ELb0EbEENSA_ILi0ELi0EEES1J_Li1EEELi3EbEENS_8epilogue11threadblock8EpilogueIS8_S1I_Li1ENS1N_22PredicatedTileIteratorINS1N_26OutputTileOptimalThreadMapINS1N_15OutputTileShapeILi128ELi8ELi1ELi1ELi1EEENS1R_ILi1ELi8ELi1ELi1ELi8EEELi64ELi8ELi16EEESC_Lb0ENSD_9NoPermuteELb0EEENS1M_4warp24FragmentIteratorTensorOpIS18_S1C_SC_NS_5ArrayISC_Li4ELb0EEES19_EENS1X_20TileIteratorTensorOpIS18_S1C_SC_S19_EENS1N_18SharedLoadIteratorINS1U_18CompactedThreadMapESC_Li16EEENS1M_6thread21LinearCombinationReluISC_Li8ESC_SC_LNS27_9ScaleType4KindE1ELNS_15FloatRoundStyleE2EEENSA_ILi0ELi16EEELi1ELi1EEENS14_30GemmIdentityThreadblockSwizzleILi1EEELNS1_8OperatorE0ENS1_17Conv2dProblemSizeELNS1_9GroupModeE0EEEEEvNT_6ParamsE,(.L_x_336 - _ZN7cutlass6KernelINS_4conv6kernel23ImplicitGemmConvolutionINS1_11threadblock22ImplicitGemmMultistageINS_4gemm9GemmShapeILi64ELi128ELi32EEENS4_48Conv2dFpropActivationTileAccessIteratorOptimizedINS_11MatrixShapeILi64ELi32EEENS_6half_tENS_6layout10TensorNHWCENS_9transform29PitchLinearWarpRakedThreadMapINS_16PitchLinearShapeILi32ELi64EEELi64ENSH_ILi4ELi8EEELi8EEENS_12AlignedArrayISC_Li8ELi16EEEEENSF_11threadblock25RegularTileAccessIteratorISB_SC_NSD_37RowMajorTensorOpMultiplicandCrosswiseILi16ELi32EEELi0ESK_Li16EEELNS_4arch14CacheOperation4KindE0ENS4_44Conv2dFpropFilterTileAccessIteratorOptimizedINSA_ILi32ELi128EEESC_SE_NSG_INSH_ILi32ELi128EEELi64ESJ_Li8EEESM_Lb0EEENSP_ISX_SC_NSD_40ColumnMajorTensorOpMultiplicandCrosswiseILi16ELi32EEELi1ESZ_Li16EEELSV_1ENS6_11threadblock9MmaPolicyINS6_4warp11MmaTensorOpINS7_ILi64ELi64ELi32EEESC_SR_SC_S12_SC_NSD_8RowMajorENS16_17MmaTensorOpPolicyINST_3MmaINS7_ILi16ELi8ELi16EEELi32ESC_S19_SC_NSD_11ColumnMajorESC_S19_NST_13OpMultiplyAddEEENSA_ILi1ELi1EEEEELi1ELb0EbEENSA_ILi0ELi0EEES1J_Li1EEELi3EbEENS_8epilogue11threadblock8EpilogueIS8_S1I_Li1ENS1N_22PredicatedTileIteratorINS1N_26OutputTileOptimalThreadMapINS1N_15OutputTileShapeILi128ELi8ELi1ELi1ELi1EEENS1R_ILi1ELi8ELi1ELi1ELi8EEELi64ELi8ELi16EEESC_Lb0ENSD_9NoPermuteELb0EEENS1M_4warp24FragmentIteratorTensorOpIS18_S1C_SC_NS_5ArrayISC_Li4ELb0EEES19_EENS1X_20TileIteratorTensorOpIS18_S1C_SC_S19_EENS1N_18SharedLoadIteratorINS1U_18CompactedThreadMapESC_Li16EEENS1M_6thread21LinearCombinationReluISC_Li8ESC_SC_LNS27_9ScaleType4KindE1ELNS_15FloatRoundStyleE2EEENSA_ILi0ELi16EEELi1ELi1EEENS14_30GemmIdentityThreadblockSwizzleILi1EEELNS1_8OperatorE0ENS1_17Conv2dProblemSizeELNS1_9GroupModeE0EEEEEvNT_6ParamsE)
        .other          _ZN7cutlass6KernelINS_4conv6kernel23ImplicitGemmConvolutionINS1_11threadblock22ImplicitGemmMultistageINS_4gemm9GemmShapeILi64ELi128ELi32EEENS4_48Conv2dFpropActivationTileAccessIteratorOptimizedINS_11MatrixShapeILi64ELi32EEENS_6half_tENS_6layout10TensorNHWCENS_9transform29PitchLinearWarpRakedThreadMapINS_16PitchLinearShapeILi32ELi64EEELi64ENSH_ILi4ELi8EEELi8EEENS_12AlignedArrayISC_Li8ELi16EEEEENSF_11threadblock25RegularTileAccessIteratorISB_SC_NSD_37RowMajorTensorOpMultiplicandCrosswiseILi16ELi32EEELi0ESK_Li16EEELNS_4arch14CacheOperation4KindE0ENS4_44Conv2dFpropFilterTileAccessIteratorOptimizedINSA_ILi32ELi128EEESC_SE_NSG_INSH_ILi32ELi128EEELi64ESJ_Li8EEESM_Lb0EEENSP_ISX_SC_NSD_40ColumnMajorTensorOpMultiplicandCrosswiseILi16ELi32EEELi1ESZ_Li16EEELSV_1ENS6_11threadblock9MmaPolicyINS6_4warp11MmaTensorOpINS7_ILi64ELi64ELi32EEESC_SR_SC_S12_SC_NSD_8RowMajorENS16_17MmaTensorOpPolicyINST_3MmaINS7_ILi16ELi8ELi16EEELi32ESC_S19_SC_NSD_11ColumnMajorESC_S19_NST_13OpMultiplyAddEEENSA_ILi1ELi1EEEEELi1ELb0EbEENSA_ILi0ELi0EEES1J_Li1EEELi3EbEENS_8epilogue11threadblock8EpilogueIS8_S1I_Li1ENS1N_22PredicatedTileIteratorINS1N_26OutputTileOptimalThreadMapINS1N_15OutputTileShapeILi128ELi8ELi1ELi1ELi1EEENS1R_ILi1ELi8ELi1ELi1ELi8EEELi64ELi8ELi16EEESC_Lb0ENSD_9NoPermuteELb0EEENS1M_4warp24FragmentIteratorTensorOpIS18_S1C_SC_NS_5ArrayISC_Li4ELb0EEES19_EENS1X_20TileIteratorTensorOpIS18_S1C_SC_S19_EENS1N_18SharedLoadIteratorINS1U_18CompactedThreadMapESC_Li16EEENS1M_6thread21LinearCombinationReluISC_Li8ESC_SC_LNS27_9ScaleType4KindE1ELNS_15FloatRoundStyleE2EEENSA_ILi0ELi16EEELi1ELi1EEENS14_30GemmIdentityThreadblockSwizzleILi1EEELNS1_8OperatorE0ENS1_17Conv2dProblemSizeELNS1_9GroupModeE0EEEEEvNT_6ParamsE,@"STO_CUDA_ENTRY STV_DEFAULT"
_ZN7cutlass6KernelINS_4conv6kernel23ImplicitGemmConvolutionINS1_11threadblock22ImplicitGemmMultistageINS_4gemm9GemmShapeILi64ELi128ELi32EEENS4_48Conv2dFpropActivationTileAccessIteratorOptimizedINS_11MatrixShapeILi64ELi32EEENS_6half_tENS_6layout10TensorNHWCENS_9transform29PitchLinearWarpRakedThreadMapINS_16PitchLinearShapeILi32ELi64EEELi64ENSH_ILi4ELi8EEELi8EEENS_12AlignedArrayISC_Li8ELi16EEEEENSF_11threadblock25RegularTileAccessIteratorISB_SC_NSD_37RowMajorTensorOpMultiplicandCrosswiseILi16ELi32EEELi0ESK_Li16EEELNS_4arch14CacheOperation4KindE0ENS4_44Conv2dFpropFilterTileAccessIteratorOptimizedINSA_ILi32ELi128EEESC_SE_NSG_INSH_ILi32ELi128EEELi64ESJ_Li8EEESM_Lb0EEENSP_ISX_SC_NSD_40ColumnMajorTensorOpMultiplicandCrosswiseILi16ELi32EEELi1ESZ_Li16EEELSV_1ENS6_11threadblock9MmaPolicyINS6_4warp11MmaTensorOpINS7_ILi64ELi64ELi32EEESC_SR_SC_S12_SC_NSD_8RowMajorENS16_17MmaTensorOpPolicyINST_3MmaINS7_ILi16ELi8ELi16EEELi32ESC_S19_SC_NSD_11ColumnMajorESC_S19_NST_13OpMultiplyAddEEENSA_ILi1ELi1EEEEELi1ELb0EbEENSA_ILi0ELi0EEES1J_Li1EEELi3EbEENS_8epilogue11threadblock8EpilogueIS8_S1I_Li1ENS1N_22PredicatedTileIteratorINS1N_26OutputTileOptimalThreadMapINS1N_15OutputTileShapeILi128ELi8ELi1ELi1ELi1EEENS1R_ILi1ELi8ELi1ELi1ELi8EEELi64ELi8ELi16EEESC_Lb0ENSD_9NoPermuteELb0EEENS1M_4warp24FragmentIteratorTensorOpIS18_S1C_SC_NS_5ArrayISC_Li4ELb0EEES19_EENS1X_20TileIteratorTensorOpIS18_S1C_SC_S19_EENS1N_18SharedLoadIteratorINS1U_18CompactedThreadMapESC_Li16EEENS1M_6thread21LinearCombinationReluISC_Li8ESC_SC_LNS27_9ScaleType4KindE1ELNS_15FloatRoundStyleE2EEENSA_ILi0ELi16EEELi1ELi1EEENS14_30GemmIdentityThreadblockSwizzleILi1EEELNS1_8OperatorE0ENS1_17Conv2dProblemSizeELNS1_9GroupModeE0EEEEEvNT_6ParamsE:
        /* <DEDUP_REMOVED lines=14> */
[----:B------:R-:W-:Y:S01]  /*00e0*/  MOV R3, c[0x0][0x20c] ;  /* 0x0000830000037a02 */ /* 0x000fe20000000f00 */
[----:B------:R-:W-:Y:S01]  /*00f0*/  IMAD.MOV.U32 R17, RZ, RZ, c[0x0][0x18c] ;  /* 0x00006300ff117624 */ /* 0x000fe200078e00ff */
[----:B------:R-:W2:Y:S01]  /*0100*/  S2R R67, SR_CTAID.Z ;  /* 0x0000000000437919 */ /* 0x000ea20000002700 */
[----:B------:R-:W-:Y:S01]  /*0110*/  MOV R16, 0x1 ;  /* 0x0000000100107802 */ /* 0x000fe20000000f00 */
[----:B------:R-:W-:Y:S01]  /*0120*/  UMOV UR6, 0x1 ;  /* 0x0000000100067882 */ /* 0x000fe20000000000 */
[----:B------:R-:W-:Y:S01]  /*0130*/  ISETP.NE.AND P1, PT, R2, 0x1, PT ;  /* 0x000000010200780c */ /* 0x000fe20003f25270 */
[----:B------:R-:W-:Y:S01]  /*0140*/  IMAD.MOV.U32 R2, RZ, RZ, c[0x0][0x19c] ;  /* 0x00006700ff027624 */ /* 0x000fe200078e00ff */
[----:B------:R-:W-:Y:S01]  /*0150*/  ISETP.NE.AND P0, PT, R3, 0x1, PT ;  /* 0x000000010300780c */ /* 0x000fe20003f05270 */
[----:B------:R-:W-:Y:S01]  /*0160*/  ULDC UR4, c[0x0][0x17c] ;  /* 0x00005f0000047ab9 */ /* 0x000fe20000000800 */
[----:B------:R-:W-:Y:S01]  /*0170*/  IADD3 R25, -R16, c[0x0][0x17c], RZ ;  /* 0x00005f0010197a10 */ /* 0x000fe20007ffe1ff */
[----:B------:R-:W-:Y:S01]  /*0180*/  UISETP.LE.AND UP0, UPT, UR6, UR4, UPT ;  /* 0x000000040600728c */ /* 0x000fe2000bf03270 */
[----:B------:R-:W-:Y:S01]  /*0190*/  ISETP.NE.AND P4, PT, R2, 0x1, PT ;  /* 0x000000010200780c */ /* 0x000fe20003f85270 */
[----:B------:R-:W-:Y:S01]  /*01a0*/  IMAD.MOV.U32 R155, RZ, RZ, RZ ;  /* 0x000000ffff9b7224 */ /* 0x000fe200078e00ff */
[----:B------:R-:W-:Y:S01]  /*01b0*/  IADD3 R16, -R16, c[0x0][0x180], RZ ;  /* 0x0000600010107a10 */ /* 0x000fe20007ffe1ff */
[----:B------:R-:W-:Y:S01]  /*01c0*/  IMAD.MOV.U32 R153, RZ, RZ, RZ ;  /* 0x000000ffff997224 */ /* 0x000fe200078e00ff */
[----:B------:R-:W-:Y:S01]  /*01d0*/  MOV R156, RZ ;  /* 0x000000ff009c7202 */ /* 0x000fe20000000f00 */
[----:B------:R-:W-:Y:S01]  /*01e0*/  IMAD.MOV.U32 R149, RZ, RZ, RZ ;  /* 0x000000ffff957224 */ /* 0x000fe200078e00ff */
[----:B------:R-:W-:-:S02]  /*01f0*/  SEL R31, R16, RZ, !P4 ;  /* 0x000000ff101f7207 */ /* 0x000fc40006000000 */
[----:B------:R-:W-:Y:S02]  /*0200*/  MOV R151, RZ ;  /* 0x000000ff00977202 */ /* 0x000fe40000000f00 */
        /* <DEDUP_REMOVED lines=17> */
[----:B------:R-:W-:Y:S01]  /*0320*/  IADD3 R2, R8, 0x18, RZ ;  /* 0x0000001808027810 */ /* 0x000fe20007ffe0ff */
[----:B------:R-:W-:Y:S01]  /*0330*/  @P1 IMAD.HI.U32 R4, R6, c[0x0][0x204], RZ ;  /* 0x0000810006041a27 */ /* 0x000fe200078e00ff */
[----:B------:R-:W-:-:S02]  /*0340*/  @P1 SHF.R.U32.HI R26, RZ, c[0x0][0x208], R7 ;  /* 0x00008200ff1a1a19 */ /* 0x000fc40000011607 */
[----:B------:R-:W-:Y:S01]  /*0350*/  MOV R24, R9 ;  /* 0x0000000900187202 */ /* 0x000fe20000000f00 */
[----:B------:R-:W-:Y:S01]  /*0360*/  @P1 IMAD.HI.U32 R5, R9, c[0x0][0x204], RZ ;  /* 0x0000810009051a27 */ /* 0x000fe200078e00ff */
[----:B------:R-:W-:-:S03]  /*0370*/  IADD3 R7, -R26, RZ, RZ ;  /* 0x000000ff1a077210 */ /* 0x000fc60007ffe1ff */
[----:B------:R-:W-:Y:S01]  /*0380*/  @P1 IMAD.HI.U32 R3, R2, c[0x0][0x204], RZ ;  /* 0x0000810002031a27 */ /* 0x000fe200078e00ff */
[----:B------:R-:W-:-:S03]  /*0390*/  @P1 SHF.R.U32.HI R24, RZ, c[0x0][0x208], R5 ;  /* 0x00008200ff181a19 */ /* 0x000fc60000011605 */
[----:B------:R-:W-:Y:S01]  /*03a0*/  IMAD.MOV.U32 R23, RZ, RZ, R6 ;  /* 0x000000ffff177224 */ /* 0x000fe200078e0006 */
[----:B------:R-:W-:Y:S01]  /*03b0*/  @P1 SHF.R.U32.HI R23, RZ, c[0x0][0x208], R4 ;  /* 0x00008200ff171a19 */ /* 0x000fe20000011604 */
[----:B------:R-:W-:Y:S01]  /*03c0*/  IMAD.MOV.U32 R22, RZ, RZ, R2 ;  /* 0x000000ffff167224 */ /* 0x000fe200078e0002 */
[----:B------:R-:W-:Y:S01]  /*03d0*/  @P1 SHF.R.U32.HI R22, RZ, c[0x0][0x208], R3 ;  /* 0x00008200ff161a19 */ /* 0x000fe20000011603 */
[----:B------:R-:W-:Y:S02]  /*03e0*/  IMAD R7, R7, c[0x0][0x200], R8 ;  /* 0x0000800007077a24 */ /* 0x000fe400078e0208 */
[----:B------:R-:W-:Y:S01]  /*03f0*/  IMAD.MOV R5, RZ, RZ, -R23 ;  /* 0x000000ffff057224 */ /* 0x000fe200078e0a17 */
[----:B------:R-:W-:Y:S01]  /*0400*/  IADD3 R3, -R22, RZ, RZ ;  /* 0x000000ff16037210 */ /* 0x000fe20007ffe1ff */
[----:B------:R-:W-:Y:S02]  /*0410*/  IMAD.MOV R4, RZ, RZ, -R24 ;  /* 0x000000ffff047224 */ /* 0x000fe400078e0a18 */
[----:B------:R-:W-:-:S04]  /*0420*/  @P0 IMAD.HI.U32 R10, R7, c[0x0][0x210], RZ ;  /* 0x00008400070a0a27 */ /* 0x000fc800078e00ff */
[----:B------:R-:W-:Y:S02]  /*0430*/  IMAD R5, R5, c[0x0][0x200], R6 ;  /* 0x0000800005057a24 */ /* 0x000fe400078e0206 */
[----:B------:R-:W-:Y:S02]  /*0440*/  IMAD R4, R4, c[0x0][0x200], R9 ;  /* 0x0000800004047a24 */ /* 0x000fe400078e0209 */
[----:B------:R-:W-:Y:S02]  /*0450*/  IMAD R3, R3, c[0x0][0x200], R2 ;  /* 0x0000800003037a24 */ /* 0x000fe400078e0202 */
[----:B------:R-:W-:Y:S01]  /*0460*/  IMAD.MOV.U32 R20, RZ, RZ, R7 ;  /* 0x000000ffff147224 */ /* 0x000fe200078e0007 */
[----:B------:R-:W-:Y:S01]  /*0470*/  @P0 SHF.R.U32.HI R20, RZ, c[0x0][0x214], R10 ;  /* 0x00008500ff140a19 */ /* 0x000fe2000001160a */
[----:B------:R-:W-:Y:S01]  /*0480*/  @P0 IMAD.HI.U32 R2, R5, c[0x0][0x210], RZ ;  /* 0x0000840005020a27 */ /* 0x000fe200078e00ff */
[----:B------:R-:W-:Y:S02]  /*0490*/  MOV R8, R4 ;  /* 0x0000000400087202 */ /* 0x000fe40000000f00 */
[----:B------:R-:W-:Y:S01]  /*04a0*/  IADD3 R10, -R20, RZ, RZ ;  /* 0x000000ff140a7210 */ /* 0x000fe20007ffe1ff */
[----:B------:R-:W-:-:S04]  /*04b0*/  @P0 IMAD.HI.U32 R9, R4, c[0x0][0x210], RZ ;  /* 0x0000840004090a27 */ /* 0x000fc800078e00ff */
[----:B------:R-:W-:Y:S01]  /*04c0*/  @P0 IMAD.HI.U32 R12, R3, c[0x0][0x210], RZ ;  /* 0x00008400030c0a27 */ /* 0x000fe200078e00ff */
[----:B------:R-:W-:-:S03]  /*04d0*/  @P0 SHF.R.U32.HI R8, RZ, c[0x0][0x214], R9 ;  /* 0x00008500ff080a19 */ /* 0x000fc60000011609 */
[----:B------:R-:W-:Y:S01]  /*04e0*/  IMAD.MOV.U32 R6, RZ, RZ, R5 ;  /* 0x000000ffff067224 */ /* 0x000fe200078e0005 */
[----:B------:R-:W-:Y:S01]  /*04f0*/  @P0 SHF.R.U32.HI R6, RZ, c[0x0][0x214], R2 ;  /* 0x00008500ff060a19 */ /* 0x000fe20000011602 */
[----:B------:R-:W-:Y:S01]  /*0500*/  IMAD.MOV.U32 R2, RZ, RZ, R3 ;  /* 0x000000ffff027224 */ /* 0x000fe200078e0003 */
[----:B------:R-:W-:Y:S01]  /*0510*/  @P0 SHF.R.U32.HI R2, RZ, c[0x0][0x214], R12 ;  /* 0x00008500ff020a19 */ /* 0x000fe2000001160c */
[----:B------:R-:W-:Y:S01]  /*0520*/  IMAD R15, R10, c[0x0][0x20c], R7 ;  /* 0x000083000a0f7a24 */ /* 0x000fe200078e0207 */
[----:B------:R-:W-:Y:S01]  /*0530*/  MOV R10, c[0x0][0x190] ;  /* 0x00006400000a7a02 */ /* 0x000fe20000000f00 */
[----:B------:R-:W-:Y:S01]  /*0540*/  IMAD.MOV R9, RZ, RZ, -R8 ;  /* 0x000000ffff097224 */ /* 0x000fe200078e0a08 */
[----:B------:R-:W-:Y:S01]  /*0550*/  SEL R7, R25, RZ, !P4 ;  /* 0x000000ff19077207 */ /* 0x000fe20006000000 */
[-C--:B------:R-:W-:Y:S02]  /*0560*/  IMAD R20, R20, R17.reuse, -c[0x0][0x184] ;  /* 0x8000610014147624 */ /* 0x080fe400078e0211 */
[----:B------:R-:W-:-:S02]  /*0570*/  IMAD R19, R8, R17, -c[0x0][0x184] ;  /* 0x8000610008137624 */ /* 0x000fc400078e0211 */
[-C--:B------:R-:W-:Y:S02]  /*0580*/  IMAD R18, R6, R17.reuse, -c[0x0][0x184] ;  /* 0x8000610006127624 */ /* 0x080fe400078e0211 */
[----:B------:R-:W-:Y:S02]  /*0590*/  IMAD R17, R2, R17, -c[0x0][0x184] ;  /* 0x8000610002117624 */ /* 0x000fe400078e0211 */
[----:B------:R-:W-:Y:S02]  /*05a0*/  IMAD.MOV R2, RZ, RZ, -R2 ;  /* 0x000000ffff027224 */ /* 0x000fe400078e0a02 */
[----:B------:R-:W-:Y:S02]  /*05b0*/  IMAD R15, R15, R10, -c[0x0][0x188] ;  /* 0x800062000f0f7624 */ /* 0x000fe400078e020a */
[----:B------:R-:W-:Y:S02]  /*05c0*/  IMAD R9, R9, c[0x0][0x20c], R4 ;  /* 0x0000830009097a24 */ /* 0x000fe400078e0204 */
[----:B------:R-:W-:-:S02]  /*05d0*/  IMAD.MOV R4, RZ, RZ, -R6 ;  /* 0x000000ffff047224 */ /* 0x000fc400078e0a06 */
[----:B------:R-:W-:Y:S02]  /*05e0*/  IMAD R3, R2, c[0x0][0x20c], R3 ;  /* 0x0000830002037a24 */ /* 0x000fe400078e0203 */
[----:B------:R-:W-:Y:S02]  /*05f0*/  IMAD R35, R7, c[0x0][0x194], R20 ;  /* 0x0000650007237a24 */ /* 0x000fe400078e0214 */
[----:B------:R-:W-:Y:S02]  /*0600*/  IMAD R2, R31, c[0x0][0x198], R15 ;  /* 0x000066001f027a24 */ /* 0x000fe400078e020f */
[----:B------:R-:W-:Y:S02]  /*0610*/  IMAD R5, R4, c[0x0][0x20c], R5 ;  /* 0x0000830004057a24 */ /* 0x000fe400078e0205 */
[----:B------:R-:W-:Y:S02]  /*0620*/  IMAD R35, R35, c[0x0][0x1d4], RZ ;  /* 0x0000750023237a24 */ /* 0x000fe400078e02ff */
[----:B------:R-:W-:-:S02]  /*0630*/  IMAD.SHL.U32 R157, R157, 0x8, RZ ;  /* 0x000000089d9d7824 */ /* 0x000fc400078e00ff */
[----:B------:R-:W-:Y:S01]  /*0640*/  IMAD R2, R2, c[0x0][0x1d0], RZ ;  /* 0x0000740002027a24 */ /* 0x000fe200078e02ff */
[----:B------:R-:W-:Y:S01]  /*0650*/  SHF.R.S32.HI R4, RZ, 0x1f, R35 ;  /* 0x0000001fff047819 */ /* 0x000fe20000011423 */
[-C--:B------:R-:W-:Y:S01]  /*0660*/  IMAD R12, R5, R10.reuse, -c[0x0][0x188] ;  /* 0x80006200050c7624 */ /* 0x080fe200078e020a */
[--C-:B------:R-:W-:Y:S01]  /*0670*/  SHF.R.S32.HI R13, RZ, 0x1f, R157.reuse ;  /* 0x0000001fff0d7819 */ /* 0x100fe2000001149d */
[----:B------:R-:W-:Y:S01]  /*0680*/  IMAD R14, R9, R10, -c[0x0][0x188] ;  /* 0x80006200090e7624 */ /* 0x000fe200078e020a */
[----:B------:R-:W-:Y:S01]  /*0690*/  IADD3 R35, P1, P0, R35, R2, R157 ;  /* 0x0000000223237210 */ /* 0x000fe2000783e09d */
[----:B------:R-:W-:Y:S01]  /*06a0*/  IMAD R10, R3, R10, -c[0x0][0x188] ;  /* 0x80006200030a7624 */ /* 0x000fe200078e020a */
[----:B------:R-:W-:Y:S01]  /*06b0*/  SHF.R.S32.HI R3, RZ, 0x1f, R2 ;  /* 0x0000001fff037819 */ /* 0x000fe20000011402 */
[----:B------:R-:W-:Y:S02]  /*06c0*/  IMAD R9, R7, c[0x0][0x194], R18 ;  /* 0x0000650007097a24 */ /* 0x000fe400078e0212 */
[----:B------:R-:W-:Y:S01]  /*06d0*/  IMAD R2, R31, c[0x0][0x198], R12 ;  /* 0x000066001f027a24 */ /* 0x000fe200078e020c */
[----:B------:R-:W-:Y:S01]  /*06e0*/  IADD3.X R3, R4, R3, R13, P1, P0 ;  /* 0x0000000304037210 */ /* 0x000fe20000fe040d */
[----:B------:R-:W-:-:S02]  /*06f0*/  IMAD R9, R9, c[0x0][0x1d4], RZ ;  /* 0x0000750009097a24 */ /* 0x000fc400078e02ff */
[----:B------:R-:W-:Y:S02]  /*0700*/  IMAD R2, R2, c[0x0][0x1d0], RZ ;  /* 0x0000740002027a24 */ /* 0x000fe400078e02ff */
[----:B------:R-:W-:Y:S01]  /*0710*/  IMAD R33, R7, c[0x0][0x194], R19 ;  /* 0x0000650007217a24 */ /* 0x000fe200078e0213 */
[----:B------:R-:W-:Y:S01]  /*0720*/  SHF.R.S32.HI R4, RZ, 0x1f, R9 ;  /* 0x0000001fff047819 */ /* 0x000fe20000011409 */
[----:B------:R-:W-:Y:S01]  /*0730*/  IMAD R8, R31, c[0x0][0x198], R14 ;  /* 0x000066001f087a24 */ /* 0x000fe200078e020e */
[----:B------:R-:W-:Y:S01]  /*0740*/  IADD3 R9, P1, P0, R9, R2, R157 ;  /* 0x0000000209097210 */ /* 0x000fe2000783e09d */
[----:B------:R-:W-:Y:S01]  /*0750*/  IMAD R7, R7, c[0x0][0x194], R17 ;  /* 0x0000650007077a24 */ /* 0x000fe200078e0211 */
[----:B------:R-:W-:Y:S01]  /*0760*/  SHF.R.S32.HI R29, RZ, 0x1f, R2 ;  /* 0x0000001fff1d7819 */ /* 0x000fe20000011402 */
[----:B------:R-:W-:Y:S02]  /*0770*/  IMAD R2, R31, c[0x0][0x198], R10 ;  /* 0x000066001f027a24 */ /* 0x000fe400078e020a */
[----:B------:R-:W-:Y:S01]  /*0780*/  IMAD R33, R33, c[0x0][0x1d4], RZ ;  /* 0x0000750021217a24 */ /* 0x000fe200078e02ff */
[----:B------:R-:W-:Y:S01]  /*0790*/  IADD3.X R29, R4, R29, R13, P1, P0 ;  /* 0x0000001d041d7210 */ /* 0x000fe20000fe040d */
[----:B------:R-:W-:-:S02]  /*07a0*/  IMAD R8, R8, c[0x0][0x1d0], RZ ;  /* 0x0000740008087a24 */ /* 0x000fc400078e02ff */
[----:B------:R-:W-:Y:S01]  /*07b0*/  IMAD R7, R7, c[0x0][0x1d4], RZ ;  /* 0x0000750007077a24 */ /* 0x000fe200078e02ff */
[----:B------:R-:W-:Y:S01]  /*07c0*/  SHF.R.S32.HI R6, RZ, 0x1f, R33 ;  /* 0x0000001fff067819 */ /* 0x000fe20000011421 */
[----:B------:R-:W-:Y:S01]  /*07d0*/  IMAD R2, R2, c[0x0][0x1d0], RZ ;  /* 0x0000740002027a24 */ /* 0x000fe200078e02ff */
[----:B------:R-:W-:Y:S01]  /*07e0*/  IADD3 R33, P3, P2, R33, R8, R157 ;  /* 0x0000000821217210 */ /* 0x000fe20007a7e09d */
[----:B------:R-:W-:Y:S01]  /*07f0*/  IMAD R4, R23, c[0x0][0x1d8], RZ ;  /* 0x0000760017047a24 */ /* 0x000fe200078e02ff */
[----:B------:R-:W-:Y:S01]  /*0800*/  SHF.R.S32.HI R5, RZ, 0x1f, R8 ;  /* 0x0000001fff057819 */ /* 0x000fe20000011408 */
[----:B------:R-:W-:Y:S01]  /*0810*/  IMAD R8, R26, c[0x0][0x1d8], RZ ;  /* 0x000076001a087a24 */ /* 0x000fe200078e02ff */
[----:B------:R-:W-:Y:S02]  /*0820*/  SHF.R.S32.HI R36, RZ, 0x1f, R7 ;  /* 0x0000001fff247819 */ /* 0x000fe40000011407 */
[----:B------:R-:W-:Y:S02]  /*0830*/  IADD3 R7, P1, P0, R7, R2, R157 ;  /* 0x0000000207077210 */ /* 0x000fe4000783e09d */
[----:B------:R-:W-:Y:S01]  /*0840*/  SHF.R.S32.HI R31, RZ, 0x1f, R2 ;  /* 0x0000001fff1f7819 */ /* 0x000fe20000011402 */
[----:B------:R-:W-:Y:S01]  /*0850*/  IMAD R2, R22, c[0x0][0x1d8], RZ ;  /* 0x0000760016027a24 */ /* 0x000fe200078e02ff */
[----:B------:R-:W-:Y:S01]  /*0860*/  IADD3.X R5, R6, R5, R13, P3, P2 ;  /* 0x0000000506057210 */ /* 0x000fe20001fe440d */
[----:B------:R-:W-:Y:S01]  /*0870*/  IMAD R6, R24, c[0x0][0x1d8], RZ ;  /* 0x0000760018067a24 */ /* 0x000fe200078e02ff */
[----:B------:R-:W-:-:S02]  /*0880*/  IADD3 R28, P3, R8, R35, RZ ;  /* 0x00000023081c7210 */ /* 0x000fc40007f7e0ff */
[----:B------:R-:W-:Y:S02]  /*0890*/  IADD3.X R31, R36, R31, R13, P1, P0 ;  /* 0x0000001f241f7210 */ /* 0x000fe40000fe040d */
[----:B------:R-:W-:Y:S02]  /*08a0*/  IADD3 R36, P0, R4, R9, RZ ;  /* 0x0000000904247210 */ /* 0x000fe40007f1e0ff */
[----:B------:R-:W-:Y:S02]  /*08b0*/  IADD3 R38, P1, R2, R7, RZ ;  /* 0x0000000702267210 */ /* 0x000fe40007f3e0ff */
[----:B------:R-:W-:Y:S02]  /*08c0*/  LEA.HI.X.SX32 R3, R8, R3, 0x1, P3 ;  /* 0x0000000308037211 */ /* 0x000fe400018f0eff */
[----:B------:R-:W-:Y:S02]  /*08d0*/  LEA.HI.X.SX32 R29, R4, R29, 0x1, P0 ;  /* 0x0000001d041d7211 */ /* 0x000fe400000f0eff */
[----:B------:R-:W-:-:S02]  /*08e0*/  LEA.HI.X.SX32 R31, R2, R31, 0x1, P1 ;  /* 0x0000001f021f7211 */ /* 0x000fc400008f0eff */
[----:B------:R-:W-:Y:S02]  /*08f0*/  LEA R8, P3, R28, c[0x0][0x218], 0x1 ;  /* 0x000086001c087a11 */ /* 0x000fe400078608ff */
[----:B------:R-:W-:Y:S02]  /*0900*/  LEA R2, P0, R38, c[0x0][0x218], 0x1 ;  /* 0x0000860026027a11 */ /* 0x000fe400078008ff */
[----:B------:R-:W-:Y:S02]  /*0910*/  LEA.HI.X R9, R28, c[0x0][0x21c], R3, 0x1, P3 ;  /* 0x000087001c097a11 */ /* 0x000fe400018f0c03 */
[----:B------:R-:W-:Y:S02]  /*0920*/  LEA.HI.X R3, R38, c[0x0][0x21c], R31, 0x1, P0 ;  /* 0x0000870026037a11 */ /* 0x000fe400000f0c1f */
[----:B------:R-:W-:Y:S02]  /*0930*/  PLOP3.LUT P0, PT, PT, PT, UP0, 0x80, 0x0 ;  /* 0x000000000000781c */ /* 0x000fe40003f0f008 */
[----:B------:R-:W-:-:S02]  /*0940*/  IADD3 R34, P2, R6, R33, RZ ;  /* 0x0000002106227210 */ /* 0x000fc40007f5e0ff */
[----:B------:R-:W-:Y:S02]  /*0950*/  LEA R4, P1, R36, c[0x0][0x218], 0x1 ;  /* 0x0000860024047a11 */ /* 0x000fe400078208ff */
[----:B------:R-:W-:Y:S02]  /*0960*/  LEA.HI.X.SX32 R5, R6, R5, 0x1, P2 ;  /* 0x0000000506057211 */ /* 0x000fe400010f0eff */
[----:B------:R-:W-:-:S04]  /*0970*/  LEA R6, P2, R34, c[0x0][0x218], 0x1 ;  /* 0x0000860022067a11 */ /* 0x000fc800078408ff */
[----:B------:R-:W-:Y:S02]  /*0980*/  LEA.HI.X R7, R34, c[0x0][0x21c], R5, 0x1, P2 ;  /* 0x0000870022077a11 */ /* 0x000fe400010f0c05 */
        /* <DEDUP_REMOVED lines=9> */
[----:B------:R-:W-:-:S02]  /*0a20*/  MOV R151, RZ ;  /* 0x000000ff00977202 */ /* 0x000fc40000000f00 */
[----:B------:R-:W-:-:S05]  /*0a30*/  MOV R34, RZ ;  /* 0x000000ff00227202 */ /* 0x000fca0000000f00 */
.L_x_295:
[----:B------:R-:W-:-:S05]  /*0a40*/  IMAD.IADD R23, R25, 0x1, -R34 ;  /* 0x0000000119177824 */ /* 0x000fca00078e0a22 */
[----:B------:R-:W-:-:S05]  /*0a50*/  SEL R26, R23, R34, !P4 ;  /* 0x00000022171a7207 */ /* 0x000fca0006000000 */
[C---:B------:R-:W-:Y:S02]  /*0a60*/  IMAD R22, R26.reuse, c[0x0][0x194], R19 ;  /* 0x000065001a167a24 */ /* 0x040fe400078e0213 */
[C---:B------:R-:W-:Y:S02]  /*0a70*/  IMAD R24, R26.reuse, c[0x0][0x194], R20 ;  /* 0x000065001a187a24 */ /* 0x040fe400078e0214 */
[----:B------:R-:W-:Y:S01]  /*0a80*/  IMAD R23, R26, c[0x0][0x194], R18 ;  /* 0x000065001a177a24 */ /* 0x000fe200078e0212 */
        /* <DEDUP_REMOVED lines=24> */
.L_x_294:
[----:B------:R-:W-:Y:S01]  /*0c10*/  ULDC UR4, c[0x0][0x180] ;  /* 0x0000600000047ab9 */ /* 0x000fe20000000800 */
[----:B------:R-:W-:Y:S01]  /*0c20*/  IMAD.MOV.U32 R154, RZ, RZ, RZ ;  /* 0x000000ffff9a7224 */ /* 0x000fe200078e00ff */
[----:B------:R-:W-:Y:S01]  /*0c30*/  UISETP.LE.AND UP0, UPT, UR6, UR4, UPT ;  /* 0x000000040600728c */ /* 0x000fe2000bf03270 */
[----:B------:R-:W-:Y:S01]  /*0c40*/  MOV R152, RZ ;  /* 0x000000ff00987202 */ /* 0x000fe20000000f00 */
[----:B------:R-:W-:-:S04]  /*0c50*/  IMAD.MOV.U32 R150, RZ, RZ, RZ ;  /* 0x000000ffff967224 */ /* 0x000fc800078e00ff */
[----:B------:R-:W-:-:S13]  /*0c60*/  PLOP3.LUT P0, PT, PT, PT, UP0, 0x80, 0x0 ;  /* 0x000000000000781c */ /* 0x000fda0003f0f008 */
[----:B------:R-:W-:Y:S05]  /*0c70*/  @!P0 BRA `(.L_x_296) ;  /* 0x0000022000008947 */ /* 0x000fea0003800000 */
[----:B------:R-:W-:Y:S01]  /*0c80*/  MOV R156, RZ ;  /* 0x000000ff009c7202 */ /* 0x000fe20000000f00 */
[----:B------:R-:W-:Y:S01]  /*0c90*/  IMAD.MOV.U32 R152, RZ, RZ, RZ ;  /* 0x000000ffff987224 */ /* 0x000fe200078e00ff */
[----:B------:R-:W-:Y:S01]  /*0ca0*/  MOV R154, RZ ;  /* 0x000000ff009a7202 */ /* 0x000fe20000000f00 */
[----:B------:R-:W-:Y:S01]  /*0cb0*/  IMAD.MOV.U32 R29, RZ, RZ, RZ ;  /* 0x000000ffff1d7224 */ /* 0x000fe200078e00ff */
[----:B------:R-:W-:-:S04]  /*0cc0*/  MOV R150, RZ ;  /* 0x000000ff00967202 */ /* 0x000fc80000000f00 */
.L_x_297:
        /* <DEDUP_REMOVED lines=29> */
.L_x_296:
[----:B------:R-:W-:Y:S01]  /*0ea0*/  IMAD R32, R27, 0x40, R32 ;  /* 0x000000401b207824 */ /* 0x000fe200078e0220 */
[----:B------:R-:W-:Y:S01]  /*0eb0*/  IABS R12, c[0x0][0x1a4] ;  /* 0x00006900000c7a13 */ /* 0x000fe20000000000 */
[----:B------:R-:W-:Y:S01]  /*0ec0*/  ULDC UR7, c[0x0][0x16c] ;  /* 0x00005b0000077ab9 */ /* 0x000fe20000000800 */
[----:B------:R-:W-:Y:S01]  /*0ed0*/  LEA.HI R22, R21, R21, RZ, 0x1 ;  /* 0x0000001515167211 */ /* 0x000fe200078f08ff */
[----:B------:R-:W-:Y:S01]  /*0ee0*/  IMAD R24, R11, 0x80, R32 ;  /* 0x000000800b187824 */ /* 0x000fe200078e0220 */
[----:B------:R-:W-:Y:S01]  /*0ef0*/  SHF.R.U32.HI R10, RZ, 0x5, R0 ;  /* 0x00000005ff0a7819 */ /* 0x000fe20000011600 */
[----:B------:R-:W1:Y:S01]  /*0f00*/  I2F.RP R11, R12 ;  /* 0x0000000c000b7306 */ /* 0x000e620000209400 */
[----:B------:R-:W-:Y:S01]  /*0f10*/  LOP3.LUT R14, R22, 0x3ffffffe, RZ, 0xc0, !PT ;  /* 0x3ffffffe160e7812 */ /* 0x000fe200078ec0ff */
[----:B------:R-:W-:Y:S01]  /*0f20*/  ULDC UR4, c[0x0][0x1a4] ;  /* 0x0000690000047ab9 */ /* 0x000fe20000000800 */
[C---:B------:R-:W-:Y:S01]  /*0f30*/  IADD3 R19, R21.reuse, 0x8, RZ ;  /* 0x0000000815137810 */ /* 0x040fe20007ffe0ff */
[----:B------:R-:W-:Y:S01]  /*0f40*/  ULOP3.LUT UR4, UR7, UR4, URZ, 0x3c, !UPT ;  /* 0x0000000407047292 */ /* 0x000fe2000f8e3c3f */
[----:B------:R-:W2:Y:S01]  /*0f50*/  SHFL.IDX PT, R10, R10, RZ, 0x1f ;  /* 0x00001fff0a0a7589 */ /* 0x000ea200000e0000 */
[----:B------:R-:W-:Y:S01]  /*0f60*/  IMAD.IADD R21, R21, 0x1, -R14 ;  /* 0x0000000115157824 */ /* 0x000fe200078e0a0e */
[----:B------:R-:W-:Y:S01]  /*0f70*/  IADD3 R14, R24, 0x8, RZ ;  /* 0x00000008180e7810 */ /* 0x000fe20007ffe0ff */
[----:B------:R-:W-:Y:S01]  /*0f80*/  ULDC.64 UR30, c[0x0][0x118] ;  /* 0x00004600001e7ab9 */ /* 0x000fe20000000a00 */
[----:B------:R-:W-:Y:S01]  /*0f90*/  ISETP.GE.U32.AND P5, PT, R157, c[0x0][0x16c], PT ;  /* 0x00005b009d007a0c */ /* 0x000fe20003fa6070 */
[----:B------:R-:W-:Y:S01]  /*0fa0*/  ULDC UR9, c[0x0][0x17c] ;  /* 0x00005f0000097ab9 */ /* 0x000fe20000000800 */
[----:B------:R-:W-:Y:S01]  /*0fb0*/  ISETP.GE.AND P4, PT, R14, c[0x0][0x178], PT ;  /* 0x00005e000e007a0c */ /* 0x000fe20003f86270 */
[----:B------:R-:W-:Y:S01]  /*0fc0*/  UMOV UR7, URZ ;  /* 0x0000003f00077c82 */ /* 0x000fe20008000000 */
[----:B------:R-:W-:Y:S01]  /*0fd0*/  IADD3 R14, R24, 0x18, RZ ;  /* 0x00000018180e7810 */ /* 0x000fe20007ffe0ff */
[----:B------:R-:W-:Y:S01]  /*0fe0*/  UMOV UR8, 0x8 ;  /* 0x0000000800087882 */ /* 0x000fe20000000000 */
[----:B------:R-:W-:Y:S01]  /*0ff0*/  SEL R150, R150, RZ, !P5 ;  /* 0x000000ff96967207 */ /* 0x000fe20006800000 */
[----:B-1----:R-:W1:Y:S01]  /*1000*/  MUFU.RCP R11, R11 ;  /* 0x0000000b000b7308 */ /* 0x002e620000001000 */
[----:B------:R-:W-:Y:S01]  /*1010*/  SEL R149, R149, RZ, !P5 ;  /* 0x000000ff95957207 */ /* 0x000fe20006800000 */
[----:B------:R-:W-:Y:S01]  /*1020*/  IMAD.MOV.U32 R144, RZ, RZ, R157 ;  /* 0x000000ffff907224 */ /* 0x000fe200078e009d */
[----:B------:R-:W-:Y:S01]  /*1030*/  ISETP.GE.AND P2, PT, R14, c[0x0][0x178], PT ;  /* 0x00005e000e007a0c */ /* 0x000fe20003f46270 */
[----:B------:R-:W-:Y:S01]  /*1040*/  UMOV UR29, URZ ;  /* 0x0000003f001d7c82 */ /* 0x000fe20008000000 */
[----:B------:R-:W-:Y:S01]  /*1050*/  LOP3.LUT R14, R150, R149, RZ, 0xc0, !PT ;  /* 0x00000095960e7212 */ /* 0x000fe200078ec0ff */
[----:B------:R-:W-:Y:S01]  /*1060*/  UMOV UR25, 0x1 ;  /* 0x0000000100197882 */ /* 0x000fe20000000000 */
[----:B------:R-:W-:Y:S01]  /*1070*/  LEA.HI R20, R19, R19, RZ, 0x1 ;  /* 0x0000001313147211 */ /* 0x000fe200078f08ff */
[----:B------:R-:W-:Y:S01]  /*1080*/  BSSY B0, `(.L_x_298) ;  /* 0x00000dd000007945 */ /* 0x000fe20003800000 */
[----:B------:R-:W-:-:S02]  /*1090*/  LEA.HI R18, R32, R32, RZ, 0x1 ;  /* 0x0000002020127211 */ /* 0x000fc400078f08ff */
[----:B------:R-:W-:Y:S02]  /*10a0*/  LOP3.LUT R16, R20, 0x3ffffffe, RZ, 0xc0, !PT ;  /* 0x3ffffffe14107812 */ /* 0x000fe400078ec0ff */
[----:B------:R-:W-:Y:S01]  /*10b0*/  IADD3 R15, R24, 0x10, RZ ;  /* 0x00000010180f7810 */ /* 0x000fe20007ffe0ff */
[----:B--2---:R-:W2:Y:S01]  /*10c0*/  R2UR UR5, R10 ;  /* 0x000000000a0573c2 */ /* 0x004ea200000e0000 */
[----:B------:R-:W-:Y:S01]  /*10d0*/  LOP3.LUT R17, R18, 0x3ffffffe, RZ, 0xc0, !PT ;  /* 0x3ffffffe12117812 */ /* 0x000fe200078ec0ff */
[----:B------:R-:W-:Y:S01]  /*10e0*/  IMAD.IADD R19, R19, 0x1, -R16 ;  /* 0x0000000113137824 */ /* 0x000fe200078e0a10 */
[----:B-1----:R-:W-:Y:S01]  /*10f0*/  IADD3 R33, R11, 0xffffffe, RZ ;  /* 0x0ffffffe0b217810 */ /* 0x002fe20007ffe0ff */
[----:B------:R-:W-:Y:S01]  /*1100*/  IMAD.SHL.U32 R11, R14, 0x10, RZ ;  /* 0x000000100e0b7824 */ /* 0x000fe200078e00ff */
[----:B------:R-:W-:Y:S01]  /*1110*/  SEL R154, R154, RZ, !P5 ;  /* 0x000000ff9a9a7207 */ /* 0x000fe20006800000 */
[----:B------:R-:W-:Y:S01]  /*1120*/  IMAD.IADD R17, R32, 0x1, -R17 ;  /* 0x0000000120117824 */ /* 0x000fe200078e0a11 */
[----:B------:R-:W-:Y:S01]  /*1130*/  SEL R153, R153, RZ, !P5 ;  /* 0x000000ff99997207 */ /* 0x000fe20006800000 */
[--C-:B------:R-:W-:Y:S01]  /*1140*/  IMAD R19, R19, 0x4, R30.reuse ;  /* 0x0000000413137824 */ /* 0x100fe200078e021e */
[----:B------:R-:W1:Y:S01]  /*1150*/  F2I.FTZ.U32.TRUNC.NTZ R33, R33 ;  /* 0x0000002100217305 */ /* 0x000e62000021f000 */
[----:B------:R-:W-:Y:S01]  /*1160*/  ISETP.GE.AND P3, PT, R15, c[0x0][0x178], PT ;  /* 0x00005e000f007a0c */ /* 0x000fe20003f66270 */
[----:B------:R-:W-:Y:S01]  /*1170*/  IMAD R17, R17, 0x4, R30 ;  /* 0x0000000411117824 */ /* 0x000fe200078e021e */
[----:B------:R-:W-:-:S02]  /*1180*/  SEL R29, RZ, 0xffffffff, P4 ;  /* 0xffffffffff1d7807 */ /* 0x000fc40002000000 */
[C---:B------:R-:W-:Y:S02]  /*1190*/  IADD3 R15, R24.reuse, 0x28, RZ ;  /* 0x00000028180f7810 */ /* 0x040fe40007ffe0ff */
[----:B------:R-:W-:Y:S01]  /*11a0*/  LOP3.LUT P4, RZ, R11, 0x10, RZ, 0xc0, !PT ;  /* 0x000000100bff7812 */ /* 0x000fe2000788c0ff */
[----:B------:R-:W-:Y:S01]  /*11b0*/  IMAD.SHL.U32 R29, R29, 0x2, RZ ;  /* 0x000000021d1d7824 */ /* 0x000fe200078e00ff */
[----:B------:R-:W-:Y:S02]  /*11c0*/  IADD3 R16, R24, 0x20, RZ ;  /* 0x0000002018107810 */ /* 0x000fe40007ffe0ff */
[----:B------:R-:W-:Y:S02]  /*11d0*/  LOP3.LUT R11, R154, R153, RZ, 0xc0, !PT ;  /* 0x000000999a0b7212 */ /* 0x000fe400078ec0ff */
[----:B------:R-:W-:Y:S02]  /*11e0*/  SEL R152, R152, RZ, !P5 ;  /* 0x000000ff98987207 */ /* 0x000fe40006800000 */
[----:B------:R-:W-:Y:S01]  /*11f0*/  SEL R151, R151, RZ, !P5 ;  /* 0x000000ff97977207 */ /* 0x000fe20006800000 */
[----:B------:R-:W-:Y:S01]  /*1200*/  IMAD.SHL.U32 R11, R11, 0x10, RZ ;  /* 0x000000100b0b7824 */ /* 0x000fe200078e00ff */
[----:B------:R-:W-:Y:S01]  /*1210*/  IADD3 R32, R32, 0x8, RZ ;  /* 0x0000000820207810 */ /* 0x000fe20007ffe0ff */
[----:B--2---:R-:W-:Y:S01]  /*1220*/  ULEA.HI UR27, UR5, UR5, URZ, 0x1 ;  /* 0x00000005051b7291 */ /* 0x004fe2000f8f083f */
[----:B------:R-:W-:-:S02]  /*1230*/  SEL R156, R156, RZ, !P5 ;  /* 0x000000ff9c9c7207 */ /* 0x000fc40006800000 */
[----:B------:R-:W-:Y:S01]  /*1240*/  SEL R155, R155, RZ, !P5 ;  /* 0x000000ff9b9b7207 */ /* 0x000fe20006800000 */
[----:B------:R-:W-:Y:S01]  /*1250*/  ULOP3.LUT UR28, UR27, 0xfffffffe, URZ, 0xc0, !UPT ;  /* 0xfffffffe1b1c7892 */ /* 0x000fe2000f8ec03f */
[C---:B------:R-:W-:Y:S01]  /*1260*/  IADD3 R10, R24.reuse, 0x30, RZ ;  /* 0x00000030180a7810 */ /* 0x040fe20007ffe0ff */
[----:B------:R-:W-:Y:S01]  /*1270*/  USHF.L.U32 UR27, UR27, 0x2, URZ ;  /* 0x000000021b1b7899 */ /* 0x000fe2000800063f */
[----:B------:R-:W-:Y:S01]  /*1280*/  ISETP.GE.AND P0, PT, R15, c[0x0][0x178], PT ;  /* 0x00005e000f007a0c */ /* 0x000fe20003f06270 */
[----:B------:R-:W-:Y:S01]  /*1290*/  UIADD3 UR28, UR5, -UR28, URZ ;  /* 0x8000001c051c7290 */ /* 0x000fe2000fffe03f */
[----:B------:R-:W-:Y:S01]  /*12a0*/  ISETP.GE.AND P5, PT, R24, c[0x0][0x178], PT ;  /* 0x00005e0018007a0c */ /* 0x000fe20003fa6270 */
[----:B------:R-:W-:Y:S01]  /*12b0*/  ULOP3.LUT UR27, UR27, 0xfffffff8, URZ, 0xc0, !UPT ;  /* 0xfffffff81b1b7892 */ /* 0x000fe2000f8ec03f */
[----:B------:R-:W-:Y:S02]  /*12c0*/  ISETP.GE.AND P1, PT, R16, c[0x0][0x178], PT ;  /* 0x00005e0010007a0c */ /* 0x000fe40003f26270 */
[C---:B------:R-:W-:Y:S01]  /*12d0*/  IADD3 R15, R24.reuse, 0x38, RZ ;  /* 0x00000038180f7810 */ /* 0x040fe20007ffe0ff */
[----:B------:R-:W-:Y:S01]  /*12e0*/  IMAD R24, R24, c[0x0][0x228], RZ ;  /* 0x00008a0018187a24 */ /* 0x000fe200078e02ff */
[----:B------:R-:W-:Y:S01]  /*12f0*/  LOP3.LUT R14, R152, R151, RZ, 0xc0, !PT ;  /* 0x00000097980e7212 */ /* 0x000fe200078ec0ff */
[----:B------:R-:W-:Y:S01]  /*1300*/  UIMAD UR10, UR28, 0x300, UR27 ;  /* 0x000003001c0a78a4 */ /* 0x000fe2000f8e021b */
[----:B------:R-:W-:-:S02]  /*1310*/  LEA.HI R16, R32, R32, RZ, 0x1 ;  /* 0x0000002020107211 */ /* 0x000fc400078f08ff */
[----:B------:R-:W-:Y:S01]  /*1320*/  ISETP.GE.AND P6, PT, R10, c[0x0][0x178], PT ;  /* 0x00005e000a007a0c */ /* 0x000fe20003fc6270 */
[----:B------:R-:W-:Y:S01]  /*1330*/  IMAD.SHL.U32 R14, R14, 0x10, RZ ;  /* 0x000000100e0e7824 */ /* 0x000fe200078e00ff */
[----:B------:R-:W-:Y:S02]  /*1340*/  SEL R10, RZ, 0x1, P5 ;  /* 0x00000001ff0a7807 */ /* 0x000fe40002800000 */
[----:B------:R-:W-:Y:S02]  /*1350*/  ISETP.GE.AND P5, PT, R15, c[0x0][0x178], PT ;  /* 0x00005e000f007a0c */ /* 0x000fe40003fa6270 */
[----:B------:R-:W-:Y:S02]  /*1360*/  SEL R27, RZ, 0x8, P2 ;  /* 0x00000008ff1b7807 */ /* 0x000fe40001000000 */
[----:B------:R-:W-:Y:S02]  /*1370*/  LOP3.LUT R15, R16, 0x3ffffffe, RZ, 0xc0, !PT ;  /* 0x3ffffffe100f7812 */ /* 0x000fe400078ec0ff */
[----:B------:R-:W-:Y:S01]  /*1380*/  LOP3.LUT P2, RZ, R11, 0x10, RZ, 0xc0, !PT ;  /* 0x000000100bff7812 */ /* 0x000fe2000784c0ff */
[----:B-1----:R-:W-:Y:S01]  /*1390*/  IMAD.MOV R11, RZ, RZ, -R33 ;  /* 0x000000ffff0b7224 */ /* 0x002fe200078e0a21 */
[----:B------:R-:W-:Y:S01]  /*13a0*/  SEL R28, RZ, 0x4, P3 ;  /* 0x00000004ff1c7807 */ /* 0x000fe20001800000 */
[----:B------:R-:W-:Y:S01]  /*13b0*/  IMAD.IADD R15, R32, 0x1, -R15 ;  /* 0x00000001200f7824 */ /* 0x000fe200078e0a0f */
[----:B------:R-:W-:Y:S01]  /*13c0*/  LOP3.LUT P3, RZ, R14, 0x10, RZ, 0xc0, !PT ;  /* 0x000000100eff7812 */ /* 0x000fe2000786c0ff */
[----:B------:R-:W-:Y:S01]  /*13d0*/  IMAD R132, R11, R12, RZ ;  /* 0x0000000c0b847224 */ /* 0x000fe200078e02ff */
[----:B------:R-:W-:Y:S01]  /*13e0*/  LOP3.LUT R14, R156, R155, RZ, 0xc0, !PT ;  /* 0x0000009b9c0e7212 */ /* 0x000fe200078ec0ff */
[----:B------:R-:W-:Y:S01]  /*13f0*/  IMAD.MOV.U32 R32, RZ, RZ, RZ ;  /* 0x000000ffff207224 */ /* 0x000fe200078e00ff */
[----:B------:R-:W-:Y:S01]  /*1400*/  IABS R11, c[0x0][0x16c] ;  /* 0x00005b00000b7a13 */ /* 0x000fe20000000000 */
[----:B------:R-:W-:Y:S01]  /*1410*/  IMAD R15, R15, 0x4, R30 ;  /* 0x000000040f0f7824 */ /* 0x000fe200078e021e */
[----:B------:R-:W-:Y:S01]  /*1420*/  SEL R26, RZ, 0x10, P1 ;  /* 0x00000010ff1a7807 */ /* 0x000fe20000800000 */
[----:B------:R-:W-:Y:S01]  /*1430*/  IMAD.HI.U32 R132, R33, R132, R32 ;  /* 0x0000008421847227 */ /* 0x000fe200078e0020 */
[----:B------:R-:W-:-:S02]  /*1440*/  SEL R25, RZ, 0x20, P0 ;  /* 0x00000020ff197807 */ /* 0x000fc40000000000 */
[----:B------:R-:W-:Y:S01]  /*1450*/  LOP3.LUT R29, R29, 0x2, R10, 0xe2, !PT ;  /* 0x000000021d1d7812 */ /* 0x000fe200078ee20a */
[----:B------:R-:W-:Y:S01]  /*1460*/  IMAD.SHL.U32 R14, R14, 0x10, RZ ;  /* 0x000000100e0e7824 */ /* 0x000fe200078e00ff */
[--C-:B------:R-:W-:Y:S01]  /*1470*/  SHF.R.S32.HI R23, RZ, 0x1, R22.reuse ;  /* 0x00000001ff177819 */ /* 0x100fe20000011416 */
[----:B------:R-:W-:Y:S01]  /*1480*/  IMAD.HI.U32 R132, R132, R11, RZ ;  /* 0x0000000b84847227 */ /* 0x000fe200078e00ff */
[----:B------:R-:W-:Y:S02]  /*1490*/  SHF.R.S32.HI R22, RZ, 0x1f, R22 ;  /* 0x0000001fff167819 */ /* 0x000fe40000011416 */
[----:B------:R-:W-:Y:S01]  /*14a0*/  LOP3.LUT P1, RZ, R14, 0x10, RZ, 0xc0, !PT ;  /* 0x000000100eff7812 */ /* 0x000fe2000782c0ff */
[----:B------:R-:W-:Y:S01]  /*14b0*/  IMAD.MOV R10, RZ, RZ, -R132 ;  /* 0x000000ffff0a7224 */ /* 0x000fe200078e0a84 */
[----:B------:R-:W-:Y:S02]  /*14c0*/  IADD3 R14, P0, R24, R157, RZ ;  /* 0x0000009d180e7210 */ /* 0x000fe40007f1e0ff */
[----:B------:R-:W-:Y:S01]  /*14d0*/  LEA.HI R22, R22, R23, RZ, 0x2 ;  /* 0x0000001716167211 */ /* 0x000fe200078f10ff */
[----:B------:R-:W-:Y:S01]  /*14e0*/  IMAD R11, R12, R10, R11 ;  /* 0x0000000a0c0b7224 */ /* 0x000fe200078e020b */
[----:B------:R-:W-:Y:S01]  /*14f0*/  LEA.HI.X.SX32 R13, R24, R13, 0x1, P0 ;  /* 0x0000000d180d7211 */ /* 0x000fe200000f0eff */
[----:B------:R-:W-:Y:S01]  /*1500*/  IMAD R24, R21, 0x4, R30 ;  /* 0x0000000415187824 */ /* 0x000fe200078e021e */
[----:B------:R-:W-:-:S02]  /*1510*/  LEA R30, P0, R14, c[0x0][0x250], 0x1 ;  /* 0x000094000e1e7a11 */ /* 0x000fc400078008ff */
[----:B------:R-:W-:Y:S02]  /*1520*/  SHF.R.S32.HI R10, RZ, 0x1, R20 ;  /* 0x00000001ff0a7819 */ /* 0x000fe40000011414 */
[----:B------:R-:W-:Y:S02]  /*1530*/  LEA.HI.X R31, R14, c[0x0][0x254], R13, 0x1, P0 ;  /* 0x000095000e1f7a11 */ /* 0x000fe400000f0c0d */
[----:B------:R-:W-:Y:S02]  /*1540*/  ISETP.GT.U32.AND P0, PT, R12, R11, PT ;  /* 0x0000000b0c00720c */ /* 0x000fe40003f04070 */
[----:B------:R-:W-:Y:S02]  /*1550*/  SHF.R.S32.HI R21, RZ, 0x1f, R24 ;  /* 0x0000001fff157819 */ /* 0x000fe40000011418 */
[----:B------:R-:W-:Y:S02]  /*1560*/  LOP3.LUT R14, R22, 0x1ffffffc, RZ, 0xc0, !PT ;  /* 0x1ffffffc160e7812 */ /* 0x000fe400078ec0ff */
[----:B------:R-:W-:-:S02]  /*1570*/  LEA.HI R13, R21, R24, RZ, 0x2 ;  /* 0x00000018150d7211 */ /* 0x000fc400078f10ff */
[----:B------:R-:W-:Y:S01]  /*1580*/  SHF.R.S32.HI R21, RZ, 0x1f, R20 ;  /* 0x0000001fff157819 */ /* 0x000fe20000011414 */
[----:B------:R-:W-:Y:S01]  /*1590*/  IMAD.IADD R14, R23, 0x1, -R14 ;  /* 0x00000001170e7824 */ /* 0x000fe200078e0a0e */
[----:B------:R-:W-:Y:S02]  /*15a0*/  LOP3.LUT R13, R13, 0xfffffffc, RZ, 0xc0, !PT ;  /* 0xfffffffc0d0d7812 */ /* 0x000fe400078ec0ff */
[----:B------:R-:W-:Y:S01]  /*15b0*/  SHF.R.S32.HI R22, RZ, 0x1f, R19 ;  /* 0x0000001fff167819 */ /* 0x000fe20000011413 */
[----:B------:R-:W-:Y:S01]  /*15c0*/  @!P0 IMAD.IADD R11, R11, 0x1, -R12 ;  /* 0x000000010b0b8824 */ /* 0x000fe200078e0a0c */
[----:B------:R-:W-:Y:S01]  /*15d0*/  LOP3.LUT R27, R27, R28, R29, 0xfe, !PT ;  /* 0x0000001c1b1b7212 */ /* 0x000fe200078efe1d */
[----:B------:R-:W-:Y:S01]  /*15e0*/  IMAD.IADD R29, R24, 0x1, -R13 ;  /* 0x00000001181d7824 */ /* 0x000fe200078e0a0d */
[----:B------:R-:W-:Y:S02]  /*15f0*/  LEA.HI R21, R21, R10, RZ, 0x2 ;  /* 0x0000000a15157211 */ /* 0x000fe400078f10ff */
[----:B------:R-:W-:-:S02]  /*1600*/  LEA.HI R22, R22, R19, RZ, 0x2 ;  /* 0x0000001316167211 */ /* 0x000fc400078f10ff */
[----:B------:R-:W-:Y:S02]  /*1610*/  SEL R24, RZ, 0x80, P5 ;  /* 0x00000080ff187807 */ /* 0x000fe40002800000 */
[----:B------:R-:W-:Y:S02]  /*1620*/  ISETP.GE.U32.AND P5, PT, R11, R12, PT ;  /* 0x0000000c0b00720c */ /* 0x000fe40003fa6070 */
[----:B------:R-:W-:Y:S02]  /*1630*/  SEL R20, RZ, 0x40, P6 ;  /* 0x00000040ff147807 */ /* 0x000fe40003000000 */
[----:B------:R-:W-:Y:S02]  /*1640*/  LOP3.LUT R25, R25, R26, R27, 0xfe, !PT ;  /* 0x0000001a19197212 */ /* 0x000fe400078efe1b */
[----:B------:R-:W-:Y:S02]  /*1650*/  LOP3.LUT R21, R21, 0x1ffffffc, RZ, 0xc0, !PT ;  /* 0x1ffffffc15157812 */ /* 0x000fe400078ec0ff */
[----:B------:R-:W-:-:S02]  /*1660*/  LOP3.LUT R22, R22, 0xfffffffc, RZ, 0xc0, !PT ;  /* 0xfffffffc16167812 */ /* 0x000fc400078ec0ff */
[----:B------:R-:W-:Y:S01]  /*1670*/  LOP3.LUT R14, R29, R14, RZ, 0x3c, !PT ;  /* 0x0000000e1d0e7212 */ /* 0x000fe200078e3cff */
[----:B------:R-:W-:Y:S01]  /*1680*/  IMAD.IADD R21, R10, 0x1, -R21 ;  /* 0x000000010a157824 */ /* 0x000fe200078e0a15 */
[----:B------:R-:W-:Y:S01]  /*1690*/  LOP3.LUT R20, R24, R20, R25, 0xfe, !PT ;  /* 0x0000001418147212 */ /* 0x000fe200078efe19 */
[----:B------:R-:W-:Y:S01]  /*16a0*/  IMAD.IADD R24, R19, 0x1, -R22 ;  /* 0x0000000113187824 */ /* 0x000fe200078e0a16 */
[----:B------:R-:W-:Y:S01]  /*16b0*/  @!P0 IADD3 R132, R132, 0x1, RZ ;  /* 0x0000000184848810 */ /* 0x000fe20007ffe0ff */
[----:B------:R-:W-:Y:S01]  /*16c0*/  IMAD.IADD R14, R13, 0x1, R14 ;  /* 0x000000010d0e7824 */ /* 0x000fe200078e020e */
[----:B------:R-:W-:Y:S02]  /*16d0*/  SHF.R.S32.HI R11, RZ, 0x1, R18 ;  /* 0x00000001ff0b7819 */ /* 0x000fe40000011412 */
[----:B------:R-:W-:Y:S01]  /*16e0*/  LOP3.LUT R13, R24, R21, RZ, 0x3c, !PT ;  /* 0x00000015180d7212 */ /* 0x000fe200078e3cff */
[----:B------:R-:W-:Y:S01]  /*16f0*/  IMAD R14, R23, 0x18, R14 ;  /* 0x00000018170e7824 */ /* 0x000fe200078e020e */
[----:B------:R-:W-:-:S02]  /*1700*/  SHF.R.S32.HI R24, RZ, 0x1f, R18 ;  /* 0x0000001fff187819 */ /* 0x000fc40000011412 */
[----:B------:R-:W-:Y:S01]  /*1710*/  ISETP.LE.AND P0, PT, RZ, UR4, PT ;  /* 0x00000004ff007c0c */ /* 0x000fe2000bf03270 */
[----:B------:R-:W-:Y:S01]  /*1720*/  IMAD.IADD R13, R22, 0x1, R13 ;  /* 0x00000001160d7824 */ /* 0x000fe200078e020d */
[----:B------:R-:W-:Y:S01]  /*1730*/  SHF.R.S32.HI R18, RZ, 0x1f, R17 ;  /* 0x0000001fff127819 */ /* 0x000fe20000011411 */
[----:B------:R-:W-:Y:S01]  /*1740*/  IMAD.SHL.U32 R14, R14, 0x8, RZ ;  /* 0x000000080e0e7824 */ /* 0x000fe200078e00ff */
[----:B------:R-:W-:Y:S01]  /*1750*/  @P5 IADD3 R132, R132, 0x1, RZ ;  /* 0x0000000184845810 */ /* 0x000fe20007ffe0ff */
[----:B------:R-:W-:Y:S01]  /*1760*/  IMAD R13, R10, 0x18, R13 ;  /* 0x000000180a0d7824 */ /* 0x000fe200078e020d */
[----:B------:R-:W-:Y:S01]  /*1770*/  ISETP.NE.AND P5, PT, RZ, c[0x0][0x1a4], PT ;  /* 0x00006900ff007a0c */ /* 0x000fe20003fa5270 */
[----:B------:R-:W-:Y:S01]  /*1780*/  IMAD.SHL.U32 R14, R14, 0x2, RZ ;  /* 0x000000020e0e7824 */ /* 0x000fe200078e00ff */
[----:B------:R-:W-:Y:S01]  /*1790*/  LEA.HI R24, R24, R11, RZ, 0x2 ;  /* 0x0000000b18187211 */ /* 0x000fe200078f10ff */
[----:B------:R-:W-:Y:S01]  /*17a0*/  IMAD.SHL.U32 R13, R13, 0x8, RZ ;  /* 0x000000080d0d7824 */ /* 0x000fe200078e00ff */
[--C-:B------:R-:W-:Y:S01]  /*17b0*/  SHF.R.S32.HI R12, RZ, 0x1, R16.reuse ;  /* 0x00000001ff0c7819 */ /* 0x100fe20000011410 */
[----:B------:R-:W-:Y:S01]  /*17c0*/  ULDC UR4, c[0x0][0x180] ;  /* 0x0000600000047ab9 */ /* 0x000fe20000000800 */
[----:B------:R-:W-:Y:S01]  /*17d0*/  SHF.R.S32.HI R19, RZ, 0x1f, R16 ;  /* 0x0000001fff137819 */ /* 0x000fe20000011410 */
[----:B------:R-:W-:Y:S01]  /*17e0*/  @!P0 IMAD.MOV R132, RZ, RZ, -R132 ;  /* 0x000000ffff848224 */ /* 0x000fe200078e0a84 */
[----:B------:R-:W-:Y:S01]  /*17f0*/  LEA.HI R16, R18, R17, RZ, 0x2 ;  /* 0x0000001112107211 */ /* 0x000fe200078f10ff */
[----:B------:R-:W-:Y:S01]  /*1800*/  IMAD.SHL.U32 R13, R13, 0x2, RZ ;  /* 0x000000020d0d7824 */ /* 0x000fe200078e00ff */
[----:B------:R-:W-:Y:S01]  /*1810*/  LOP3.LUT R24, R24, 0x1ffffffc, RZ, 0xc0, !PT ;  /* 0x1ffffffc18187812 */ /* 0x000fe200078ec0ff */
[----:B------:R-:W-:Y:S01]  /*1820*/  UISETP.NE.AND UP1, UPT, UR6, UR4, UPT ;  /* 0x000000040600728c */ /* 0x000fe2000bf25270 */
[----:B------:R-:W-:-:S02]  /*1830*/  LOP3.LUT R16, R16, 0xfffffffc, RZ, 0xc0, !PT ;  /* 0xfffffffc10107812 */ /* 0x000fc400078ec0ff */
[----:B------:R-:W-:Y:S01]  /*1840*/  @!P5 LOP3.LUT R132, RZ, c[0x0][0x1a4], RZ, 0x33, !PT ;  /* 0x00006900ff84da12 */ /* 0x000fe200078e33ff */
[----:B------:R-:W-:Y:S01]  /*1850*/  IMAD.IADD R21, R11, 0x1, -R24 ;  /* 0x000000010b157824 */ /* 0x000fe200078e0a18 */
[----:B------:R-:W-:Y:S01]  /*1860*/  SHF.R.S32.HI R18, RZ, 0x1f, R15 ;  /* 0x0000001fff127819 */ /* 0x000fe2000001140f */
[----:B------:R-:W-:Y:S01]  /*1870*/  IMAD.IADD R24, R17, 0x1, -R16 ;  /* 0x0000000111187824 */ /* 0x000fe200078e0a10 */
[----:B------:R-:W-:Y:S01]  /*1880*/  ISETP.GE.U32.AND P0, PT, R157, R132, PT ;  /* 0x000000849d00720c */ /* 0x000fe20003f06070 */
[----:B------:R-:W-:Y:S01]  /*1890*/  ULDC UR4, c[0x2][0x0] ;  /* 0x0080000000047ab9 */ /* 0x000fe20000000800 */
[----:B------:R-:W-:Y:S02]  /*18a0*/  LEA.HI R19, R19, R12, RZ, 0x2 ;  /* 0x0000000c13137211 */ /* 0x000fe400078f10ff */
[----:B------:R-:W-:Y:S01]  /*18b0*/  LOP3.LUT R21, R24, R21, RZ, 0x3c, !PT ;  /* 0x0000001518157212 */ /* 0x000fe200078e3cff */
[----:B------:R-:W-:Y:S01]  /*18c0*/  @!UP1 UISETP.LT.AND UP2, UPT, UR6, UR9, UPT ;  /* 0x000000090600928c */ /* 0x000fe2000bf41270 */
[----:B------:R-:W-:Y:S01]  /*18d0*/  LEA.HI R18, R18, R15, RZ, 0x2 ;  /* 0x0000000f12127211 */ /* 0x000fe200078f10ff */
[----:B------:R-:W-:Y:S01]  /*18e0*/  @!UP1 UMOV UR25, URZ ;  /* 0x0000003f00199c82 */ /* 0x000fe20008000000 */
[----:B------:R-:W-:Y:S01]  /*18f0*/  SEL R20, R20, RZ, !P0 ;  /* 0x000000ff14147207 */ /* 0x000fe20004000000 */
[----:B------:R-:W-:Y:S01]  /*1900*/  IMAD.IADD R16, R16, 0x1, R21 ;  /* 0x0000000110107824 */ /* 0x000fe200078e0215 */
[----:B------:R-:W-:Y:S01]  /*1910*/  LOP3.LUT R19, R19, 0x1ffffffc, RZ, 0xc0, !PT ;  /* 0x1ffffffc13137812 */ /* 0x000fe200078ec0ff */
[----:B------:R-:W-:Y:S01]  /*1920*/  @!UP1 USEL UR7, UR6, 0x2, UP2 ;  /* 0x0000000206079887 */ /* 0x000fe20009000000 */
[----:B------:R-:W-:Y:S01]  /*1930*/  LOP3.LUT R18, R18, 0xfffffffc, RZ, 0xc0, !PT ;  /* 0xfffffffc12127812 */ /* 0x000fe200078ec0ff */
[----:B------:R-:W-:Y:S01]  /*1940*/  IMAD R16, R11, 0x18, R16 ;  /* 0x000000180b107824 */ /* 0x000fe200078e0210 */
[----:B------:R-:W-:Y:S01]  /*1950*/  LOP3.LUT R148, R14, 0xfffffff0, RZ, 0xc0, !PT ;  /* 0xfffffff00e947812 */ /* 0x000fe200078ec0ff */
[----:B------:R-:W-:Y:S01]  /*1960*/  IMAD.SHL.U32 R10, R20, 0x10, RZ ;  /* 0x00000010140a7824 */ /* 0x000fe200078e00ff */
[----:B------:R-:W-:Y:S01]  /*1970*/  LOP3.LUT R147, R13, 0xfffffff0, RZ, 0xc0, !PT ;  /* 0xfffffff00d937812 */ /* 0x000fe200078ec0ff */
[----:B------:R-:W-:Y:S01]  /*1980*/  IMAD.IADD R19, R12, 0x1, -R19 ;  /* 0x000000010c137824 */ /* 0x000fe200078e0a13 */
[----:B------:R-:W-:Y:S01]  /*1990*/  UISETP.NE.AND UP0, UPT, UR7, 0x2, UPT ;  /* 0x000000020700788c */ /* 0x000fe2000bf05270 */
[----:B------:R-:W-:Y:S01]  /*19a0*/  IMAD.IADD R26, R15, 0x1, -R18 ;  /* 0x000000010f1a7824 */ /* 0x000fe200078e0a12 */
[----:B------:R-:W-:Y:S01]  /*19b0*/  LOP3.LUT P0, RZ, R10, 0x10, RZ, 0xc0, !PT ;  /* 0x000000100aff7812 */ /* 0x000fe2000780c0ff */
[----:B------:R-:W-:Y:S01]  /*19c0*/  IMAD.SHL.U32 R16, R16, 0x8, RZ ;  /* 0x0000000810107824 */ /* 0x000fe200078e00ff */
[----:B------:R-:W-:Y:S01]  /*19d0*/  @!PT LDS RZ, [RZ] ;  /* 0x00000000fffff984 */ /* 0x000fe20000000800 */
[----:B------:R-:W-:Y:S01]  /*19e0*/  @!PT LDS RZ, [RZ] ;  /* 0x00000000fffff984 */ /* 0x000fe20000000800 */
[----:B------:R1:W-:Y:S01]  /*19f0*/  LDGSTS.E.LTC128B.128 [R148], [R8.64], P4 ;  /* 0x0000000008947fae */ /* 0x0003e2000a121d5e */
[----:B------:R-:W-:Y:S01]  /*1a00*/  IMAD.SHL.U32 R10, R20, 0x4, RZ ;  /* 0x00000004140a7824 */ /* 0x000fe200078e00ff */
[----:B------:R-:W-:Y:S01]  /*1a10*/  LOP3.LUT R19, R26, R19, RZ, 0x3c, !PT ;  /* 0x000000131a137212 */ /* 0x000fe200078e3cff */
[----:B------:R-:W-:Y:S01]  /*1a20*/  IMAD.SHL.U32 R146, R16, 0x2, RZ ;  /* 0x0000000210927824 */ /* 0x000fe200078e00ff */
[----:B------:R2:W-:Y:S01]  /*1a30*/  LDGSTS.E.LTC128B.128 [R147], [R6.64], P3 ;  /* 0x0000000006937fae */ /* 0x0005e20009921d5e */
[----:B------:R-:W-:Y:S01]  /*1a40*/  IMAD.SHL.U32 R11, R20, 0x8, RZ ;  /* 0x00000008140b7824 */ /* 0x000fe200078e00ff */
[----:B------:R-:W-:Y:S01]  /*1a50*/  UIMAD UR4, UR7, UR8, UR4 ;  /* 0x00000008070472a4 */ /* 0x000fe2000f8e0204 */
[----:B------:R-:W-:Y:S01]  /*1a60*/  IMAD.IADD R19, R18, 0x1, R19 ;  /* 0x0000000112137824 */ /* 0x000fe200078e0213 */
[----:B------:R3:W-:Y:S01]  /*1a70*/  LDGSTS.E.LTC128B.128 [R148+0xc00], [R4.64], P2 ;  /* 0x00c0000004947fae */ /* 0x0007e20009121d5e */
[----:B------:R-:W-:Y:S01]  /*1a80*/  LOP3.LUT R146, R146, 0xfffffff0, RZ, 0xc0, !PT ;  /* 0xfffffff092927812 */ /* 0x000fe200078ec0ff */
[----:B------:R-:W-:Y:S01]  /*1a90*/  @!UP1 USEL UR29, URZ, 0x1, !UP2 ;  /* 0x000000013f1d9887 */ /* 0x000fe2000d000000 */
[----:B------:R-:W-:Y:S01]  /*1aa0*/  IMAD R19, R12, 0x18, R19 ;  /* 0x000000180c137824 */ /* 0x000fe200078e0213 */
[----:B------:R4:W-:Y:S01]  /*1ab0*/  LDGSTS.E.LTC128B.128 [R147+0xc00], [R2.64], P1 ;  /* 0x00c0000002937fae */ /* 0x0009e20008921d5e */
[----:B------:R-:W-:-:S02]  /*1ac0*/  LOP3.LUT P1, RZ, R10, 0x10, RZ, 0xc0, !PT ;  /* 0x000000100aff7812 */ /* 0x000fc4000782c0ff */
[----:B------:R-:W-:Y:S01]  /*1ad0*/  LOP3.LUT R10, R20, 0x20, RZ, 0xc0, !PT ;  /* 0x00000020140a7812 */ /* 0x000fe200078ec0ff */
[----:B------:R4:W-:Y:S01]  /*1ae0*/  LDGSTS.E.BYPASS.LTC128B.128 [R146+0x3000], [R30.64], P0 ;  /* 0x030000001e927fae */ /* 0x0009e20008101d5e */
[----:B------:R-:W-:Y:S01]  /*1af0*/  IMAD.SHL.U32 R19, R19, 0x8, RZ ;  /* 0x0000000813137824 */ /* 0x000fe200078e00ff */
[----:B------:R-:W-:Y:S01]  /*1b00*/  IADD3 R12, P0, R30, c[0x0][0x238], RZ ;  /* 0x00008e001e0c7a10 */ /* 0x000fe20007f1e0ff */
[----:B------:R-:W-:Y:S01]  /*1b10*/  ULDC.64 UR4, c[0x0][UR4+0x160] ;  /* 0x0000580004047abb */ /* 0x000fe20008000a00 */
[----:B------:R-:W-:Y:S01]  /*1b20*/  SHF.R.U32.HI R10, RZ, 0x1, R10 ;  /* 0x00000001ff0a7819 */ /* 0x000fe2000001160a */
[----:B------:R-:W-:Y:S01]  /*1b30*/  IMAD.SHL.U32 R145, R19, 0x2, RZ ;  /* 0x0000000213917824 */ /* 0x000fe200078e00ff */
[----:B------:R-:W-:Y:S01]  /*1b40*/  LOP3.LUT P4, RZ, R11, 0x10, RZ, 0xc0, !PT ;  /* 0x000000100bff7812 */ /* 0x000fe2000788c0ff */
[----:B------:R-:W-:Y:S01]  /*1b50*/  IMAD.SHL.U32 R11, R20, 0x2, RZ ;  /* 0x00000002140b7824 */ /* 0x000fe200078e00ff */
[----:B------:R-:W-:Y:S02]  /*1b60*/  ISETP.NE.U32.AND P3, PT, R10, RZ, PT ;  /* 0x000000ff0a00720c */ /* 0x000fe40003f65070 */
[----:B------:R-:W-:-:S02]  /*1b70*/  LOP3.LUT R10, R20, 0x40, RZ, 0xc0, !PT ;  /* 0x00000040140a7812 */ /* 0x000fc400078ec0ff */
[----:B------:R-:W-:Y:S02]  /*1b80*/  IADD3.X R13, R31, c[0x0][0x23c], RZ, P0, !PT ;  /* 0x00008f001f0d7a10 */ /* 0x000fe400007fe4ff */
[----:B------:R-:W-:Y:S02]  /*1b90*/  IADD3 R14, P0, R12, c[0x0][0x238], RZ ;  /* 0x00008e000c0e7a10 */ /* 0x000fe40007f1e0ff */
[----:B------:R-:W-:Y:S02]  /*1ba0*/  SHF.R.U32.HI R10, RZ, 0x2, R10 ;  /* 0x00000002ff0a7819 */ /* 0x000fe4000001160a */
[----:B------:R-:W-:Y:S02]  /*1bb0*/  LOP3.LUT R145, R145, 0xfffffff0, RZ, 0xc0, !PT ;  /* 0xfffffff091917812 */ /* 0x000fe400078ec0ff */
[----:B------:R-:W-:Y:S02]  /*1bc0*/  IADD3.X R15, R13, c[0x0][0x23c], RZ, P0, !PT ;  /* 0x00008f000d0f7a10 */ /* 0x000fe400007fe4ff */
[----:B------:R-:W-:Y:S01]  /*1bd0*/  ISETP.NE.U32.AND P2, PT, R10, RZ, PT ;  /* 0x000000ff0a00720c */ /* 0x000fe20003f45070 */
[----:B------:R5:W-:Y:S01]  /*1be0*/  LDGSTS.E.BYPASS.LTC128B.128 [R145+0x3000], [R12.64], P4 ;  /* 0x030000000c917fae */ /* 0x000be2000a101d5e */
[----:B------:R-:W-:-:S02]  /*1bf0*/  IADD3 R16, P0, R14, c[0x0][0x238], RZ ;  /* 0x00008e000e107a10 */ /* 0x000fc40007f1e0ff */
[C---:B------:R-:W-:Y:S01]  /*1c00*/  LOP3.LUT R10, R20.reuse, 0x80, RZ, 0xc0, !PT ;  /* 0x00000080140a7812 */ /* 0x040fe200078ec0ff */
[----:B------:R1:W-:Y:S01]  /*1c10*/  LDGSTS.E.BYPASS.LTC128B.128 [R146+0x3c00], [R14.64], P1 ;  /* 0x03c000000e927fae */ /* 0x0003e20008901d5e */
[----:B------:R-:W-:Y:S02]  /*1c20*/  LOP3.LUT P5, RZ, R11, 0x10, RZ, 0xc0, !PT ;  /* 0x000000100bff7812 */ /* 0x000fe400078ac0ff */
[----:B------:R-:W-:Y:S02]  /*1c30*/  IADD3.X R17, R15, c[0x0][0x23c], RZ, P0, !PT ;  /* 0x00008f000f117a10 */ /* 0x000fe400007fe4ff */
[----:B------:R-:W-:Y:S02]  /*1c40*/  SHF.R.U32.HI R10, RZ, 0x3, R10 ;  /* 0x00000003ff0a7819 */ /* 0x000fe4000001160a */
[----:B------:R-:W-:Y:S02]  /*1c50*/  LOP3.LUT P4, RZ, R20, 0x10, RZ, 0xc0, !PT ;  /* 0x0000001014ff7812 */ /* 0x000fe4000788c0ff */
[----:B------:R-:W-:-:S02]  /*1c60*/  IADD3 R18, P0, R16, c[0x0][0x238], RZ ;  /* 0x00008e0010127a10 */ /* 0x000fc40007f1e0ff */
[----:B------:R-:W-:Y:S02]  /*1c70*/  ISETP.NE.U32.AND P1, PT, R10, RZ, PT ;  /* 0x000000ff0a00720c */ /* 0x000fe40003f25070 */
[----:B------:R-:W-:Y:S01]  /*1c80*/  IADD3.X R19, R17, c[0x0][0x23c], RZ, P0, !PT ;  /* 0x00008f0011137a10 */ /* 0x000fe200007fe4ff */
[----:B------:R4:W-:Y:S01]  /*1c90*/  LDGSTS.E.BYPASS.LTC128B.128 [R145+0x3c00], [R16.64], P5 ;  /* 0x03c0000010917fae */ /* 0x0009e2000a901d5e */
[----:B------:R-:W-:-:S04]  /*1ca0*/  IADD3 R10, P0, R18, c[0x0][0x238], RZ ;  /* 0x00008e00120a7a10 */ /* 0x000fc80007f1e0ff */
[----:B------:R-:W-:Y:S01]  /*1cb0*/  IADD3.X R11, R19, c[0x0][0x23c], RZ, P0, !PT ;  /* 0x00008f00130b7a10 */ /* 0x000fe200007fe4ff */
[----:B------:R4:W-:Y:S04]  /*1cc0*/  LDGSTS.E.BYPASS.LTC128B.128 [R146+0x4800], [R18.64], P4 ;  /* 0x0480000012927fae */ /* 0x0009e8000a101d5e */
[----:B------:R4:W-:Y:S01]  /*1cd0*/  LDGSTS.E.BYPASS.LTC128B.128 [R145+0x4800], [R10.64], P3 ;  /* 0x048000000a917fae */ /* 0x0009e20009901d5e */
[----:B------:R-:W-:Y:S02]  /*1ce0*/  PLOP3.LUT P3, PT, PT, PT, UP0, 0x80, 0x0 ;  /* 0x000000000000781c */ /* 0x000fe40003f6f008 */
[----:B-1----:R-:W-:-:S04]  /*1cf0*/  IADD3 R14, P0, R10, c[0x0][0x238], RZ ;  /* 0x00008e000a0e7a10 */ /* 0x002fc80007f1e0ff */
[----:B------:R-:W-:Y:S02]  /*1d00*/  IADD3.X R15, R11, c[0x0][0x23c], RZ, P0, !PT ;  /* 0x00008f000b0f7a10 */ /* 0x000fe400007fe4ff */
[----:B-----5:R-:W-:-:S03]  /*1d10*/  IADD3 R12, P0, R14, c[0x0][0x238], RZ ;  /* 0x00008e000e0c7a10 */ /* 0x020fc60007f1e0ff */
[----:B------:R1:W-:Y:S01]  /*1d20*/  LDGSTS.E.BYPASS.LTC128B.128 [R146+0x5400], [R14.64], P2 ;  /* 0x054000000e927fae */ /* 0x0003e20009101d5e */
[----:B------:R-:W-:Y:S02]  /*1d30*/  IADD3.X R13, R15, c[0x0][0x23c], RZ, P0, !PT ;  /* 0x00008f000f0d7a10 */ /* 0x000fe400007fe4ff */
[----:B------:R-:W-:Y:S02]  /*1d40*/  @!P3 IADD3 R144, R157, c[0x0][0x1f8], RZ ;  /* 0x00007e009d90ba10 */ /* 0x000fe40007ffe0ff */
[----:B------:R-:W-:Y:S01]  /*1d50*/  IADD3 R8, P3, R8, UR4, RZ ;  /* 0x0000000408087c10 */ /* 0x000fe2000ff7e0ff */
[----:B------:R1:W-:Y:S01]  /*1d60*/  LDGSTS.E.BYPASS.LTC128B.128 [R145+0x5400], [R12.64], P1 ;  /* 0x054000000c917fae */ /* 0x0003e20008901d5e */
[----:B------:R-:W-:Y:S02]  /*1d70*/  ISETP.GE.U32.AND P4, PT, R144, c[0x0][0x16c], PT ;  /* 0x00005b0090007a0c */ /* 0x000fe40003f86070 */
[----:B--2---:R-:W-:Y:S02]  /*1d80*/  IADD3 R6, P2, R6, UR4, RZ ;  /* 0x0000000406067c10 */ /* 0x004fe4000ff5e0ff */
[----:B---3--:R-:W-:-:S02]  /*1d90*/  IADD3 R4, P1, R4, UR4, RZ ;  /* 0x0000000404047c10 */ /* 0x008fc4000ff3e0ff */
[----:B------:R-:W-:Y:S02]  /*1da0*/  IADD3.X R9, R9, UR5, RZ, P3, !PT ;  /* 0x0000000509097c10 */ /* 0x000fe40009ffe4ff */
[----:B----4-:R-:W-:Y:S02]  /*1db0*/  IADD3 R10, P0, R2, UR4, RZ ;  /* 0x00000004020a7c10 */ /* 0x010fe4000ff1e0ff */
[----:B------:R-:W-:Y:S02]  /*1dc0*/  IADD3.X R7, R7, UR5, RZ, P2, !PT ;  /* 0x0000000507077c10 */ /* 0x000fe400097fe4ff */
[----:B------:R-:W-:Y:S02]  /*1dd0*/  IADD3.X R5, R5, UR5, RZ, P1, !PT ;  /* 0x0000000505057c10 */ /* 0x000fe40008ffe4ff */
[----:B------:R-:W-:Y:S01]  /*1de0*/  IADD3.X R11, R3, UR5, RZ, P0, !PT ;  /* 0x00000005030b7c10 */ /* 0x000fe200087fe4ff */
[----:B------:R-:W-:Y:S05]  /*1df0*/  @!P4 BRA `(.L_x_299) ;  /* 0x000000500000c947 */ /* 0x000fea0003800000 */
[----:B------:R-:W-:Y:S01]  /*1e00*/  CS2R R150, SRZ ;  /* 0x0000000000967805 */ /* 0x000fe2000001ff00 */
[----:B------:R-:W-:Y:S01]  /*1e10*/  CS2R R152, SRZ ;  /* 0x0000000000987805 */ /* 0x000fe2000001ff00 */
[----:B------:R-:W-:Y:S01]  /*1e20*/  CS2R R154, SRZ ;  /* 0x00000000009a7805 */ /* 0x000fe2000001ff00 */
[----:B------:R-:W-:-:S02]  /*1e30*/  MOV R156, RZ ;  /* 0x000000ff009c7202 */ /* 0x000fc40000000f00 */
[----:B------:R-:W-:Y:S02]  /*1e40*/  MOV R149, RZ ;  /* 0x000000ff00957202 */ /* 0x000fe40000000f00 */
.L_x_299:
[----:B------:R-:W-:Y:S05]  /*1e50*/  BSYNC B0 ;  /* 0x0000000000007941 */ /* 0x000fea0003800000 */
.L_x_298:
[----:B------:R-:W-:Y:S01]  /*1e60*/  ULDC UR4, c[0x0][0x22c] ;  /* 0x00008b0000047ab9 */ /* 0x000fe20000000800 */
[----:B------:R-:W0:Y:S01]  /*1e70*/  LDGDEPBAR ;  /* 0x00000000000079af */ /* 0x000e220000000000 */
[----:B------:R-:W-:Y:S01]  /*1e80*/  UISETP.NE.AND UP3, UPT, UR6, UR4, UPT ;  /* 0x000000040600728c */ /* 0x000fe2000bf65270 */
[----:B------:R-:W-:Y:S01]  /*1e90*/  BSSY B0, `(.L_x_300) ;  /* 0x0000069000007945 */ /* 0x000fe20003800000 */
[----:B------:R-:W-:Y:S02]  /*1ea0*/  USHF.L.U32 UR5, UR6, UR29, URZ ;  /* 0x0000001d06057299 */ /* 0x000fe4000800063f */
[----:B------:R-:W-:Y:S02]  /*1eb0*/  USHF.L.U32 UR4, UR6, UR25, URZ ;  /* 0x0000001906047299 */ /* 0x000fe4000800063f */
[----:B------:R-:W-:Y:S01]  /*1ec0*/  PLOP3.LUT P0, PT, PT, PT, UP3, 0x80, 0x0 ;  /* 0x000000000000781c */ /* 0x000fe20003f0f038 */
[----:B------:R-:W-:Y:S01]  /*1ed0*/  UIADD3 UR25, UR25, 0x1, URZ ;  /* 0x0000000119197890 */ /* 0x000fe2000fffe03f */
[----:B------:R-:W-:Y:S01]  /*1ee0*/  LOP3.LUT P1, RZ, R149, UR5, RZ, 0xc0, !PT ;  /* 0x0000000595ff7c12 */ /* 0x000fe2000f82c0ff */
[----:B------:R-:W-:Y:S01]  /*1ef0*/  ULDC UR7, c[0x0][0x17c] ;  /* 0x00005f0000077ab9 */ /* 0x000fe20000000800 */
[----:B------:R-:W-:Y:S01]  /*1f00*/  LOP3.LUT P5, RZ, R150, UR4, RZ, 0xc0, !PT ;  /* 0x0000000496ff7c12 */ /* 0x000fe2000f8ac0ff */
[----:B------:R-:W-:Y:S01]  /*1f10*/  UMOV UR9, URZ ;  /* 0x0000003f00097c82 */ /* 0x000fe20008000000 */
[----:B------:R-:W-:Y:S01]  /*1f20*/  LOP3.LUT P4, RZ, R151, UR5, RZ, 0xc0, !PT ;  /* 0x0000000597ff7c12 */ /* 0x000fe2000f88c0ff */
[----:B------:R-:W-:Y:S01]  /*1f30*/  UMOV UR26, 0x2 ;  /* 0x00000002001a7882 */ /* 0x000fe20000000000 */
[----:B------:R-:W-:Y:S01]  /*1f40*/  PLOP3.LUT P5, PT, P1, P5, PT, 0x2a, 0x0 ;  /* 0x000000000000781c */ /* 0x000fe20000faa572 */
[----:B------:R-:W-:Y:S01]  /*1f50*/  @!UP3 UMOV UR26, 0x1 ;  /* 0x00000001001ab882 */ /* 0x000fe20000000000 */
[----:B------:R-:W-:-:S02]  /*1f60*/  LOP3.LUT P3, RZ, R152, UR4, RZ, 0xc0, !PT ;  /* 0x0000000498ff7c12 */ /* 0x000fc4000f86c0ff */
[----:B------:R-:W-:Y:S02]  /*1f70*/  LOP3.LUT P2, RZ, R153, UR5, RZ, 0xc0, !PT ;  /* 0x0000000599ff7c12 */ /* 0x000fe4000f84c0ff */
[----:B------:R-:W-:Y:S02]  /*1f80*/  LOP3.LUT P1, RZ, R154, UR4, RZ, 0xc0, !PT ;  /* 0x000000049aff7c12 */ /* 0x000fe4000f82c0ff */
[----:B------:R-:W-:Y:S02]  /*1f90*/  @!P0 IADD3 R157, R157, c[0x0][0x230], RZ ;  /* 0x00008c009d9d8a10 */ /* 0x000fe40007ffe0ff */
[----:B------:R-:W-:Y:S02]  /*1fa0*/  PLOP3.LUT P3, PT, P4, P3, PT, 0x2a, 0x0 ;  /* 0x000000000000781c */ /* 0x000fe40002766572 */
[----:B------:R-:W-:Y:S01]  /*1fb0*/  PLOP3.LUT P4, PT, P2, P1, PT, 0x2a, 0x0 ;  /* 0x000000000000781c */ /* 0x000fe20001782572 */
[----:B------:R-:W-:Y:S01]  /*1fc0*/  @!PT LDS RZ, [RZ] ;  /* 0x00000000fffff984 */ /* 0x000fe20000000800 */
[----:B------:R-:W-:Y:S01]  /*1fd0*/  @!PT LDS RZ, [RZ] ;  /* 0x00000000fffff984 */ /* 0x000fe20000000800 */
[----:B------:R-:W-:Y:S01]  /*1fe0*/  @!PT LDS RZ, [RZ] ;  /* 0x00000000fffff984 */ /* 0x000fe20000000800 */
[----:B------:R2:W-:Y:S01]  /*1ff0*/  LDGSTS.E.LTC128B.128 [R148+0x80], [R8.64], !P5 ;  /* 0x0008000008947fae */ /* 0x0005e2000e921d5e */
[----:B------:R-:W-:-:S02]  /*2000*/  ISETP.GE.U32.AND P1, PT, R157, R132, PT ;  /* 0x000000849d00720c */ /* 0x000fc40003f26070 */
[----:B------:R-:W-:Y:S02]  /*2010*/  LOP3.LUT P0, RZ, R155, UR5, RZ, 0xc0, !PT ;  /* 0x000000059bff7c12 */ /* 0x000fe4000f80c0ff */
[----:B------:R-:W-:Y:S02]  /*2020*/  SEL R160, R20, RZ, !P1 ;  /* 0x000000ff14a07207 */ /* 0x000fe40004800000 */
[----:B------:R-:W-:Y:S01]  /*2030*/  LOP3.LUT P2, RZ, R156, UR4, RZ, 0xc0, !PT ;  /* 0x000000049cff7c12 */ /* 0x000fe2000f84c0ff */
[----:B------:R-:W-:Y:S02]  /*2040*/  UMOV UR4, 0xe0 ;  /* 0x000000e000047882 */ /* 0x000fe40000000000 */
[C---:B------:R-:W-:Y:S01]  /*2050*/  IMAD.SHL.U32 R2, R160.reuse, 0x10, RZ ;  /* 0x00000010a0027824 */ /* 0x040fe200078e00ff */
[----:B------:R-:W-:Y:S01]  /*2060*/  @!UP3 UMOV UR4, 0xe8 ;  /* 0x000000e80004b882 */ /* 0x000fe20000000000 */
[----:B------:R-:W-:Y:S01]  /*2070*/  PLOP3.LUT P2, PT, P0, P2, PT, 0x2a, 0x0 ;  /* 0x000000000000781c */ /* 0x000fe20000744572 */
[----:B------:R2:W-:Y:S01]  /*2080*/  LDGSTS.E.LTC128B.128 [R147+0x80], [R6.64], !P3 ;  /* 0x0008000006937fae */ /* 0x0005e2000d921d5e */
[----:B------:R-:W-:Y:S01]  /*2090*/  IMAD.SHL.U32 R3, R160, 0x4, RZ ;  /* 0x00000004a0037824 */ /* 0x000fe200078e00ff */
[----:B------:R-:W-:Y:S01]  /*20a0*/  LOP3.LUT P0, RZ, R2, 0x10, RZ, 0xc0, !PT ;  /* 0x0000001002ff7812 */ /* 0x000fe2000780c0ff */
[----:B------:R-:W-:Y:S01]  /*20b0*/  ULDC.64 UR4, c[0x0][UR4+0x160] ;  /* 0x0000580004047abb */ /* 0x000fe20008000a00 */
[----:B------:R2:W-:Y:S01]  /*20c0*/  LDGSTS.E.LTC128B.128 [R148+0xc80], [R4.64], !P4 ;  /* 0x00c8000004947fae */ /* 0x0005e2000e121d5e */
[----:B-1----:R-:W-:Y:S01]  /*20d0*/  IADD3 R14, P1, R12, UR4, RZ ;  /* 0x000000040c0e7c10 */ /* 0x002fe2000ff3e0ff */
[C---:B------:R-:W-:Y:S01]  /*20e0*/  IMAD.SHL.U32 R12, R160.reuse, 0x8, RZ ;  /* 0x00000008a00c7824 */ /* 0x040fe200078e00ff */
[----:B------:R-:W-:Y:S01]  /*20f0*/  ULDC UR4, c[0x0][0x180] ;  /* 0x0000600000047ab9 */ /* 0x000fe20000000800 */
[----:B------:R-:W-:Y:S01]  /*2100*/  IMAD.SHL.U32 R2, R160, 0x2, RZ ;  /* 0x00000002a0027824 */ /* 0x000fe200078e00ff */
[----:B------:R-:W-:Y:S01]  /*2110*/  IADD3.X R15, R13, UR5, RZ, P1, !PT ;  /* 0x000000050d0f7c10 */ /* 0x000fe20008ffe4ff */
[----:B------:R-:W-:Y:S01]  /*2120*/  UISETP.NE.AND UP2, UPT, UR25, UR4, UPT ;  /* 0x000000041900728c */ /* 0x000fe2000bf45270 */
[----:B------:R-:W-:Y:S01]  /*2130*/  LOP3.LUT P4, RZ, R12, 0x10, RZ, 0xc0, !PT ;  /* 0x000000100cff7812 */ /* 0x000fe2000788c0ff */
[----:B------:R2:W-:Y:S01]  /*2140*/  LDGSTS.E.LTC128B.128 [R147+0xc80], [R10.64], !P2 ;  /* 0x00c800000a937fae */ /* 0x0005e2000d121d5e */
[----:B------:R-:W-:Y:S01]  /*2150*/  LOP3.LUT P1, RZ, R3, 0x10, RZ, 0xc0, !PT ;  /* 0x0000001003ff7812 */ /* 0x000fe2000782c0ff */
[----:B------:R-:W-:Y:S01]  /*2160*/  ULDC UR5, c[0x2][0x0] ;  /* 0x0080000000057ab9 */ /* 0x000fe20000000800 */
[----:B------:R-:W-:Y:S01]  /*2170*/  LOP3.LUT P5, RZ, R2, 0x10, RZ, 0xc0, !PT ;  /* 0x0000001002ff7812 */ /* 0x000fe200078ac0ff */
[----:B------:R1:W-:Y:S01]  /*2180*/  LDGSTS.E.BYPASS.LTC128B.128 [R146+0x3080], [R14.64], P0 ;  /* 0x030800000e927fae */ /* 0x0003e20008101d5e */
[----:B------:R-:W-:-:S02]  /*2190*/  IADD3 R20, P0, R14, c[0x0][0x238], RZ ;  /* 0x00008e000e147a10 */ /* 0x000fc40007f1e0ff */
[----:B------:R-:W-:Y:S02]  /*21a0*/  LOP3.LUT R2, R160, 0x40, RZ, 0xc0, !PT ;  /* 0x00000040a0027812 */ /* 0x000fe400078ec0ff */
[----:B------:R-:W-:Y:S01]  /*21b0*/  IADD3.X R21, R15, c[0x0][0x23c], RZ, P0, !PT ;  /* 0x00008f000f157a10 */ /* 0x000fe200007fe4ff */
[----:B------:R-:W-:Y:S01]  /*21c0*/  @!UP2 UIADD3 UR4, UR29, 0x1, URZ ;  /* 0x000000011d04a890 */ /* 0x000fe2000fffe03f */
[----:B------:R-:W-:Y:S01]  /*21d0*/  IADD3 R18, P0, R20, c[0x0][0x238], RZ ;  /* 0x00008e0014127a10 */ /* 0x000fe20007f1e0ff */
[----:B------:R-:W-:Y:S01]  /*21e0*/  @!UP2 UMOV UR25, URZ ;  /* 0x0000003f0019ac82 */ /* 0x000fe20008000000 */
[----:B------:R-:W-:Y:S01]  /*21f0*/  SHF.R.U32.HI R2, RZ, 0x2, R2 ;  /* 0x00000002ff027819 */ /* 0x000fe20000011602 */
[----:B------:R2:W-:Y:S01]  /*2200*/  LDGSTS.E.BYPASS.LTC128B.128 [R145+0x3080], [R20.64], P4 ;  /* 0x0308000014917fae */ /* 0x0005e2000a101d5e */
[----:B------:R-:W-:Y:S01]  /*2210*/  IADD3.X R19, R21, c[0x0][0x23c], RZ, P0, !PT ;  /* 0x00008f0015137a10 */ /* 0x000fe200007fe4ff */
[----:B------:R-:W-:Y:S01]  /*2220*/  @!UP2 UISETP.GE.AND UP1, UPT, UR4, UR7, UPT ;  /* 0x000000070400a28c */ /* 0x000fe2000bf26270 */
[----:B------:R-:W-:-:S02]  /*2230*/  IADD3 R16, P0, R18, c[0x0][0x238], RZ ;  /* 0x00008e0012107a10 */ /* 0x000fc40007f1e0ff */
[----:B------:R-:W-:Y:S01]  /*2240*/  LOP3.LUT P4, RZ, R160, 0x10, RZ, 0xc0, !PT ;  /* 0x00000010a0ff7812 */ /* 0x000fe2000788c0ff */
[----:B------:R-:W-:Y:S01]  /*2250*/  @!UP2 USEL UR9, UR6, 0x2, !UP1 ;  /* 0x000000020609a887 */ /* 0x000fe2000c800000 */
[----:B------:R-:W-:Y:S01]  /*2260*/  IADD3.X R17, R19, c[0x0][0x23c], RZ, P0, !PT ;  /* 0x00008f0013117a10 */ /* 0x000fe200007fe4ff */
[----:B------:R3:W-:Y:S01]  /*2270*/  LDGSTS.E.BYPASS.LTC128B.128 [R146+0x3c80], [R18.64], P1 ;  /* 0x03c8000012927fae */ /* 0x0007e20008901d5e */
[----:B------:R-:W-:Y:S01]  /*2280*/  IADD3 R12, P0, R16, c[0x0][0x238], RZ ;  /* 0x00008e00100c7a10 */ /* 0x000fe20007f1e0ff */
[----:B------:R-:W-:Y:S01]  /*2290*/  UISETP.NE.AND UP0, UPT, UR9, 0x2, UPT ;  /* 0x000000020900788c */ /* 0x000fe2000bf05270 */
[----:B------:R-:W-:Y:S01]  /*22a0*/  LOP3.LUT R3, R160, 0x20, RZ, 0xc0, !PT ;  /* 0x00000020a0037812 */ /* 0x000fe200078ec0ff */
[----:B------:R2:W-:Y:S01]  /*22b0*/  LDGSTS.E.BYPASS.LTC128B.128 [R145+0x3c80], [R16.64], P5 ;  /* 0x03c8000010917fae */ /* 0x0005e2000a901d5e */
[----:B------:R-:W-:Y:S01]  /*22c0*/  IADD3.X R13, R17, c[0x0][0x23c], RZ, P0, !PT ;  /* 0x00008f00110d7a10 */ /* 0x000fe200007fe4ff */
[----:B------:R-:W-:Y:S01]  /*22d0*/  UIMAD UR5, UR9, UR8, UR5 ;  /* 0x00000008090572a4 */ /* 0x000fe2000f8e0205 */
[----:B------:R-:W-:Y:S01]  /*22e0*/  ISETP.NE.U32.AND P2, PT, R2, RZ, PT ;  /* 0x000000ff0200720c */ /* 0x000fe20003f45070 */
[----:B------:R-:W-:Y:S01]  /*22f0*/  @!UP2 USEL UR29, UR4, URZ, !UP1 ;  /* 0x0000003f041da287 */ /* 0x000fe2000c800000 */
[----:B-1----:R-:W-:Y:S01]  /*2300*/  IADD3 R14, P0, R12, c[0x0][0x238], RZ ;  /* 0x00008e000c0e7a10 */ /* 0x002fe20007f1e0ff */
[----:B------:R2:W-:Y:S01]  /*2310*/  LDGSTS.E.BYPASS.LTC128B.128 [R146+0x4880], [R12.64], P4 ;  /* 0x048800000c927fae */ /* 0x0005e2000a101d5e */
[----:B------:R-:W-:Y:S01]  /*2320*/  PLOP3.LUT P4, PT, PT, PT, UP0, 0x80, 0x0 ;  /* 0x000000000000781c */ /* 0x000fe20003f8f008 */
[----:B------:R-:W-:Y:S01]  /*2330*/  UMOV UR7, 0xe0 ;  /* 0x000000e000077882 */ /* 0x000fe20000000000 */
[----:B------:R-:W-:-:S02]  /*2340*/  LOP3.LUT R2, R160, 0x80, RZ, 0xc0, !PT ;  /* 0x00000080a0027812 */ /* 0x000fc400078ec0ff */
[----:B------:R-:W-:Y:S02]  /*2350*/  SHF.R.U32.HI R3, RZ, 0x1, R3 ;  /* 0x00000001ff037819 */ /* 0x000fe40000011603 */
[----:B------:R-:W-:Y:S01]  /*2360*/  IADD3.X R15, R13, c[0x0][0x23c], RZ, P0, !PT ;  /* 0x00008f000d0f7a10 */ /* 0x000fe200007fe4ff */
[----:B------:R-:W-:Y:S01]  /*2370*/  ULDC.64 UR4, c[0x0][UR5+0x160] ;  /* 0x0000580005047abb */ /* 0x000fe20008000a00 */
[----:B------:R-:W-:Y:S02]  /*2380*/  SHF.R.U32.HI R2, RZ, 0x3, R2 ;  /* 0x00000003ff027819 */ /* 0x000fe40000011602 */
[----:B------:R-:W-:Y:S02]  /*2390*/  ISETP.NE.U32.AND P3, PT, R3, RZ, PT ;  /* 0x000000ff0300720c */ /* 0x000fe40003f65070 */
[----:B------:R-:W-:Y:S02]  /*23a0*/  ISETP.NE.U32.AND P1, PT, R2, RZ, PT ;  /* 0x000000ff0200720c */ /* 0x000fe40003f25070 */
[----:B------:R-:W-:-:S02]  /*23b0*/  @!P4 IADD3 R144, R144, c[0x0][0x1f8], RZ ;  /* 0x00007e009090ca10 */ /* 0x000fc40007ffe0ff */
[----:B---3--:R-:W-:Y:S02]  /*23c0*/  IADD3 R18, P0, R14, c[0x0][0x238], RZ ;  /* 0x00008e000e127a10 */ /* 0x008fe40007f1e0ff */
[----:B------:R-:W-:Y:S02]  /*23d0*/  IADD3 R134, P4, R8, UR4, RZ ;  /* 0x0000000408867c10 */ /* 0x000fe4000ff9e0ff */
[----:B------:R-:W-:Y:S02]  /*23e0*/  IADD3.X R19, R15, c[0x0][0x23c], RZ, P0, !PT ;  /* 0x00008f000f137a10 */ /* 0x000fe400007fe4ff */
[----:B------:R-:W-:Y:S01]  /*23f0*/  IADD3 R2, P0, R18, c[0x0][0x238], RZ ;  /* 0x00008e0012027a10 */ /* 0x000fe20007f1e0ff */
[----:B------:R2:W-:Y:S01]  /*2400*/  LDGSTS.E.BYPASS.LTC128B.128 [R145+0x4880], [R14.64], P3 ;  /* 0x048800000e917fae */ /* 0x0005e20009901d5e */
[----:B------:R-:W-:Y:S02]  /*2410*/  IADD3 R136, P3, R6, UR4, RZ ;  /* 0x0000000406887c10 */ /* 0x000fe4000ff7e0ff */
[----:B------:R-:W-:Y:S01]  /*2420*/  IADD3.X R3, R19, c[0x0][0x23c], RZ, P0, !PT ;  /* 0x00008f0013037a10 */ /* 0x000fe200007fe4ff */
[----:B------:R2:W-:Y:S01]  /*2430*/  LDGSTS.E.BYPASS.LTC128B.128 [R146+0x5480], [R18.64], P2 ;  /* 0x0548000012927fae */ /* 0x0005e20009101d5e */
[----:B------:R-:W-:-:S02]  /*2440*/  ISETP.GE.U32.AND P0, PT, R144, c[0x0][0x16c], PT ;  /* 0x00005b0090007a0c */ /* 0x000fc40003f06070 */
[----:B------:R-:W-:Y:S01]  /*2450*/  IADD3 R138, P2, R10, UR4, RZ ;  /* 0x000000040a8a7c10 */ /* 0x000fe2000ff5e0ff */
[----:B------:R2:W-:Y:S01]  /*2460*/  LDGSTS.E.BYPASS.LTC128B.128 [R145+0x5480], [R2.64], P1 ;  /* 0x0548000002917fae */ /* 0x0005e20008901d5e */
[----:B------:R-:W-:Y:S02]  /*2470*/  IADD3 R140, P1, R4, UR4, RZ ;  /* 0x00000004048c7c10 */ /* 0x000fe4000ff3e0ff */
[----:B------:R-:W-:Y:S02]  /*2480*/  IADD3.X R133, R9, UR5, RZ, P4, !PT ;  /* 0x0000000509857c10 */ /* 0x000fe4000a7fe4ff */
        /* <DEDUP_REMOVED lines=9> */
.L_x_301:
[----:B------:R-:W-:Y:S05]  /*2520*/  BSYNC B0 ;  /* 0x0000000000007941 */ /* 0x000fea0003800000 */
.L_x_300:
[----:B------:R-:W-:Y:S01]  /*2530*/  ULDC UR4, c[0x0][0x22c] ;  /* 0x00008b0000047ab9 */ /* 0x000fe20000000800 */
[C---:B------:R-:W-:Y:S01]  /*2540*/  LOP3.LUT R100, R0.reuse, 0x7, RZ, 0xc0, !PT ;  /* 0x0000000700647812 */ /* 0x040fe200078ec0ff */
[----:B------:R-:W-:Y:S01]  /*2550*/  UISETP.NE.AND UP1, UPT, UR26, UR4, UPT ;  /* 0x000000041a00728c */ /* 0x000fe2000bf25270 */
[----:B--2---:R-:W-:Y:S01]  /*2560*/  SHF.R.U32.HI R5, RZ, 0x3, R0 ;  /* 0x00000003ff057819 */ /* 0x004fe20000011600 */
[----:B------:R-:W0:Y:S01]  /*2570*/  LDGDEPBAR ;  /* 0x00000000000079af */ /* 0x000e220000000000 */
[----:B------:R-:W-:Y:S01]  /*2580*/  SHF.R.U32.HI R66, RZ, 0x1, R100 ;  /* 0x00000001ff427819 */ /* 0x000fe20000011664 */
[C---:B------:R-:W-:Y:S01]  /*2590*/  IMAD.SHL.U32 R103, R0.reuse, 0x4, RZ ;  /* 0x0000000400677824 */ /* 0x040fe200078e00ff */
[----:B------:R-:W-:Y:S01]  /*25a0*/  LOP3.LUT R143, R0, 0xe, RZ, 0xc0, !PT ;  /* 0x0000000e008f7812 */ /* 0x000fe200078ec0ff */
[----:B------:R-:W-:Y:S01]  /*25b0*/  USHF.L.U32 UR5, UR6, UR29, URZ ;  /* 0x0000001d06057299 */ /* 0x000fe2000800063f */
[----:B------:R-:W-:Y:S01]  /*25c0*/  PLOP3.LUT P0, PT, PT, PT, UP1, 0x80, 0x0 ;  /* 0x000000000000781c */ /* 0x000fe20003f0f018 */
[----:B------:R-:W-:Y:S01]  /*25d0*/  USHF.L.U32 UR8, UR6, UR25, URZ ;  /* 0x0000001906087299 */ /* 0x000fe2000800063f */
[----:B------:R-:W-:Y:S01]  /*25e0*/  LOP3.LUT R66, R66, 0x1, R5, 0x78, !PT ;  /* 0x0000000142427812 */ /* 0x000fe200078e7805 */
[----:B------:R-:W-:Y:S01]  /*25f0*/  USHF.L.U32 UR9, UR27, 0x4, URZ ;  /* 0x000000041b097899 */ /* 0x000fe2000800063f */
[----:B------:R-:W-:Y:S01]  /*2600*/  SHF.R.U32.HI R143, RZ, 0x1, R143 ;  /* 0x00000001ff8f7819 */ /* 0x000fe2000001168f */
[----:B------:R-:W-:Y:S01]  /*2610*/  @!UP1 UMOV UR7, 0xe8 ;  /* 0x000000e800079882 */ /* 0x000fe20000000000 */
[----:B------:R-:W-:Y:S01]  /*2620*/  LOP3.LUT R101, R0, 0x6, RZ, 0xc0, !PT ;  /* 0x0000000600657812 */ /* 0x000fe200078ec0ff */
[----:B------:R-:W-:Y:S01]  /*2630*/  ULEA UR4, UR10, 0x3000, 0x4 ;  /* 0x000030000a047891 */ /* 0x000fe2000f8e203f */
[----:B------:R-:W-:Y:S01]  /*2640*/  LOP3.LUT R103, R103, 0x4, RZ, 0xc0, !PT ;  /* 0x0000000467677812 */ /* 0x000fe200078ec0ff */
[----:B------:R-:W-:Y:S01]  /*2650*/  IMAD R6, R143, 0x18, RZ ;  /* 0x000000188f067824 */ /* 0x000fe200078e02ff */
[----:B------:R-:W-:Y:S01]  /*2660*/  SHF.R.U32.HI R101, RZ, 0x1, R101 ;  /* 0x00000001ff657819 */ /* 0x000fe20000011665 */
[----:B------:R-:W-:Y:S01]  /*2670*/  ULDC.64 UR12, c[0x0][UR7+0x160] ;  /* 0x00005800070c7abb */ /* 0x000fe20008000a00 */
[----:B------:R-:W-:Y:S01]  /*2680*/  LOP3.LUT P1, RZ, R149, UR5, RZ, 0xc0, !PT ;  /* 0x0000000595ff7c12 */ /* 0x000fe2000f82c0ff */
[----:B------:R-:W-:Y:S01]  /*2690*/  IMAD.MOV.U32 R135, RZ, RZ, R133 ;  /* 0x000000ffff877224 */ /* 0x000fe200078e0085 */
[----:B------:R-:W-:Y:S01]  /*26a0*/  @!P0 IADD3 R157, R157, c[0x0][0x230], RZ ;  /* 0x00008c009d9d8a10 */ /* 0x000fe20007ffe0ff */
[----:B------:R-:W-:Y:S01]  /*26b0*/  @!UP1 UMOV UR26, URZ ;  /* 0x0000003f001a9c82 */ /* 0x000fe20008000000 */
[----:B------:R-:W-:Y:S01]  /*26c0*/  LOP3.LUT R9, R6, R103, RZ, 0xfc, !PT ;  /* 0x0000006706097212 */ /* 0x000fe200078efcff */
[----:B------:R-:W-:Y:S01]  /*26d0*/  CS2R R16, SRZ ;  /* 0x0000000000107805 */ /* 0x000fe2000001ff00 */
[----:B------:R-:W-:Y:S01]  /*26e0*/  ISETP.GE.U32.AND P0, PT, R157, R132, PT ;  /* 0x000000849d00720c */ /* 0x000fe20003f06070 */
[----:B------:R-:W-:-:S04]  /*26f0*/  DEPBAR.LE SB0, 0x1 ;  /* 0x000080400000791a */ /* 0x000fc80000000000 */
[----:B------:R-:W-:Y:S01]  /*2700*/  SEL R160, R160, RZ, !P0 ;  /* 0x000000ffa0a07207 */ /* 0x000fe20004000000 */
[----:B------:R-:W-:Y:S01]  /*2710*/  CS2R R18, SRZ ;  /* 0x0000000000127805 */ /* 0x000fe2000001ff00 */
[----:B------:R-:W-:Y:S01]  /*2720*/  LOP3.LUT P6, RZ, R150, UR8, RZ, 0xc0, !PT ;  /* 0x0000000896ff7c12 */ /* 0x000fe2000f8cc0ff */
[----:B------:R-:W-:Y:S01]  /*2730*/  CS2R R48, SRZ ;  /* 0x0000000000307805 */ /* 0x000fe2000001ff00 */
[----:B------:R-:W-:Y:S01]  /*2740*/  LOP3.LUT P0, RZ, R151, UR5, RZ, 0xc0, !PT ;  /* 0x0000000597ff7c12 */ /* 0x000fe2000f80c0ff */
[----:B------:R-:W-:Y:S01]  /*2750*/  IMAD.SHL.U32 R4, R160, 0x10, RZ ;  /* 0x00000010a0047824 */ /* 0x000fe200078e00ff */
[----:B------:R-:W-:Y:S01]  /*2760*/  LOP3.LUT P5, RZ, R152, UR8, RZ, 0xc0, !PT ;  /* 0x0000000898ff7c12 */ /* 0x000fe2000f8ac0ff */
[----:B------:R-:W-:Y:S01]  /*2770*/  IMAD.SHL.U32 R5, R160, 0x8, RZ ;  /* 0x00000008a0057824 */ /* 0x000fe200078e00ff */
[----:B------:R-:W-:Y:S01]  /*2780*/  PLOP3.LUT P6, PT, P1, P6, PT, 0x2a, 0x0 ;  /* 0x000000000000781c */ /* 0x000fe20000fcc572 */
[----:B------:R-:W-:Y:S01]  /*2790*/  ULDC UR5, c[0x0][0x1c4] ;  /* 0x0000710000057ab9 */ /* 0x000fe20000000800 */
[----:B------:R-:W-:Y:S01]  /*27a0*/  LOP3.LUT P4, RZ, R4, 0x10, RZ, 0xc0, !PT ;  /* 0x0000001004ff7812 */ /* 0x000fe2000788c0ff */
[----:B------:R-:W-:Y:S01]  /*27b0*/  UISETP.LE.AND UP0, UPT, UR6, UR5, UPT ;  /* 0x000000050600728c */ /* 0x000fe2000bf03270 */
[----:B------:R-:W-:Y:S01]  /*27c0*/  SHF.R.U32.HI R4, RZ, 0x4, R0 ;  /* 0x00000004ff047819 */ /* 0x000fe20000011600 */
[----:B------:R-:W-:Y:S01]  /*27d0*/  CS2R R50, SRZ ;  /* 0x0000000000327805 */ /* 0x000fe2000001ff00 */
[----:B------:R-:W-:Y:S01]  /*27e0*/  LOP3.LUT P3, RZ, R5, 0x10, RZ, 0xc0, !PT ;  /* 0x0000001005ff7812 */ /* 0x000fe2000786c0ff */
[----:B------:R-:W-:Y:S01]  /*27f0*/  IMAD.SHL.U32 R5, R160, 0x4, RZ ;  /* 0x00000004a0057824 */ /* 0x000fe200078e00ff */
[----:B------:R-:W-:Y:S01]  /*2800*/  LOP3.LUT R4, R4, 0x1, RZ, 0xc0, !PT ;  /* 0x0000000104047812 */ /* 0x000fe200078ec0ff */
[----:B------:R-:W-:Y:S01]  /*2810*/  CS2R R14, SRZ ;  /* 0x00000000000e7805 */ /* 0x000fe2000001ff00 */
[----:B------:R-:W-:Y:S01]  /*2820*/  PLOP3.LUT P0, PT, P0, P5, PT, 0x2a, 0x0 ;  /* 0x000000000000781c */ /* 0x000fe2000070a572 */
[----:B------:R-:W-:Y:S01]  /*2830*/  CS2R R20, SRZ ;  /* 0x0000000000147805 */ /* 0x000fe2000001ff00 */
[----:B------:R-:W-:Y:S01]  /*2840*/  LOP3.LUT P2, RZ, R5, 0x10, RZ, 0xc0, !PT ;  /* 0x0000001005ff7812 */ /* 0x000fe2000784c0ff */
[----:B------:R-:W-:Y:S01]  /*2850*/  IMAD.SHL.U32 R5, R4, 0x8, RZ ;  /* 0x0000000804057824 */ /* 0x000fe200078e00ff */
[-CC-:B------:R-:W-:Y:S01]  /*2860*/  LOP3.LUT R7, R103, R4.reuse, R101.reuse, 0xf6, !PT ;  /* 0x0000000467077212 */ /* 0x180fe200078ef665 */
[----:B------:R-:W-:Y:S01]  /*2870*/  CS2R R46, SRZ ;  /* 0x00000000002e7805 */ /* 0x000fe2000001ff00 */
[----:B------:R-:W-:Y:S01]  /*2880*/  LOP3.LUT R9, R9, R4, R101, 0xf6, !PT ;  /* 0x0000000409097212 */ /* 0x000fe200078ef665 */
[----:B------:R-:W-:Y:S01]  /*2890*/  CS2R R52, SRZ ;  /* 0x0000000000347805 */ /* 0x000fe2000001ff00 */
[----:B------:R-:W-:Y:S01]  /*28a0*/  LOP3.LUT R5, R5, 0xfffffff8, R100, 0xe2, !PT ;  /* 0xfffffff805057812 */ /* 0x000fe200078ee264 */
[----:B------:R-:W-:Y:S01]  /*28b0*/  CS2R R12, SRZ ;  /* 0x00000000000c7805 */ /* 0x000fe2000001ff00 */
[----:B------:R-:W-:Y:S01]  /*28c0*/  IADD3 R4, P1, R2, UR12, RZ ;  /* 0x0000000c02047c10 */ /* 0x000fe2000ff3e0ff */
[----:B------:R-:W-:Y:S01]  /*28d0*/  CS2R R22, SRZ ;  /* 0x0000000000167805 */ /* 0x000fe2000001ff00 */
[----:B------:R-:W-:Y:S01]  /*28e0*/  SHF.R.U32.HI R72, RZ, 0x1, R5 ;  /* 0x00000001ff487819 */ /* 0x000fe20000011605 */
[----:B------:R-:W-:Y:S01]  /*28f0*/  CS2R R44, SRZ ;  /* 0x00000000002c7805 */ /* 0x000fe2000001ff00 */
[----:B------:R-:W-:Y:S01]  /*2900*/  LOP3.LUT R68, R7, R6, RZ, 0xfc, !PT ;  /* 0x0000000607447212 */ /* 0x000fe200078efcff */
[----:B------:R-:W-:Y:S01]  /*2910*/  CS2R R54, SRZ ;  /* 0x0000000000367805 */ /* 0x000fe2000001ff00 */
[----:B------:R-:W-:Y:S01]  /*2920*/  IADD3 R9, R9, UR27, RZ ;  /* 0x0000001b09097c10 */ /* 0x000fe2000fffe0ff */
[----:B------:R-:W-:Y:S01]  /*2930*/  IMAD R72, R72, 0x18, RZ ;  /* 0x0000001848487824 */ /* 0x000fe200078e02ff */
[----:B------:R-:W-:Y:S01]  /*2940*/  IADD3.X R5, R3, UR13, RZ, P1, !PT ;  /* 0x0000000d03057c10 */ /* 0x000fe20008ffe4ff */
[----:B------:R-:W-:Y:S01]  /*2950*/  IMAD.SHL.U32 R3, R160, 0x2, RZ ;  /* 0x00000002a0037824 */ /* 0x000fe200078e00ff */
[----:B------:R-:W-:Y:S01]  /*2960*/  LEA R68, R68, UR9, 0x4 ;  /* 0x0000000944447c11 */ /* 0x000fe2000f8e20ff */
[----:B------:R-:W-:Y:S01]  /*2970*/  BAR.SYNC.DEFER_BLOCKING 0x0 ;  /* 0x0000000000007b1d */ /* 0x000fe20000010000 */
[--C-:B------:R-:W-:Y:S01]  /*2980*/  LOP3.LUT R8, R66, R72, R103.reuse, 0xfe, !PT ;  /* 0x0000004842087212 */ /* 0x100fe200078efe67 */
[----:B------:R-:W-:Y:S01]  /*2990*/  IMAD.SHL.U32 R9, R9, 0x10, RZ ;  /* 0x0000001009097824 */ /* 0x000fe200078e00ff */
[----:B------:R-:W-:Y:S01]  /*29a0*/  LOP3.LUT R72, R72, R66, R103, 0xfe, !PT ;  /* 0x0000004248487212 */ /* 0x000fe200078efe67 */
[----:B------:R-:W-:Y:S01]  /*29b0*/  CS2R R10, SRZ ;  /* 0x00000000000a7805 */ /* 0x000fe2000001ff00 */
[----:B------:R-:W-:Y:S01]  /*29c0*/  IADD3 R8, R8, UR10, RZ ;  /* 0x0000000a08087c10 */ /* 0x000fe2000fffe0ff */
[----:B------:R-:W-:Y:S01]  /*29d0*/  CS2R R24, SRZ ;  /* 0x0000000000187805 */ /* 0x000fe2000001ff00 */
[----:B------:R-:W-:Y:S01]  /*29e0*/  IADD3 R2, P1, R4, c[0x0][0x238], RZ ;  /* 0x00008e0004027a10 */ /* 0x000fe20007f3e0ff */
[----:B------:R-:W-:Y:S01]  /*29f0*/  CS2R R42, SRZ ;  /* 0x00000000002a7805 */ /* 0x000fe2000001ff00 */
[----:B------:R-:W-:Y:S01]  /*2a00*/  LEA R72, R72, UR4, 0x4 ;  /* 0x0000000448487c11 */ /* 0x000fe2000f8e20ff */
[----:B------:R-:W-:Y:S01]  /*2a10*/  IMAD.SHL.U32 R8, R8, 0x10, RZ ;  /* 0x0000001008087824 */ /* 0x000fe200078e00ff */
[----:B------:R-:W-:Y:S01]  /*2a20*/  LOP3.LUT P5, RZ, R3, 0x10, RZ, 0xc0, !PT ;  /* 0x0000001003ff7812 */ /* 0x000fe200078ac0ff */
[----:B------:R-:W-:Y:S01]  /*2a30*/  CS2R R56, SRZ ;  /* 0x0000000000387805 */ /* 0x000fe2000001ff00 */
[----:B------:R-:W-:Y:S01]  /*2a40*/  IADD3.X R3, R5, c[0x0][0x23c], RZ, P1, !PT ;  /* 0x00008f0005037a10 */ /* 0x000fe20000ffe4ff */
[----:B------:R-:W-:Y:S01]  /*2a50*/  CS2R R26, SRZ ;  /* 0x00000000001a7805 */ /* 0x000fe2000001ff00 */
[----:B------:R-:W-:Y:S01]  /*2a60*/  IADD3 R6, P1, R2, c[0x0][0x238], RZ ;  /* 0x00008e0002067a10 */ /* 0x000fe20007f3e0ff */
[----:B------:R-:W-:Y:S01]  /*2a70*/  CS2R R40, SRZ ;  /* 0x0000000000287805 */ /* 0x000fe2000001ff00 */
[----:B------:R-:W-:Y:S01]  /*2a80*/  CS2R R58, SRZ ;  /* 0x00000000003a7805 */ /* 0x000fe2000001ff00 */
[----:B------:R-:W-:Y:S01]  /*2a90*/  CS2R R28, SRZ ;  /* 0x00000000001c7805 */ /* 0x000fe2000001ff00 */
[----:B------:R-:W-:Y:S01]  /*2aa0*/  IADD3.X R7, R3, c[0x0][0x23c], RZ, P1, !PT ;  /* 0x00008f0003077a10 */ /* 0x000fe20000ffe4ff */
[----:B------:R-:W-:Y:S01]  /*2ab0*/  CS2R R38, SRZ ;  /* 0x0000000000267805 */ /* 0x000fe2000001ff00 */
[----:B------:R-:W-:Y:S01]  /*2ac0*/  CS2R R60, SRZ ;  /* 0x00000000003c7805 */ /* 0x000fe2000001ff00 */
[----:B------:R-:W-:Y:S01]  /*2ad0*/  CS2R R30, SRZ ;  /* 0x00000000001e7805 */ /* 0x000fe2000001ff00 */
[----:B------:R-:W-:Y:S01]  /*2ae0*/  CS2R R36, SRZ ;  /* 0x0000000000247805 */ /* 0x000fe2000001ff00 */
[----:B------:R-:W1:Y:S01]  /*2af0*/  LDSM.16.M88.4 R68, [R68] ;  /* 0x000000004444783b */ /* 0x000e620000000200 */
[----:B------:R-:W-:Y:S01]  /*2b00*/  CS2R R62, SRZ ;  /* 0x00000000003e7805 */ /* 0x000fe2000001ff00 */
[----:B------:R-:W-:Y:S01]  /*2b10*/  CS2R R32, SRZ ;  /* 0x0000000000207805 */ /* 0x000fe2000001ff00 */
[----:B------:R-:W-:Y:S01]  /*2b20*/  CS2R R34, SRZ ;  /* 0x0000000000227805 */ /* 0x000fe2000001ff00 */
[----:B------:R-:W2:Y:S01]  /*2b30*/  LDSM.16.M88.4 R88, [R9+0xc00] ;  /* 0x000c00000958783b */ /* 0x000ea20000000200 */
[----:B------:R-:W-:-:S03]  /*2b40*/  CS2R R64, SRZ ;  /* 0x0000000000407805 */ /* 0x000fc6000001ff00 */
[----:B------:R-:W3:Y:S04]  /*2b50*/  LDSM.16.M88.4 R92, [R9+0x1800] ;  /* 0x00180000095c783b */ /* 0x000ee80000000200 */
[----:B------:R-:W4:Y:S04]  /*2b60*/  LDSM.16.M88.4 R96, [R9+0x2400] ;  /* 0x002400000960783b */ /* 0x000f280000000200 */
[----:B------:R-:W1:Y:S04]  /*2b70*/  LDSM.16.M88.4 R72, [R72] ;  /* 0x000000004848783b */ /* 0x000e680000000200 */
[----:B------:R-:W1:Y:S04]  /*2b80*/  LDSM.16.M88.4 R76, [R8+0x3c00] ;  /* 0x003c0000084c783b */ /* 0x000e680000000200 */
[----:B------:R-:W1:Y:S04]  /*2b90*/  LDSM.16.M88.4 R80, [R8+0x4800] ;  /* 0x004800000850783b */ /* 0x000e680000000200 */
[----:B------:R5:W1:Y:S04]  /*2ba0*/  LDSM.16.M88.4 R84, [R8+0x5400] ;  /* 0x005400000854783b */ /* 0x000a680000000200 */
[----:B------:R-:W-:Y:S01]  /*2bb0*/  @!PT LDS RZ, [RZ] ;  /* 0x00000000fffff984 */ /* 0x000fe20000000800 */
[----:B------:R-:W-:Y:S01]  /*2bc0*/  @!PT LDS RZ, [RZ] ;  /* 0x00000000fffff984 */ /* 0x000fe20000000800 */
[----:B------:R-:W-:Y:S01]  /*2bd0*/  @!PT LDS RZ, [RZ] ;  /* 0x00000000fffff984 */ /* 0x000fe20000000800 */
[----:B------:R2:W-:Y:S04]  /*2be0*/  LDGSTS.E.LTC128B.128 [R148+0x100], [R134.64], !P6 ;  /* 0x0010000086947fae */ /* 0x0005e8000f121d5e */
[----:B------:R1:W-:Y:S01]  /*2bf0*/  LDGSTS.E.LTC128B.128 [R147+0x100], [R136.64], !P0 ;  /* 0x0010000088937fae */ /* 0x0003e2000c121d5e */
[----:B------:R-:W-:-:S03]  /*2c00*/  IADD3 R104, P0, R6, c[0x0][0x238], RZ ;  /* 0x00008e0006687a10 */ /* 0x000fc60007f1e0ff */
[----:B------:R3:W-:Y:S01]  /*2c10*/  LDGSTS.E.BYPASS.LTC128B.128 [R146+0x3100], [R4.64], P4 ;  /* 0x0310000004927fae */ /* 0x0007e2000a101d5e */
[----:B------:R-:W-:Y:S02]  /*2c20*/  IADD3.X R105, R7, c[0x0][0x23c], RZ, P0, !PT ;  /* 0x00008f0007697a10 */ /* 0x000fe400007fe4ff */
[----:B------:R-:W-:Y:S01]  /*2c30*/  PLOP3.LUT P0, PT, PT, PT, UP0, 0x80, 0x0 ;  /* 0x000000000000781c */ /* 0x000fe20003f0f008 */
[----:B------:R1:W-:Y:S01]  /*2c40*/  LDGSTS.E.BYPASS.LTC128B.128 [R145+0x3100], [R2.64], P3 ;  /* 0x0310000002917fae */ /* 0x0003e20009901d5e */
[----:B------:R-:W-:-:S03]  /*2c50*/  IADD3 R158, P1, R104, c[0x0][0x238], RZ ;  /* 0x00008e00689e7a10 */ /* 0x000fc60007f3e0ff */
[----:B------:R4:W-:Y:S01]  /*2c60*/  LDGSTS.E.BYPASS.LTC128B.128 [R146+0x3d00], [R6.64], P2 ;  /* 0x03d0000006927fae */ /* 0x0009e20009101d5e */
[----:B-----5:R-:W-:-:S03]  /*2c70*/  CS2R R8, SRZ ;  /* 0x0000000000087805 */ /* 0x020fc6000001ff00 */
[----:B------:R4:W-:Y:S01]  /*2c80*/  LDGSTS.E.BYPASS.LTC128B.128 [R145+0x3d00], [R104.64], P5 ;  /* 0x03d0000068917fae */ /* 0x0009e2000a901d5e */
[----:B--2---:R-:W-:Y:S01]  /*2c90*/  IADD3.X R135, R105, c[0x0][0x23c], RZ, P1, !PT ;  /* 0x00008f0069877a10 */ /* 0x004fe20000ffe4ff */
[----:B---3--:R-:W-:Y:S01]  /*2ca0*/  CS2R R4, SRZ ;  /* 0x0000000000047805 */ /* 0x008fe2000001ff00 */
[----:B-1----:R-:W-:Y:S01]  /*2cb0*/  CS2R R2, SRZ ;  /* 0x0000000000027805 */ /* 0x002fe2000001ff00 */
[----:B----4-:R-:W-:Y:S01]  /*2cc0*/  CS2R R6, SRZ ;  /* 0x0000000000067805 */ /* 0x010fe2000001ff00 */
[----:B------:R-:W-:Y:S05]  /*2cd0*/  @!P0 BRA `(.L_x_302) ;  /* 0x0000119000008947 */ /* 0x000fea0003800000 */
[----:B------:R-:W-:Y:S01]  /*2ce0*/  LOP3.LUT R0, R0, 0x1f, RZ, 0xc0, !PT ;  /* 0x0000001f00007812 */ /* 0x000fe200078ec0ff */
[----:B------:R-:W-:Y:S01]  /*2cf0*/  CS2R R16, SRZ ;  /* 0x0000000000107805 */ /* 0x000fe2000001ff00 */
[----:B------:R-:W-:Y:S01]  /*2d00*/  LOP3.LUT R142, R66, R103, RZ, 0xfc, !PT ;  /* 0x00000067428e7212 */ /* 0x000fe200078efcff */
[----:B------:R-:W-:Y:S01]  /*2d10*/  CS2R R18, SRZ ;  /* 0x0000000000127805 */ /* 0x000fe2000001ff00 */
[----:B------:R-:W-:Y:S01]  /*2d20*/  SHF.R.U32.HI R0, RZ, 0x4, R0 ;  /* 0x00000004ff007819 */ /* 0x000fe20000011600 */
[----:B------:R-:W-:Y:S01]  /*2d30*/  CS2R R48, SRZ ;  /* 0x0000000000307805 */ /* 0x000fe2000001ff00 */
[----:B------:R-:W-:Y:S01]  /*2d40*/  CS2R R50, SRZ ;  /* 0x0000000000327805 */ /* 0x000fe2000001ff00 */
[----:B------:R-:W-:Y:S01]  /*2d50*/  CS2R R14, SRZ ;  /* 0x00000000000e7805 */ /* 0x000fe2000001ff00 */
[----:B------:R-:W-:Y:S01]  /*2d60*/  CS2R R20, SRZ ;  /* 0x0000000000147805 */ /* 0x000fe2000001ff00 */
[----:B------:R-:W-:Y:S01]  /*2d70*/  IMAD.SHL.U32 R3, R0, 0x8, RZ ;  /* 0x0000000800037824 */ /* 0x000fe200078e00ff */
[----:B------:R-:W-:Y:S01]  /*2d80*/  LOP3.LUT R0, R103, R0, R101, 0xf6, !PT ;  /* 0x0000000067007212 */ /* 0x000fe200078ef665 */
[----:B------:R-:W-:Y:S01]  /*2d90*/  CS2R R46, SRZ ;  /* 0x00000000002e7805 */ /* 0x000fe2000001ff00 */
[----:B------:R-:W-:Y:S01]  /*2da0*/  CS2R R52, SRZ ;  /* 0x0000000000347805 */ /* 0x000fe2000001ff00 */
[----:B------:R-:W-:Y:S01]  /*2db0*/  CS2R R12, SRZ ;  /* 0x00000000000c7805 */ /* 0x000fe2000001ff00 */
[----:B------:R-:W-:Y:S01]  /*2dc0*/  LOP3.LUT R3, R3, 0xfffffff8, R100, 0xe2, !PT ;  /* 0xfffffff803037812 */ /* 0x000fe200078ee264 */
[----:B------:R-:W-:Y:S01]  /*2dd0*/  IMAD R143, R143, 0x18, R0 ;  /* 0x000000188f8f7824 */ /* 0x000fe200078e0200 */
[----:B------:R-:W-:Y:S01]  /*2de0*/  CS2R R22, SRZ ;  /* 0x0000000000167805 */ /* 0x000fe2000001ff00 */
[----:B------:R-:W-:Y:S01]  /*2df0*/  CS2R R44, SRZ ;  /* 0x00000000002c7805 */ /* 0x000fe2000001ff00 */
[----:B------:R-:W-:Y:S01]  /*2e00*/  SHF.R.U32.HI R3, RZ, 0x1, R3 ;  /* 0x00000001ff037819 */ /* 0x000fe20000011603 */
[----:B------:R-:W-:Y:S01]  /*2e10*/  IMAD.SHL.U32 R66, R143, 0x10, RZ ;  /* 0x000000108f427824 */ /* 0x000fe200078e00ff */
[----:B------:R-:W-:Y:S01]  /*2e20*/  CS2R R54, SRZ ;  /* 0x0000000000367805 */ /* 0x000fe2000001ff00 */
[----:B------:R-:W-:Y:S01]  /*2e30*/  CS2R R10, SRZ ;  /* 0x00000000000a7805 */ /* 0x000fe2000001ff00 */
[----:B------:R-:W-:Y:S01]  /*2e40*/  CS2R R24, SRZ ;  /* 0x0000000000187805 */ /* 0x000fe2000001ff00 */
[----:B------:R-:W-:Y:S01]  /*2e50*/  IMAD R142, R3, 0x18, R142 ;  /* 0x00000018038e7824 */ /* 0x000fe200078e028e */
[----:B------:R-:W-:Y:S01]  /*2e60*/  CS2R R42, SRZ ;  /* 0x00000000002a7805 */ /* 0x000fe2000001ff00 */
[----:B------:R-:W-:Y:S01]  /*2e70*/  CS2R R56, SRZ ;  /* 0x0000000000387805 */ /* 0x000fe2000001ff00 */
[----:B------:R-:W-:Y:S01]  /*2e80*/  CS2R R8, SRZ ;  /* 0x0000000000087805 */ /* 0x000fe2000001ff00 */
[----:B------:R-:W-:Y:S01]  /*2e90*/  IMAD.SHL.U32 R0, R142, 0x10, RZ ;  /* 0x000000108e007824 */ /* 0x000fe200078e00ff */
        /* <DEDUP_REMOVED lines=15> */
[----:B------:R-:W-:Y:S01]  /*2f90*/  LOP3.LUT R66, R66, 0x20, RZ, 0x3c, !PT ;  /* 0x0000002042427812 */ /* 0x000fe200078e3cff */
[----:B------:R-:W-:Y:S01]  /*2fa0*/  ULDC UR24, c[0x0][0x1c4] ;  /* 0x0000710000187ab9 */ /* 0x000fe20000000800 */
[----:B------:R-:W-:Y:S01]  /*2fb0*/  LOP3.LUT R0, R0, 0x20, RZ, 0x3c, !PT ;  /* 0x0000002000007812 */ /* 0x000fe200078e3cff */
[----:B------:R-:W-:-:S02]  /*2fc0*/  UMOV UR5, UR9 ;  /* 0x0000000900057c82 */ /* 0x000fc40008000000 */
[----:B------:R-:W-:Y:S02]  /*2fd0*/  UMOV UR23, 0x2 ;  /* 0x0000000200177882 */ /* 0x000fe40000000000 */
[----:B------:R-:W-:Y:S02]  /*2fe0*/  UMOV UR22, 0x100 ;  /* 0x0000010000167882 */ /* 0x000fe40000000000 */
[----:B------:R-:W-:Y:S02]  /*2ff0*/  UMOV UR21, 0x100 ;  /* 0x0000010000157882 */ /* 0x000fe40000000000 */
[----:B------:R-:W-:Y:S02]  /*3000*/  UMOV UR20, URZ ;  /* 0x0000003f00147c82 */ /* 0x000fe40008000000 */
[----:B------:R-:W-:Y:S02]  /*3010*/  UMOV UR12, 0x1 ;  /* 0x00000001000c7882 */ /* 0x000fe40000000000 */
[----:B------:R-:W-:-:S02]  /*3020*/  ULDC UR9, c[0x0][0x180] ;  /* 0x0000600000097ab9 */ /* 0x000fc40000000800 */
[----:B------:R-:W-:Y:S02]  /*3030*/  ULDC UR8, c[0x0][0x17c] ;  /* 0x00005f0000087ab9 */ /* 0x000fe40000000800 */
[----:B------:R-:W-:Y:S02]  /*3040*/  UMOV UR10, 0x8 ;  /* 0x00000008000a7882 */ /* 0x000fe40000000000 */
[----:B------:R-:W-:Y:S02]  /*3050*/  ULDC UR7, c[0x2][0x0] ;  /* 0x0080000000077ab9 */ /* 0x000fe40000000800 */
[----:B------:R-:W-:Y:S02]  /*3060*/  UIADD3 UR24, UR24, -0x2, URZ ;  /* 0xfffffffe18187890 */ /* 0x000fe4000fffe03f */
[----:B------:R-:W-:Y:S02]  /*3070*/  ULDC UR6, c[0x0][0x22c] ;  /* 0x00008b0000067ab9 */ /* 0x000fe40000000800 */
.L_x_303:
[C---:B---3--:R-:W-:Y:S01]  /*3080*/  HMMA.16816.F16 R64, R68.reuse, R72, R64 ;  /* 0x000000484440723c */ /* 0x048fe20000000840 */
[----:B------:R-:W-:Y:S01]  /*3090*/  LDSM.16.M88.4 R100, [R66+UR5] ;  /* 0x000000054264783b */ /* 0x000fe20008000200 */
[----:B------:R-:W-:Y:S02]  /*30a0*/  USHF.L.U32 UR11, UR12, UR29, URZ ;  /* 0x0000001d0c0b7299 */ /* 0x000fe4000800063f */
[----:B----4-:R-:W-:Y:S01]  /*30b0*/  IADD3 R159, R148, UR21, RZ ;  /* 0x00000015949f7c10 */ /* 0x010fe2000fffe0ff */
[----:B------:R-:W-:Y:S01]  /*30c0*/  UISETP.NE.AND UP1, UPT, UR20, 0x2, UPT ;  /* 0x000000021400788c */ /* 0x000fe2000bf25270 */
[----:B------:R-:W-:Y:S01]  /*30d0*/  IADD3 R165, R147, UR21, RZ ;  /* 0x0000001593a57c10 */ /* 0x000fe2000fffe0ff */
[----:B------:R-:W-:Y:S01]  /*30e0*/  USHF.L.U32 UR17, UR12, UR25, URZ ;  /* 0x000000190c117299 */ /* 0x000fe2000800063f */
[C---:B------:R-:W-:Y:S01]  /*30f0*/  HMMA.16816.F16 R62, R68.reuse, R74, R62 ;  /* 0x0000004a443e723c */ /* 0x040fe2000000083e */
[----:B------:R-:W1:Y:S01]  /*3100*/  LDSM.16.M88.4 R104, [R0+UR4] ;  /* 0x000000040068783b */ /* 0x000e620008000200 */
[----:B------:R-:W-:Y:S01]  /*3110*/  LOP3.LUT P0, RZ, R153, UR11, RZ, 0xc0, !PT ;  /* 0x0000000b99ff7c12 */ /* 0x000fe2000f80c0ff */
[----:B------:R-:W-:Y:S01]  /*3120*/  UISETP.NE.AND UP2, UPT, UR23, 0x2, UPT ;  /* 0x000000021700788c */ /* 0x000fe2000bf45270 */
[----:B------:R-:W-:Y:S01]  /*3130*/  IADD3 R161, R146, UR22, RZ ;  /* 0x0000001692a17c10 */ /* 0x000fe2000fffe0ff */
[----:B------:R-:W-:Y:S01]  /*3140*/  UMOV UR15, UR4 ;  /* 0x00000004000f7c82 */ /* 0x000fe20008000000 */
[----:B------:R-:W-:Y:S01]  /*3150*/  LOP3.LUT P1, RZ, R154, UR17, RZ, 0xc0, !PT ;  /* 0x000000119aff7c12 */ /* 0x000fe2000f82c0ff */
[----:B------:R-:W-:Y:S01]  /*3160*/  UMOV UR14, UR22 ;  /* 0x00000016000e7c82 */ /* 0x000fe20008000000 */
[C---:B------:R-:W-:Y:S01]  /*3170*/  HMMA.16816.F16 R60, R68.reuse, R76, R60 ;  /* 0x0000004c443c723c */ /* 0x040fe2000000083c */
[----:B------:R-:W1:Y:S01]  /*3180*/  LDSM.16.M88.4 R108, [R0+UR4+0xc00] ;  /* 0x000c0004006c783b */ /* 0x000e620008000200 */
[----:B------:R-:W-:Y:S01]  /*3190*/  PLOP3.LUT P0, PT, P0, P1, PT, 0x2a, 0x0 ;  /* 0x000000000000781c */ /* 0x000fe20000702572 */
[----:B------:R-:W-:Y:S01]  /*31a0*/  UMOV UR13, UR21 ;  /* 0x00000015000d7c82 */ /* 0x000fe20008000000 */
[----:B------:R-:W-:Y:S01]  /*31b0*/  LOP3.LUT P1, RZ, R156, UR17, RZ, 0xc0, !PT ;  /* 0x000000119cff7c12 */ /* 0x000fe2000f82c0ff */
[----:B------:R-:W-:Y:S01]  /*31c0*/  UMOV UR16, UR5 ;  /* 0x0000000500107c82 */ /* 0x000fe20008000000 */
[----:B------:R-:W-:Y:S01]  /*31d0*/  LOP3.LUT R164, R160, 0x20, RZ, 0xc0, !PT ;  /* 0x00000020a0a47812 */ /* 0x000fe200078ec0ff */
[----:B------:R-:W-:Y:S01]  /*31e0*/  @UP2 UIADD3 UR21, UR21, 0x80, URZ ;  /* 0x0000008015152890 */ /* 0x000fe2000fffe03f */
[C---:B------:R-:W-:Y:S01]  /*31f0*/  HMMA.16816.F16 R58, R68.reuse, R78, R58 ;  /* 0x0000004e443a723c */ /* 0x040fe2000000083a */
[----:B------:R-:W1:Y:S01]  /*3200*/  LDSM.16.M88.4 R112, [R0+UR4+0x1800] ;  /* 0x001800040070783b */ /* 0x000e620008000200 */
[----:B------:R-:W-:Y:S02]  /*3210*/  @!UP2 UIADD3 UR21, UR13, -0x100, URZ ;  /* 0xffffff000d15a890 */ /* 0x000fe4000fffe03f */
[----:B------:R-:W-:Y:S01]  /*3220*/  SHF.R.U32.HI R164, RZ, 0x1, R164 ;  /* 0x00000001ffa47819 */ /* 0x000fe200000116a4 */
[----:B------:R-:W-:Y:S02]  /*3230*/  UMOV UR17, 0xe0 ;  /* 0x000000e000117882 */ /* 0x000fe40000000000 */
[----:B------:R-:W-:Y:S01]  /*3240*/  UIADD3 UR25, UR25, 0x1, URZ ;  /* 0x0000000119197890 */ /* 0x000fe2000fffe03f */
[C---:B------:R-:W-:Y:S01]  /*3250*/  HMMA.16816.F16 R56, R68.reuse, R80, R56 ;  /* 0x000000504438723c */ /* 0x040fe20000000838 */
[----:B------:R-:W1:Y:S01]  /*3260*/  LDSM.16.M88.4 R116, [R0+UR4+0x2400] ;  /* 0x002400040074783b */ /* 0x000e620008000200 */
[----:B------:R-:W-:Y:S02]  /*3270*/  @UP1 UIADD3 UR4, UR4, 0x80, URZ ;  /* 0x0000008004041890 */ /* 0x000fe4000fffe03f */
[----:B------:R-:W-:Y:S02]  /*3280*/  @!UP1 UIADD3 UR4, UR15, -0x100, URZ ;  /* 0xffffff000f049890 */ /* 0x000fe4000fffe03f */
[----:B------:R-:W-:Y:S02]  /*3290*/  UISETP.NE.AND UP5, UPT, UR25, UR9, UPT ;  /* 0x000000091900728c */ /* 0x000fe4000bfa5270 */
[C---:B------:R-:W-:Y:S01]  /*32a0*/  HMMA.16816.F16 R54, R68.reuse, R82, R54 ;  /* 0x000000524436723c */ /* 0x040fe20000000836 */
[----:B------:R-:W1:Y:S01]  /*32b0*/  LDSM.16.M88.4 R120, [R66+UR5+0xc00] ;  /* 0x000c00054278783b */ /* 0x000e620008000200 */
[----:B------:R-:W-:Y:S02]  /*32c0*/  UMOV UR19, URZ ;  /* 0x0000003f00137c82 */ /* 0x000fe40008000000 */
[----:B------:R-:W-:Y:S02]  /*32d0*/  UIADD3 UR26, UR26, 0x1, URZ ;  /* 0x000000011a1a7890 */ /* 0x000fe4000fffe03f */
[----:B------:R-:W-:Y:S02]  /*32e0*/  UIADD3 UR18, UR24, -0x1, URZ ;  /* 0xffffffff18127890 */ /* 0x000fe4000fffe03f */
[C---:B------:R-:W-:Y:S01]  /*32f0*/  HMMA.16816.F16 R52, R68.reuse, R84, R52 ;  /* 0x000000544434723c */ /* 0x040fe20000000834 */
[----:B------:R-:W2:Y:S01]  /*3300*/  LDSM.16.M88.4 R124, [R66+UR5+0x1800] ;  /* 0x00180005427c783b */ /* 0x000ea20008000200 */
[----:B------:R-:W-:Y:S02]  /*3310*/  UISETP.NE.AND UP3, UPT, UR26, UR6, UPT ;  /* 0x000000061a00728c */ /* 0x000fe4000bf65270 */
[----:B------:R-:W-:Y:S02]  /*3320*/  @!UP5 UMOV UR25, URZ ;  /* 0x0000003f0019dc82 */ /* 0x000fe40008000000 */
[----:B------:R-:W-:Y:S02]  /*3330*/  @UP2 UIADD3 UR23, UR23, 0x1, URZ ;  /* 0x0000000117172890 */ /* 0x000fe4000fffe03f */
[-C--:B------:R-:W-:Y:S01]  /*3340*/  HMMA.16816.F16 R50, R68, R86.reuse, R50 ;  /* 0x000000564432723c */ /* 0x080fe20000000832 */
[----:B------:R-:W2:Y:S01]  /*3350*/  LDSM.16.M88.4 R128, [R66+UR5+0x2400] ;  /* 0x002400054280783b */ /* 0x000ea20008000200 */
[----:B------:R-:W-:Y:S02]  /*3360*/  @UP1 UIADD3 UR5, UR5, 0x80, URZ ;  /* 0x0000008005051890 */ /* 0x000fe4000fffe03f */
[----:B------:R-:W-:Y:S02]  /*3370*/  @!UP1 UIADD3 UR5, UR16, -0x100, URZ ;  /* 0xffffff0010059890 */ /* 0x000fe4000fffe03f */
[----:B------:R-:W-:Y:S02]  /*3380*/  @!UP3 UMOV UR17, 0xe8 ;  /* 0x000000e80011b882 */ /* 0x000fe40000000000 */
[C---:B------:R-:W-:Y:S01]  /*3390*/  HMMA.16816.F16 R48, R88.reuse, R86, R48 ;  /* 0x000000565830723c */ /* 0x040fe20000000830 */
[----:B------:R-:W-:Y:S01]  /*33a0*/  @!PT LDS RZ, [RZ] ;  /* 0x00000000fffff984 */ /* 0x000fe20000000800 */
[----:B------:R-:W-:Y:S01]  /*33b0*/  @!PT LDS RZ, [RZ] ;  /* 0x00000000fffff984 */ /* 0x000fe20000000800 */
[----:B------:R-:W-:Y:S01]  /*33c0*/  @!PT LDS RZ, [RZ] ;  /* 0x00000000fffff984 */ /* 0x000fe20000000800 */
[----:B------:R3:W-:Y:S01]  /*33d0*/  LDGSTS.E.LTC128B.128 [R159+0xc00], [R140.64], !P0 ;  /* 0x00c000008c9f7fae */ /* 0x0007e2000c121d5e */
[----:B------:R-:W-:Y:S01]  /*33e0*/  @UP1 UIADD3 UR20, UR20, 0x1, URZ ;  /* 0x0000000114141890 */ /* 0x000fe2000fffe03f */
[----:B------:R-:W-:Y:S01]  /*33f0*/  LOP3.LUT P0, RZ, R155, UR11, RZ, 0xc0, !PT ;  /* 0x0000000b9bff7c12 */ /* 0x000fe2000f80c0ff */
[----:B------:R-:W-:Y:S02]  /*3400*/  ULDC.64 UR16, c[0x0][UR17+0x160] ;  /* 0x0000580011107abb */ /* 0x000fe40008000a00 */
[----:B------:R-:W-:Y:S01]  /*3410*/  @!UP5 UIADD3 UR11, UR29, 0x1, URZ ;  /* 0x000000011d0bd890 */ /* 0x000fe2000fffe03f */
[----:B------:R-:W-:Y:S01]  /*3420*/  PLOP3.LUT P0, PT, P0, P1, PT, 0x2a, 0x0 ;  /* 0x000000000000781c */ /* 0x000fe20000702572 */
[C---:B------:R-:W-:Y:S01]  /*3430*/  HMMA.16816.F16 R46, R88.reuse, R84, R46 ;  /* 0x00000054582e723c */ /* 0x040fe2000000082e */
[----:B------:R-:W-:Y:S01]  /*3440*/  @!UP2 UMOV UR23, URZ ;  /* 0x0000003f0017ac82 */ /* 0x000fe20008000000 */
[----:B------:R-:W-:Y:S01]  /*3450*/  ISETP.NE.U32.AND P1, PT, R164, RZ, PT ;  /* 0x000000ffa400720c */ /* 0x000fe20003f25070 */
[----:B------:R-:W-:Y:S01]  /*3460*/  @!UP5 UISETP.GE.AND UP0, UPT, UR11, UR8, UPT ;  /* 0x000000080b00d28c */ /* 0x000fe2000bf06270 */
[C---:B------:R-:W-:Y:S01]  /*3470*/  LOP3.LUT R164, R160.reuse, 0x40, RZ, 0xc0, !PT ;  /* 0x00000040a0a47812 */ /* 0x040fe200078ec0ff */
[----:B------:R-:W-:Y:S02]  /*3480*/  @!UP1 UMOV UR20, URZ ;  /* 0x0000003f00149c82 */ /* 0x000fe40008000000 */
[----:B------:R-:W-:Y:S01]  /*3490*/  @!UP5 USEL UR19, UR12, 0x2, !UP0 ;  /* 0x000000020c13d887 */ /* 0x000fe2000c000000 */
[C---:B------:R-:W-:Y:S01]  /*34a0*/  HMMA.16816.F16 R44, R88.reuse, R82, R44 ;  /* 0x00000052582c723c */ /* 0x040fe2000000082c */
[----:B------:R-:W-:Y:S02]  /*34b0*/  @!UP5 USEL UR29, UR11, URZ, !UP0 ;  /* 0x0000003f0b1dd287 */ /* 0x000fe4000c000000 */
[----:B------:R-:W-:Y:S01]  /*34c0*/  USHF.L.U32 UR11, UR12, UR25, URZ ;  /* 0x000000190c0b7299 */ /* 0x000fe2000800063f */
[----:B------:R4:W-:Y:S01]  /*34d0*/  LDGSTS.E.LTC128B.128 [R165+0xc00], [R138.64], !P0 ;  /* 0x00c000008aa57fae */ /* 0x0009e2000c121d5e */
[----:B------:R-:W-:Y:S01]  /*34e0*/  LOP3.LUT P0, RZ, R160, 0x10, RZ, 0xc0, !PT ;  /* 0x00000010a0ff7812 */ /* 0x000fe2000780c0ff */
[----:B------:R-:W-:Y:S01]  /*34f0*/  USHF.L.U32 UR13, UR12, UR29, URZ ;  /* 0x0000001d0c0d7299 */ /* 0x000fe2000800063f */
[----:B------:R-:W-:Y:S01]  /*3500*/  SHF.R.U32.HI R164, RZ, 0x2, R164 ;  /* 0x00000002ffa47819 */ /* 0x000fe200000116a4 */
[C---:B------:R-:W-:Y:S01]  /*3510*/  HMMA.16816.F16 R42, R88.reuse, R80, R42 ;  /* 0x00000050582a723c */ /* 0x040fe2000000082a */
[----:B------:R-:W-:Y:S02]  /*3520*/  UISETP.NE.AND UP4, UPT, UR19, 0x2, UPT ;  /* 0x000000021300788c */ /* 0x000fe4000bf85270 */
[----:B------:R-:W-:Y:S01]  /*3530*/  UIMAD UR19, UR19, UR10, UR7 ;  /* 0x0000000a131372a4 */ /* 0x000fe2000f8e0207 */
[----:B---3--:R-:W-:Y:S01]  /*3540*/  IMAD.MOV.U32 R159, RZ, RZ, R135 ;  /* 0x000000ffff9f7224 */ /* 0x008fe200078e0087 */
[----:B------:R-:W-:Y:S02]  /*3550*/  UISETP.GT.AND UP0, UPT, UR24, -0x1, UPT ;  /* 0xffffffff1800788c */ /* 0x000fe4000bf04270 */
[----:B------:R-:W-:Y:S01]  /*3560*/  @!UP3 UMOV UR26, URZ ;  /* 0x0000003f001abc82 */ /* 0x000fe20008000000 */
[C---:B------:R-:W-:Y:S01]  /*3570*/  HMMA.16816.F16 R40, R88.reuse, R78, R40 ;  /* 0x0000004e5828723c */ /* 0x040fe20000000828 */
[----:B------:R-:W-:Y:S01]  /*3580*/  UMOV UR24, UR18 ;  /* 0x0000001200187c82 */ /* 0x000fe20008000000 */
[----:B------:R3:W-:Y:S02]  /*3590*/  LDGSTS.E.BYPASS.LTC128B.128 [R161+0x4800], [R158.64], P0 ;  /* 0x048000009ea17fae */ /* 0x0007e40008101d5e */
[----:B------:R-:W-:Y:S04]  /*35a0*/  IADD3 R162, P0, R158, c[0x0][0x238], RZ ;  /* 0x00008e009ea27a10 */ /* 0x000fe80007f1e0ff */
[C---:B------:R-:W-:Y:S04]  /*35b0*/  HMMA.16816.F16 R38, R88.reuse, R76, R38 ;  /* 0x0000004c5826723c */ /* 0x040fe80000000826 */
[----:B------:R-:W-:Y:S02]  /*35c0*/  IADD3.X R163, R135, c[0x0][0x23c], RZ, P0, !PT ;  /* 0x00008f0087a37a10 */ /* 0x000fe400007fe4ff */
[----:B------:R-:W-:Y:S01]  /*35d0*/  IADD3 R135, R145, UR22, RZ ;  /* 0x0000001691877c10 */ /* 0x000fe2000fffe0ff */
[----:B------:R-:W-:Y:S01]  /*35e0*/  @UP2 UIADD3 UR22, UR22, 0x80, URZ ;  /* 0x0000008016162890 */ /* 0x000fe2000fffe03f */
[C---:B------:R-:W-:Y:S01]  /*35f0*/  HMMA.16816.F16 R36, R88.reuse, R74, R36 ;  /* 0x0000004a5824723c */ /* 0x040fe20000000824 */
[----:B------:R-:W-:Y:S02]  /*3600*/  @!UP2 UIADD3 UR22, UR14, -0x100, URZ ;  /* 0xffffff000e16a890 */ /* 0x000fe4000fffe03f */
[----:B----4-:R4:W-:Y:S01]  /*3610*/  LDGSTS.E.BYPASS.LTC128B.128 [R135+0x4800], [R162.64], P1 ;  /* 0x04800000a2877fae */ /* 0x0109e20008901d5e */
[----:B------:R-:W-:Y:S01]  /*3620*/  ISETP.NE.U32.AND P1, PT, R164, RZ, PT ;  /* 0x000000ffa400720c */ /* 0x000fe20003f25070 */
[----:B------:R-:W-:Y:S01]  /*3630*/  ULDC.64 UR14, c[0x0][UR19+0x160] ;  /* 0x00005800130e7abb */ /* 0x000fe20008000a00 */
[----:B------:R-:W-:Y:S02]  /*3640*/  IADD3 R164, P0, R162, c[0x0][0x238], RZ ;  /* 0x00008e00a2a47a10 */ /* 0x000fe40007f1e0ff */
[-C--:B------:R-:W-:Y:S04]  /*3650*/  HMMA.16816.F16 R34, R88, R72.reuse, R34 ;  /* 0x000000485822723c */ /* 0x080fe80000000822 */
[----:B------:R-:W-:Y:S02]  /*3660*/  IADD3.X R165, R163, c[0x0][0x23c], RZ, P0, !PT ;  /* 0x00008f00a3a57a10 */ /* 0x000fe400007fe4ff */
[----:B------:R-:W-:Y:S02]  /*3670*/  IADD3 R134, P4, R134, UR14, RZ ;  /* 0x0000000e86867c10 */ /* 0x000fe4000ff9e0ff */
[C---:B------:R-:W-:Y:S01]  /*3680*/  HMMA.16816.F16 R32, R92.reuse, R72, R32 ;  /* 0x000000485c20723c */ /* 0x040fe20000000820 */
[----:B---3--:R3:W-:Y:S03]  /*3690*/  LDGSTS.E.BYPASS.LTC128B.128 [R161+0x5400], [R164.64], P1 ;  /* 0x05400000a4a17fae */ /* 0x0087e60008901d5e */
[----:B------:R-:W-:Y:S02]  /*36a0*/  IADD3 R136, P3, R136, UR14, RZ ;  /* 0x0000000e88887c10 */ /* 0x000fe4000ff7e0ff */
[----:B------:R-:W-:Y:S02]  /*36b0*/  IADD3.X R133, R133, UR15, RZ, P4, !PT ;  /* 0x0000000f85857c10 */ /* 0x000fe4000a7fe4ff */
[C---:B------:R-:W-:Y:S04]  /*36c0*/  HMMA.16816.F16 R30, R92.reuse, R74, R30 ;  /* 0x0000004a5c1e723c */ /* 0x040fe8000000081e */
[----:B------:R-:W-:Y:S02]  /*36d0*/  IADD3.X R137, R137, UR15, RZ, P3, !PT ;  /* 0x0000000f89897c10 */ /* 0x000fe40009ffe4ff */
[----:B----4-:R-:W-:Y:S02]  /*36e0*/  LEA R162, R142, UR4, 0x4 ;  /* 0x000000048ea27c11 */ /* 0x010fe4000f8e20ff */
[C---:B------:R-:W-:Y:S04]  /*36f0*/  HMMA.16816.F16 R28, R92.reuse, R76, R28 ;  /* 0x0000004c5c1c723c */ /* 0x040fe8000000081c */
[----:B------:R-:W-:Y:S02]  /*3700*/  IADD3 R163, R148, UR21, RZ ;  /* 0x0000001594a37c10 */ /* 0x000fe4000fffe0ff */
[----:B------:R-:W-:Y:S02]  /*3710*/  LOP3.LUT R158, R160, 0x80, RZ, 0xc0, !PT ;  /* 0x00000080a09e7812 */ /* 0x000fe400078ec0ff */
[C---:B------:R-:W-:Y:S04]  /*3720*/  HMMA.16816.F16 R26, R92.reuse, R78, R26 ;  /* 0x0000004e5c1a723c */ /* 0x040fe8000000081a */
[----:B---3--:R-:W-:Y:S02]  /*3730*/  LEA R161, R143, UR5, 0x4 ;  /* 0x000000058fa17c11 */ /* 0x008fe4000f8e20ff */
[----:B------:R-:W-:Y:S02]  /*3740*/  SHF.R.U32.HI R158, RZ, 0x3, R158 ;  /* 0x00000003ff9e7819 */ /* 0x000fe4000001169e */
[C---:B------:R-:W-:Y:S02]  /*3750*/  HMMA.16816.F16 R24, R92.reuse, R80, R24 ;  /* 0x000000505c18723c */ /* 0x040fe40000000818 */
[----:B------:R-:W-:Y:S02]  /*3760*/  ISETP.NE.U32.AND P1, PT, R158, RZ, PT ;  /* 0x000000ff9e00720c */ /* 0x000fe40003f25070 */
[----:B------:R-:W-:Y:S04]  /*3770*/  IADD3 R158, P0, R164, c[0x0][0x238], RZ ;  /* 0x00008e00a49e7a10 */ /* 0x000fe80007f1e0ff */
[C---:B------:R-:W-:Y:S04]  /*3780*/  HMMA.16816.F16 R22, R92.reuse, R82, R22 ;  /* 0x000000525c16723c */ /* 0x040fe80000000816 */
[----:B------:R-:W-:Y:S02]  /*3790*/  IADD3.X R159, R165, c[0x0][0x23c], RZ, P0, !PT ;  /* 0x00008f00a59f7a10 */ /* 0x000fe400007fe4ff */
[----:B------:R-:W-:Y:S02]  /*37a0*/  IADD3 R165, R147, UR21, RZ ;  /* 0x0000001593a57c10 */ /* 0x000fe4000fffe0ff */
[C---:B------:R-:W-:Y:S01]  /*37b0*/  HMMA.16816.F16 R20, R92.reuse, R84, R20 ;  /* 0x000000545c14723c */ /* 0x040fe20000000814 */
[----:B------:R3:W-:Y:S01]  /*37c0*/  LDGSTS.E.BYPASS.LTC128B.128 [R135+0x5400], [R158.64], P1 ;  /* 0x054000009e877fae */ /* 0x0007e20008901d5e */
[----:B------:R-:W-:Y:S02]  /*37d0*/  PLOP3.LUT P0, PT, PT, PT, UP3, 0x80, 0x0 ;  /* 0x000000000000781c */ /* 0x000fe40003f0f038 */
[----:B------:R-:W-:Y:S04]  /*37e0*/  PLOP3.LUT P1, PT, PT, PT, UP4, 0x80, 0x0 ;  /* 0x000000000000781c */ /* 0x000fe80003f2f048 */
[-C--:B------:R-:W-:Y:S01]  /*37f0*/  HMMA.16816.F16 R18, R92, R86.reuse, R18 ;  /* 0x000000565c12723c */ /* 0x080fe20000000812 */
[----:B------:R-:W0:Y:S06]  /*3800*/  LDGDEPBAR ;  /* 0x00000000000079af */ /* 0x000e2c0000000000 */
[----:B------:R-:W-:Y:S01]  /*3810*/  @!P0 IADD3 R157, R157, c[0x0][0x230], RZ ;  /* 0x00008c009d9d8a10 */ /* 0x000fe20007ffe0ff */
[C---:B------:R-:W-:Y:S04]  /*3820*/  HMMA.16816.F16 R16, R96.reuse, R86, R16 ;  /* 0x000000566010723c */ /* 0x040fe80000000810 */
[----:B------:R-:W-:Y:S02]  /*3830*/  @!P1 IADD3 R144, R144, c[0x0][0x1f8], RZ ;  /* 0x00007e0090909a10 */ /* 0x000fe40007ffe0ff */
[----:B------:R-:W-:Y:S02]  /*3840*/  ISETP.GE.U32.AND P1, PT, R157, R132, PT ;  /* 0x000000849d00720c */ /* 0x000fe40003f26070 */
[C---:B------:R-:W-:Y:S02]  /*3850*/  HMMA.16816.F16 R14, R96.reuse, R84, R14 ;  /* 0x00000054600e723c */ /* 0x040fe4000000080e */
[----:B------:R-:W-:Y:S02]  /*3860*/  ISETP.GE.U32.AND P0, PT, R144, c[0x0][0x16c], PT ;  /* 0x00005b0090007a0c */ /* 0x000fe40003f06070 */
[----:B---3--:R-:W-:Y:S01]  /*3870*/  IMAD.MOV.U32 R135, RZ, RZ, R133 ;  /* 0x000000ffff877224 */ /* 0x008fe200078e0085 */
[----:B------:R-:W-:Y:S02]  /*3880*/  IADD3 R158, P2, R158, UR16, RZ ;  /* 0x000000109e9e7c10 */ /* 0x000fe4000ff5e0ff */
[----:B------:R-:W-:Y:S01]  /*3890*/  SEL R160, R160, RZ, !P1 ;  /* 0x000000ffa0a07207 */ /* 0x000fe20004800000 */
[C---:B------:R-:W-:Y:S01]  /*38a0*/  HMMA.16816.F16 R12, R96.reuse, R82, R12 ;  /* 0x00000052600c723c */ /* 0x040fe2000000080c */
[----:B------:R-:W-:Y:S04]  /*38b0*/  DEPBAR.LE SB0, 0x1 ;  /* 0x000080400000791a */ /* 0x000fe80000000000 */
[----:B------:R-:W-:Y:S01]  /*38c0*/  BAR.SYNC.DEFER_BLOCKING 0x0 ;  /* 0x0000000000007b1d */ /* 0x000fe20000010000 */
[----:B------:R-:W-:Y:S01]  /*38d0*/  IADD3.X R159, R159, UR17, RZ, P2, !PT ;  /* 0x000000119f9f7c10 */ /* 0x000fe200097fe4ff */
[----:B------:R-:W-:Y:S01]  /*38e0*/  IMAD.SHL.U32 R164, R160, 0x10, RZ ;  /* 0x00000010a0a47824 */ /* 0x000fe200078e00ff */
[C---:B------:R-:W-:Y:S01]  /*38f0*/  HMMA.16816.F16 R10, R96.reuse, R80, R10 ;  /* 0x00000050600a723c */ /* 0x040fe2000000080a */
[----:B------:R-:W-:Y:S03]  /*3900*/  @P0 CS2R R150, SRZ ;  /* 0x0000000000960805 */ /* 0x000fe6000001ff00 */
[----:B------:R-:W-:Y:S01]  /*3910*/  @P0 IMAD.MOV.U32 R149, RZ, RZ, RZ ;  /* 0x000000ffff950224 */ /* 0x000fe200078e00ff */
[----:B------:R-:W-:Y:S01]  /*3920*/  IADD3 R140, P1, R140, UR14, RZ ;  /* 0x0000000e8c8c7c10 */ /* 0x000fe2000ff3e0ff */
[----:B------:R-:W-:Y:S01]  /*3930*/  @P0 CS2R R152, SRZ ;  /* 0x0000000000980805 */ /* 0x000fe2000001ff00 */
[----:B------:R-:W-:Y:S01]  /*3940*/  @P0 CS2R R154, SRZ ;  /* 0x00000000009a0805 */ /* 0x000fe2000001ff00 */
[C---:B------:R-:W-:Y:S01]  /*3950*/  HMMA.16816.F16 R8, R96.reuse, R78, R8 ;  /* 0x0000004e6008723c */ /* 0x040fe20000000808 */
[----:B------:R-:W-:Y:S01]  /*3960*/  @P0 IMAD.MOV.U32 R156, RZ, RZ, RZ ;  /* 0x000000ffff9c0224 */ /* 0x000fe200078e00ff */
[----:B------:R-:W-:Y:S02]  /*3970*/  LOP3.LUT P0, RZ, R150, UR11, RZ, 0xc0, !PT ;  /* 0x0000000b96ff7c12 */ /* 0x000fe4000f80c0ff */
[----:B------:R-:W-:Y:S02]  /*3980*/  IADD3.X R141, R141, UR15, RZ, P1, !PT ;  /* 0x0000000f8d8d7c10 */ /* 0x000fe40008ffe4ff */
[----:B------:R-:W-:Y:S02]  /*3990*/  LOP3.LUT P1, RZ, R149, UR13, RZ, 0xc0, !PT ;  /* 0x0000000d95ff7c12 */ /* 0x000fe4000f82c0ff */
[C---:B------:R-:W-:Y:S02]  /*39a0*/  HMMA.16816.F16 R6, R96.reuse, R76, R6 ;  /* 0x0000004c6006723c */ /* 0x040fe40000000806 */
[----:B------:R-:W-:Y:S02]  /*39b0*/  PLOP3.LUT P0, PT, P1, P0, PT, 0x2a, 0x0 ;  /* 0x000000000000781c */ /* 0x000fe40000f00572 */
[----:B------:R-:W-:Y:S02]  /*39c0*/  LOP3.LUT P1, RZ, R151, UR13, RZ, 0xc0, !PT ;  /* 0x0000000d97ff7c12 */ /* 0x000fe4000f82c0ff */
[----:B------:R-:W-:Y:S02]  /*39d0*/  IADD3 R138, P2, R138, UR14, RZ ;  /* 0x0000000e8a8a7c10 */ /* 0x000fe4000ff5e0ff */
[C---:B------:R-:W-:Y:S01]  /*39e0*/  HMMA.16816.F16 R4, R96.reuse, R74, R4 ;  /* 0x0000004a6004723c */ /* 0x040fe20000000804 */
[----:B------:R-:W3:Y:S03]  /*39f0*/  LDSM.16.M88.4 R68, [R161] ;  /* 0x00000000a144783b */ /* 0x000ee60000000200 */
[----:B------:R-:W-:Y:S04]  /*3a00*/  IADD3.X R139, R139, UR15, RZ, P2, !PT ;  /* 0x0000000f8b8b7c10 */ /* 0x000fe800097fe4ff */
[----:B------:R-:W-:Y:S01]  /*3a10*/  HMMA.16816.F16 R2, R96, R72, R2 ;  /* 0x000000486002723c */ /* 0x000fe20000000802 */
[----:B------:R-:W3:-:S07]  /*3a20*/  LDSM.16.M88.4 R88, [R161+0xc00] ;  /* 0x000c0000a158783b */ /* 0x000ece0000000200 */
[C---:B-1----:R-:W-:Y:S01]  /*3a30*/  HMMA.16816.F16 R64, R100.reuse, R104, R64 ;  /* 0x000000686440723c */ /* 0x042fe20000000840 */
[----:B------:R-:W3:Y:S07]  /*3a40*/  LDSM.16.M88.4 R92, [R161+0x1800] ;  /* 0x00180000a15c783b */ /* 0x000eee0000000200 */
[C---:B------:R-:W-:Y:S01]  /*3a50*/  HMMA.16816.F16 R62, R100.reuse, R106, R62 ;  /* 0x0000006a643e723c */ /* 0x040fe2000000083e */
[----:B------:R1:W3:Y:S07]  /*3a60*/  LDSM.16.M88.4 R96, [R161+0x2400] ;  /* 0x00240000a160783b */ /* 0x0002ee0000000200 */
[C---:B------:R-:W-:Y:S01]  /*3a70*/  HMMA.16816.F16 R60, R100.reuse, R108, R60 ;  /* 0x0000006c643c723c */ /* 0x040fe2000000083c */
[----:B------:R-:W3:Y:S07]  /*3a80*/  LDSM.16.M88.4 R72, [R162] ;  /* 0x00000000a248783b */ /* 0x000eee0000000200 */
[C---:B------:R-:W-:Y:S01]  /*3a90*/  HMMA.16816.F16 R58, R100.reuse, R110, R58 ;  /* 0x0000006e643a723c */ /* 0x040fe2000000083a */
[----:B------:R-:W3:Y:S07]  /*3aa0*/  LDSM.16.M88.4 R76, [R162+0xc00] ;  /* 0x000c0000a24c783b */ /* 0x000eee0000000200 */
[C---:B------:R-:W-:Y:S01]  /*3ab0*/  HMMA.16816.F16 R56, R100.reuse, R112, R56 ;  /* 0x000000706438723c */ /* 0x040fe20000000838 */
[----:B------:R-:W3:Y:S03]  /*3ac0*/  LDSM.16.M88.4 R80, [R162+0x1800] ;  /* 0x00180000a250783b */ /* 0x000ee60000000200 */
[----:B-1----:R-:W-:Y:S04]  /*3ad0*/  IADD3 R161, R146, UR22, RZ ;  /* 0x0000001692a17c10 */ /* 0x002fe8000fffe0ff */
[C---:B------:R-:W-:Y:S01]  /*3ae0*/  HMMA.16816.F16 R54, R100.reuse, R114, R54 ;  /* 0x000000726436723c */ /* 0x040fe20000000836 */
[----:B------:R1:W3:Y:S07]  /*3af0*/  LDSM.16.M88.4 R84, [R162+0x2400] ;  /* 0x00240000a254783b */ /* 0x0002ee0000000200 */
[C---:B------:R-:W-:Y:S01]  /*3b00*/  HMMA.16816.F16 R52, R100.reuse, R116, R52 ;  /* 0x000000746434723c */ /* 0x040fe20000000834 */
[----:B------:R-:W-:Y:S01]  /*3b10*/  @!PT LDS RZ, [RZ] ;  /* 0x00000000fffff984 */ /* 0x000fe20000000800 */
[----:B------:R-:W-:Y:S01]  /*3b20*/  @!PT LDS RZ, [RZ] ;  /* 0x00000000fffff984 */ /* 0x000fe20000000800 */
[----:B------:R-:W-:Y:S01]  /*3b30*/  @!PT LDS RZ, [RZ] ;  /* 0x00000000fffff984 */ /* 0x000fe20000000800 */
[----:B------:R4:W-:Y:S01]  /*3b40*/  LDGSTS.E.LTC128B.128 [R163], [R134.64], !P0 ;  /* 0x0000000086a37fae */ /* 0x0009e2000c121d5e */
[----:B------:R-:W-:Y:S04]  /*3b50*/  LOP3.LUT P0, RZ, R152, UR11, RZ, 0xc0, !PT ;  /* 0x0000000b98ff7c12 */ /* 0x000fe8000f80c0ff */
[----:B------:R-:W-:Y:S02]  /*3b60*/  PLOP3.LUT P0, PT, P1, P0, PT, 0x2a, 0x0 ;  /* 0x000000000000781c */ /* 0x000fe40000f00572 */
[-C--:B------:R-:W-:Y:S08]  /*3b70*/  HMMA.16816.F16 R50, R100, R118.reuse, R50 ;  /* 0x000000766432723c */ /* 0x080ff00000000832 */
[C---:B------:R-:W-:Y:S03]  /*3b80*/  HMMA.16816.F16 R48, R120.reuse, R118, R48 ;  /* 0x000000767830723c */ /* 0x040fe60000000830 */
[----:B-1----:R1:W-:Y:S01]  /*3b90*/  LDGSTS.E.LTC128B.128 [R165], [R136.64], !P0 ;  /* 0x0000000088a57fae */ /* 0x0023e2000c121d5e */
[----:B------:R-:W-:Y:S04]  /*3ba0*/  LOP3.LUT P0, RZ, R164, 0x10, RZ, 0xc0, !PT ;  /* 0x00000010a4ff7812 */ /* 0x000fe8000780c0ff */
[C---:B------:R-:W-:Y:S04]  /*3bb0*/  HMMA.16816.F16 R46, R120.reuse, R116, R46 ;  /* 0x00000074782e723c */ /* 0x040fe8000000082e */
[----:B----4-:R-:W-:Y:S04]  /*3bc0*/  IMAD.SHL.U32 R135, R160, 0x8, RZ ;  /* 0x00000008a0877824 */ /* 0x010fe800078e00ff */
[C---:B------:R-:W-:Y:S01]  /*3bd0*/  HMMA.16816.F16 R44, R120.reuse, R114, R44 ;  /* 0x00000072782c723c */ /* 0x040fe2000000082c */
[----:B------:R4:W-:Y:S01]  /*3be0*/  LDGSTS.E.BYPASS.LTC128B.128 [R161+0x3000], [R158.64], P0 ;  /* 0x030000009ea17fae */ /* 0x0009e20008101d5e */
[----:B------:R-:W-:Y:S02]  /*3bf0*/  LOP3.LUT P1, RZ, R135, 0x10, RZ, 0xc0, !PT ;  /* 0x0000001087ff7812 */ /* 0x000fe4000782c0ff */
[----:B------:R-:W-:Y:S01]  /*3c00*/  IADD3 R162, P0, R158, c[0x0][0x238], RZ ;  /* 0x00008e009ea27a10 */ /* 0x000fe20007f1e0ff */
[----:B------:R-:W-:Y:S03]  /*3c10*/  IMAD.SHL.U32 R135, R160, 0x4, RZ ;  /* 0x00000004a0877824 */ /* 0x000fe600078e00ff */
[C---:B------:R-:W-:Y:S04]  /*3c20*/  HMMA.16816.F16 R42, R120.reuse, R112, R42 ;  /* 0x00000070782a723c */ /* 0x040fe8000000082a */
[----:B------:R-:W-:Y:S02]  /*3c30*/  IADD3.X R163, R159, c[0x0][0x23c], RZ, P0, !PT ;  /* 0x00008f009fa37a10 */ /* 0x000fe400007fe4ff */
[----:B------:R-:W-:Y:S02]  /*3c40*/  IADD3 R164, P0, R162, c[0x0][0x238], RZ ;  /* 0x00008e00a2a47a10 */ /* 0x000fe40007f1e0ff */
[C---:B------:R-:W-:Y:S04]  /*3c50*/  HMMA.16816.F16 R40, R120.reuse, R110, R40 ;  /* 0x0000006e7828723c */ /* 0x040fe80000000828 */
[----:B-1----:R-:W-:Y:S04]  /*3c60*/  IADD3.X R165, R163, c[0x0][0x23c], RZ, P0, !PT ;  /* 0x00008f00a3a57a10 */ /* 0x002fe800007fe4ff */
[C---:B------:R-:W-:Y:S04]  /*3c70*/  HMMA.16816.F16 R38, R120.reuse, R108, R38 ;  /* 0x0000006c7826723c */ /* 0x040fe80000000826 */
[----:B----4-:R-:W-:Y:S04]  /*3c80*/  IADD3 R159, R145, UR22, RZ ;  /* 0x00000016919f7c10 */ /* 0x010fe8000fffe0ff */
[C---:B------:R-:W-:Y:S01]  /*3c90*/  HMMA.16816.F16 R36, R120.reuse, R106, R36 ;  /* 0x0000006a7824723c */ /* 0x040fe20000000824 */
[----:B------:R1:W-:Y:S01]  /*3ca0*/  LDGSTS.E.BYPASS.LTC128B.128 [R159+0x3000], [R162.64], P1 ;  /* 0x03000000a29f7fae */ /* 0x0003e20008901d5e */
[----:B------:R-:W-:Y:S02]  /*3cb0*/  LOP3.LUT P1, RZ, R135, 0x10, RZ, 0xc0, !PT ;  /* 0x0000001087ff7812 */ /* 0x000fe4000782c0ff */
[----:B------:R-:W-:Y:S04]  /*3cc0*/  IMAD.SHL.U32 R135, R160, 0x2, RZ ;  /* 0x00000002a0877824 */ /* 0x000fe800078e00ff */
[-C--:B------:R-:W-:Y:S07]  /*3cd0*/  HMMA.16816.F16 R34, R120, R104.reuse, R34 ;  /* 0x000000687822723c */ /* 0x080fee0000000822 */
[----:B------:R4:W-:Y:S01]  /*3ce0*/  LDGSTS.E.BYPASS.LTC128B.128 [R161+0x3c00], [R164.64], P1 ;  /* 0x03c00000a4a17fae */ /* 0x0009e20008901d5e */
[C---:B--2---:R-:W-:Y:S03]  /*3cf0*/  HMMA.16816.F16 R32, R124.reuse, R104, R32 ;  /* 0x000000687c20723c */ /* 0x044fe60000000820 */
[----:B------:R-:W-:Y:S05]  /*3d00*/  LOP3.LUT P1, RZ, R135, 0x10, RZ, 0xc0, !PT ;  /* 0x0000001087ff7812 */ /* 0x000fea000782c0ff */
[C---:B------:R-:W-:Y:S04]  /*3d10*/  HMMA.16816.F16 R30, R124.reuse, R106, R30 ;  /* 0x0000006a7c1e723c */ /* 0x040fe8000000081e */
[----:B-1----:R-:W-:Y:S04]  /*3d20*/  IADD3 R162, P0, R164, c[0x0][0x238], RZ ;  /* 0x00008e00a4a27a10 */ /* 0x002fe80007f1e0ff */
[C---:B------:R-:W-:Y:S04]  /*3d30*/  HMMA.16816.F16 R28, R124.reuse, R108, R28 ;  /* 0x0000006c7c1c723c */ /* 0x040fe8000000081c */
[----:B------:R-:W-:Y:S02]  /*3d40*/  IADD3.X R163, R165, c[0x0][0x23c], RZ, P0, !PT ;  /* 0x00008f00a5a37a10 */ /* 0x000fe400007fe4ff */
[----:B------:R-:W-:Y:S02]  /*3d50*/  IADD3 R158, P0, R162, c[0x0][0x238], RZ ;  /* 0x00008e00a29e7a10 */ /* 0x000fe40007f1e0ff */
[C---:B------:R-:W-:Y:S01]  /*3d60*/  HMMA.16816.F16 R26, R124.reuse, R110, R26 ;  /* 0x0000006e7c1a723c */ /* 0x040fe2000000081a */
[----:B------:R4:W-:Y:S03]  /*3d70*/  LDGSTS.E.BYPASS.LTC128B.128 [R159+0x3c00], [R162.64], P1 ;  /* 0x03c00000a29f7fae */ /* 0x0009e60008901d5e */
[----:B------:R-:W-:Y:S02]  /*3d80*/  IADD3.X R135, R163, c[0x0][0x23c], RZ, P0, !PT ;  /* 0x00008f00a3877a10 */ /* 0x000fe400007fe4ff */
[----:B------:R-:W-:Y:S02]  /*3d90*/  PLOP3.LUT P0, PT, PT, PT, UP0, 0x80, 0x0 ;  /* 0x000000000000781c */ /* 0x000fe40003f0f008 */
[C---:B------:R-:W-:Y:S08]  /*3da0*/  HMMA.16816.F16 R24, R124.reuse, R112, R24 ;  /* 0x000000707c18723c */ /* 0x040ff00000000818 */
[C---:B------:R-:W-:Y:S08]  /*3db0*/  HMMA.16816.F16 R22, R124.reuse, R114, R22 ;  /* 0x000000727c16723c */ /* 0x040ff00000000816 */
[C---:B------:R-:W-:Y:S08]  /*3dc0*/  HMMA.16816.F16 R20, R124.reuse, R116, R20 ;  /* 0x000000747c14723c */ /* 0x040ff00000000814 */
[-C--:B------:R-:W-:Y:S08]  /*3dd0*/  HMMA.16816.F16 R18, R124, R118.reuse, R18 ;  /* 0x000000767c12723c */ /* 0x080ff00000000812 */
        /* <DEDUP_REMOVED lines=8> */
[----:B------:R-:W-:-:S10]  /*3e60*/  @P0 BRA `(.L_x_303) ;  /* 0xfffff21000000947 */ /* 0x000fd4000383ffff */
.L_x_302:
[----:B------:R-:W0:Y:S01]  /*3e70*/  LDGDEPBAR ;  /* 0x00000000000079af */ /* 0x000e220000000000 */
[----:B------:R-:W-:-:S03]  /*3e80*/  ISETP.NE.U32.AND P0, PT, RZ, c[0x0][0x2f0], PT ;  /* 0x0000bc00ff007a0c */ /* 0x000fc60003f05070 */
[----:B------:R-:W0:Y:S01]  /*3e90*/  LDGDEPBAR ;  /* 0x00000000000079af */ /* 0x000e220000000000 */
[----:B------:R-:W-:-:S13]  /*3ea0*/  ISETP.NE.AND.EX P0, PT, RZ, c[0x0][0x2f4], PT, P0 ;  /* 0x0000bd00ff007a0c */ /* 0x000fda0003f05300 */
[----:B---3--:R-:W-:Y:S02]  /*3eb0*/  @P0 IMAD.MOV.U32 R68, RZ, RZ, c[0x0][0x2f0] ;  /* 0x0000bc00ff440624 */ /* 0x008fe400078e00ff */
[----:B------:R-:W-:Y:S01]  /*3ec0*/  @P0 IMAD.MOV.U32 R69, RZ, RZ, c[0x0][0x2f4] ;  /* 0x0000bd00ff450624 */ /* 0x000fe200078e00ff */
[----:B------:R-:W-:-:S04]  /*3ed0*/  DEPBAR.LE SB0, 0x0 ;  /* 0x000080000000791a */ /* 0x000fc80000000000 */
[----:B------:R-:W-:Y:S06]  /*3ee0*/  BAR.SYNC.DEFER_BLOCKING 0x0 ;  /* 0x0000000000007b1d */ /* 0x000fec0000010000 */
[----:B------:R1:W5:Y:S01]  /*3ef0*/  @P0 LDG.E.U16 R90, [R68.64] ;  /* 0x0000001e445a0981 */ /* 0x000362000c1e1500 */
[----:B------:R-:W2:Y:S01]  /*3f00*/  S2UR UR5, SR_CTAID.Y ;  /* 0x00000000000579c3 */ /* 0x000ea20000002600 */
[----:B------:R-:W-:Y:S01]  /*3f10*/  MOV R73, 0xffffffff ;  /* 0xffffffff00497802 */ /* 0x000fe20000000f00 */
[----:B------:R-:W-:Y:S01]  /*3f20*/  IMAD.MOV.U32 R0, RZ, RZ, c[0x0][0x308] ;  /* 0x0000c200ff007624 */ /* 0x000fe200078e00ff */
[----:B------:R-:W3:Y:S01]  /*3f30*/  S2R R74, SR_CTAID.X ;  /* 0x00000000004a7919 */ /* 0x000ee20000002500 */
[----:B------:R-:W-:Y:S01]  /*3f40*/  ULDC UR4, c[0x0][0x1c0] ;  /* 0x0000700000047ab9 */ /* 0x000fe20000000800 */
[----:B------:R-:W-:Y:S01]  /*3f50*/  SHF.L.U32 R73, R73, c[0x0][0x1c0], RZ ;  /* 0x0000700049497a19 */ /* 0x000fe200000006ff */
[----:B------:R-:W-:Y:S01]  /*3f60*/  IMAD.MOV.U32 R92, RZ, RZ, 0x4 ;  /* 0x00000004ff5c7424 */ /* 0x000fe200078e00ff */
[----:B------:R-:W-:Y:S01]  /*3f70*/  ISETP.NE.AND P3, PT, R0, 0x1, PT ;  /* 0x000000010000780c */ /* 0x000fe20003f65270 */
[----:B------:R-:W-:Y:S01]  /*3f80*/  IMAD.MOV.U32 R75, RZ, RZ, c[0x0][0x308] ;  /* 0x0000c200ff4b7624 */ /* 0x000fe200078e00ff */
[----:B------:R-:W-:Y:S01]  /*3f90*/  MOV R76, 0xffffffff ;  /* 0xffffffff004c7802 */ /* 0x000fe20000000f00 */
[----:B--2---:R-:W-:Y:S01]  /*3fa0*/  USHF.L.U32 UR4, UR5, UR4, URZ ;  /* 0x0000000405047299 */ /* 0x004fe2000800063f */
[----:B---3--:R-:W-:-:S02]  /*3fb0*/  LOP3.LUT R73, R74, R73, RZ, 0x30, !PT ;  /* 0x000000494a497212 */ /* 0x008fc400078e30ff */
[----:B------:R-:W-:-:S03]  /*3fc0*/  SHF.R.S32.HI R74, RZ, c[0x0][0x1c0], R74 ;  /* 0x00007000ff4a7a19 */ /* 0x000fc6000001144a */
[----:B------:R-:W-:Y:S01]  /*3fd0*/  IADD3 R73, R73, UR4, RZ ;  /* 0x0000000449497c10 */ /* 0x000fe2000fffe0ff */
[----:B------:R-:W-:Y:S02]  /*3fe0*/  ULDC.U16 UR4, c[0x0][0x2ec] ;  /* 0x0000bb0000047ab9 */ /* 0x000fe40000000400 */
[----:B------:R-:W-:Y:S02]  /*3ff0*/  MOV R89, UR4 ;  /* 0x0000000400597c02 */ /* 0x000fe40008000f00 */
[----:B------:R-:W-:-:S04]  /*4000*/  IMAD R93, R73, c[0x0][0x1a8], R74 ;  /* 0x00006a00495d7a24 */ /* 0x000fc800078e024a */
[----:B------:R-:W-:Y:S01]  /*4010*/  IMAD.WIDE R92, R93, R92, c[0x0][0x300] ;  /* 0x0000c0005d5c7625 */ /* 0x000fe200078e025c */
[----:B------:R-:W2:Y:S01]  /*4020*/  @!P0 LDC.U16 R90, c[0x0][0x2e8] ;  /* 0x0000ba00ff5a8b82 */ /* 0x000ea20000000400 */
[----:B------:R-:W-:Y:S05]  /*4030*/  @P3 BRA `(.L_x_304) ;  /* 0x000000f000003947 */ /* 0x000fea0003800000 */
[----:B-1----:R-:W-:Y:S01]  /*4040*/  IMAD.MOV.U32 R0, RZ, RZ, c[0x0][0x1b0] ;  /* 0x00006c00ff007624 */ /* 0x002fe200078e00ff */
        /* <DEDUP_REMOVED lines=8> */
[----:B------:R-:W3:Y:S02]  /*40d0*/  LDG.E.STRONG.GPU R76, [R92.64] ;  /* 0x0000001e5c4c7981 */ /* 0x000ee4000c1ef900 */
[----:B---3--:R-:W-:-:S05]  /*40e0*/  CCTL.IVALL ;  /* 0x00000000ff00798f */ /* 0x008fca0002000000 */
.L_x_306:
[----:B------:R-:W-:Y:S05]  /*40f0*/  BSYNC B0 ;  /* 0x0000000000007941 */ /* 0x000fea0003800000 */
.L_x_305:
[----:B------:R-:W-:-:S04]  /*4100*/  IADD3 R0, R0, -0x1, RZ ;  /* 0xffffffff00007810 */ /* 0x000fc80007ffe0ff */
[----:B------:R-:W-:-:S04]  /*4110*/  ISETP.NE.AND P0, PT, R0, R67, PT ;  /* 0x000000430000720c */ /* 0x000fc80003f05270 */
[----:B------:R-:W-:Y:S02]  /*4120*/  SEL R89, R89, 0xffff, !P0 ;  /* 0x0000ffff59597807 */ /* 0x000fe40004000000 */
.L_x_304:
[----:B-1----:R-:W1:Y:S01]  /*4130*/  S2R R0, SR_TID.X ;  /* 0x0000000000007919 */ /* 0x002e620000002100 */
[----:B------:R-:W-:Y:S01]  /*4140*/  USHF.L.U32 UR28, UR28, 0x5, URZ ;  /* 0x000000051c1c7899 */ /* 0x000fe2000800063f */
[----:B------:R-:W-:Y:S01]  /*4150*/  ISETP.NE.U32.AND P6, PT, RZ, c[0x0][0x2e0], PT ;  /* 0x0000b800ff007a0c */ /* 0x000fe20003fc5070 */
[----:B------:R-:W-:Y:S02]  /*4160*/  IMAD.MOV.U32 R100, RZ, RZ, c[0x0][0x260] ;  /* 0x00009800ff647624 */ /* 0x000fe400078e00ff */
[----:B------:R-:W-:Y:S01]  /*4170*/  UIMAD UR28, UR27, 0x48, UR28 ;  /* 0x000000481b1c78a4 */ /* 0x000fe2000f8e021c */
[----:B------:R-:W-:Y:S02]  /*4180*/  IMAD.MOV.U32 R86, RZ, RZ, c[0x0][0x278] ;  /* 0x00009e00ff567624 */ /* 0x000fe400078e00ff */
[----:B------:R-:W-:Y:S01]  /*4190*/  IMAD.MOV.U32 R85, RZ, RZ, c[0x0][0x27c] ;  /* 0x00009f00ff557624 */ /* 0x000fe200078e00ff */
[----:B-1----:R-:W-:-:S04]  /*41a0*/  SHF.R.S32.HI R69, RZ, 0x1f, R0 ;  /* 0x0000001fff457819 */ /* 0x002fc80000011400 */
[CC--:B------:R-:W-:Y:S02]  /*41b0*/  LEA.HI R66, R69.reuse, R0.reuse, RZ, 0x5 ;  /* 0x0000000045427211 */ /* 0x0c0fe400078f28ff */
[----:B------:R-:W-:Y:S02]  /*41c0*/  LEA.HI R72, R69, R0, RZ, 0x6 ;  /* 0x0000000045487211 */ /* 0x000fe400078f30ff */
[----:B------:R-:W-:Y:S02]  /*41d0*/  LOP3.LUT R71, R66, 0xffffffe0, RZ, 0xc0, !PT ;  /* 0xffffffe042477812 */ /* 0x000fe400078ec0ff */
[----:B------:R-:W-:Y:S02]  /*41e0*/  SHF.R.S32.HI R66, RZ, 0x5, R66 ;  /* 0x00000005ff427819 */ /* 0x000fe40000011442 */
[----:B------:R-:W-:Y:S01]  /*41f0*/  LOP3.LUT R77, R72, 0xffffffc0, RZ, 0xc0, !PT ;  /* 0xffffffc0484d7812 */ /* 0x000fe200078ec0ff */
[----:B------:R-:W-:Y:S01]  /*4200*/  IMAD.IADD R68, R0, 0x1, -R71 ;  /* 0x0000000100447824 */ /* 0x000fe200078e0a47 */
[----:B------:R-:W-:-:S04]  /*4210*/  SHF.R.S32.HI R72, RZ, 0x6, R72 ;  /* 0x00000006ff487819 */ /* 0x000fc80000011448 */
[----:B------:R-:W-:-:S04]  /*4220*/  SHF.R.S32.HI R71, RZ, 0x1f, R68 ;  /* 0x0000001fff477819 */ /* 0x000fc80000011444 */
[----:B------:R-:W-:Y:S02]  /*4230*/  LEA.HI R70, R71, R68, RZ, 0x4 ;  /* 0x0000004447467211 */ /* 0x000fe400078f20ff */
[----:B------:R-:W-:Y:S02]  /*4240*/  LEA.HI R71, R66, R66, RZ, 0x1 ;  /* 0x0000004242477211 */ /* 0x000fe400078f08ff */
[C---:B------:R-:W-:Y:S02]  /*4250*/  LOP3.LUT R69, R70.reuse, 0x1ffffff0, RZ, 0xc0, !PT ;  /* 0x1ffffff046457812 */ /* 0x040fe400078ec0ff */
[----:B------:R-:W-:Y:S02]  /*4260*/  LOP3.LUT R71, R71, 0x3ffffffe, RZ, 0xc0, !PT ;  /* 0x3ffffffe47477812 */ /* 0x000fe400078ec0ff */
[----:B------:R-:W-:Y:S01]  /*4270*/  LEA.HI.SX32 R70, R70, R77, 0x1c ;  /* 0x0000004d46467211 */ /* 0x000fe200078fe2ff */
[----:B------:R-:W-:Y:S02]  /*4280*/  IMAD.IADD R69, R68, 0x1, -R69 ;  /* 0x0000000144457824 */ /* 0x000fe400078e0a45 */
[----:B------:R-:W-:Y:S01]  /*4290*/  IMAD.IADD R71, R66, 0x1, -R71 ;  /* 0x0000000142477824 */ /* 0x000fe200078e0a47 */
[C---:B------:R-:W-:Y:S01]  /*42a0*/  LOP3.LUT R66, R0.reuse, 0x3, RZ, 0xc0, !PT ;  /* 0x0000000300427812 */ /* 0x040fe200078ec0ff */
[----:B------:R-:W-:Y:S01]  /*42b0*/  IMAD.SHL.U32 R84, R69, 0x8, RZ ;  /* 0x0000000845547824 */ /* 0x000fe200078e00ff */
[----:B------:R-:W-:Y:S01]  /*42c0*/  LOP3.LUT R69, R0, 0x1f, RZ, 0xc0, !PT ;  /* 0x0000001f00457812 */ /* 0x000fe200078ec0ff */
[----:B------:R-:W-:-:S02]  /*42d0*/  IMAD R71, R71, 0x4, R70 ;  /* 0x0000000447477824 */ /* 0x000fc400078e0246 */
[----:B------:R-:W-:Y:S01]  /*42e0*/  IMAD R70, R73, 0x80, R84 ;  /* 0x0000008049467824 */ /* 0x000fe200078e0254 */
[----:B------:R-:W-:Y:S01]  /*42f0*/  SHF.R.U32.HI R69, RZ, 0x2, R69 ;  /* 0x00000002ff457819 */ /* 0x000fe20000011645 */
[----:B------:R-:W-:Y:S02]  /*4300*/  IMAD.MOV.U32 R68, RZ, RZ, c[0x0][0x1b0] ;  /* 0x00006c00ff447624 */ /* 0x000fe400078e00ff */
[----:B------:R-:W-:Y:S01]  /*4310*/  IMAD R87, R74, 0x40, R71 ;  /* 0x000000404a577824 */ /* 0x000fe200078e0247 */
[C---:B------:R-:W-:Y:S01]  /*4320*/  ISETP.GE.AND P4, PT, R70.reuse, c[0x0][0x178], PT ;  /* 0x00005e0046007a0c */ /* 0x040fe20003f86270 */
[----:B------:R-:W-:Y:S01]  /*4330*/  IMAD.WIDE R78, R70, 0x2, RZ ;  /* 0x00000002464e7825 */ /* 0x000fe200078e02ff */
[----:B------:R-:W-:Y:S02]  /*4340*/  ISETP.GT.AND P1, PT, R68, 0x1, PT ;  /* 0x000000014400780c */ /* 0x000fe40003f24270 */
[----:B------:R-:W-:Y:S01]  /*4350*/  SHF.R.S32.HI R102, RZ, 0x1f, R87 ;  /* 0x0000001fff667819 */ /* 0x000fe20000011457 */
[----:B------:R-:W-:Y:S01]  /*4360*/  IMAD R66, R69, 0x48, R66 ;  /* 0x0000004845427824 */ /* 0x000fe200078e0242 */
[----:B------:R-:W-:Y:S01]  /*4370*/  LOP3.LUT R68, R78, 0xfffffff0, RZ, 0xc0, !PT ;  /* 0xfffffff04e447812 */ /* 0x000fe200078ec0ff */
[----:B------:R-:W-:Y:S01]  /*4380*/  IMAD R71, R72, -0x38, R71 ;  /* 0xffffffc848477824 */ /* 0x000fe200078e0247 */
[----:B------:R-:W-:Y:S01]  /*4390*/  LOP3.LUT R69, R79, 0x1fffffff, RZ, 0xc0, !PT ;  /* 0x1fffffff4f457812 */ /* 0x000fe200078ec0ff */
[----:B------:R-:W-:Y:S01]  /*43a0*/  IMAD R74, R102, c[0x0][0x2a0], RZ ;  /* 0x0000a800664a7a24 */ /* 0x000fe200078e02ff */
[----:B------:R-:W-:Y:S01]  /*43b0*/  IADD3 R66, R66, UR28, RZ ;  /* 0x0000001c42427c10 */ /* 0x000fe2000fffe0ff */
[----:B------:R-:W-:Y:S01]  /*43c0*/  IMAD R102, R102, c[0x0][0x258], RZ ;  /* 0x0000960066667a24 */ /* 0x000fe200078e02ff */
[----:B------:R-:W-:Y:S01]  /*43d0*/  ISETP.NE.AND.EX P6, PT, RZ, c[0x0][0x2e4], !P4, P6 ;  /* 0x0000b900ff007a0c */ /* 0x000fe200067c5360 */
[----:B------:R-:W-:-:S04]  /*43e0*/  IMAD.WIDE.U32 R72, R87, c[0x0][0x2a0], R68 ;  /* 0x0000a80057487a25 */ /* 0x000fc800078e0044 */
[----:B------:R-:W-:Y:S01]  /*43f0*/  IMAD.WIDE.U32 R68, R87, c[0x0][0x258], R68 ;  /* 0x0000960057447a25 */ /* 0x000fe200078e0044 */
[----:B------:R-:W-:-:S03]  /*4400*/  IADD3 R98, P2, R72, c[0x0][0x2e0], RZ ;  /* 0x0000b80048627a10 */ /* 0x000fc60007f5e0ff */
[C---:B------:R-:W-:Y:S01]  /*4410*/  IMAD R102, R87.reuse, c[0x0][0x25c], R102 ;  /* 0x0000970057667a24 */ /* 0x040fe200078e0266 */
[----:B------:R-:W-:Y:S01]  /*4420*/  IADD3 R95, P0, R68, c[0x0][0x298], RZ ;  /* 0x0000a600445f7a10 */ /* 0x000fe20007f1e0ff */
[----:B------:R-:W-:Y:S02]  /*4430*/  IMAD R91, R87, c[0x0][0x2a4], R74 ;  /* 0x0000a900575b7a24 */ /* 0x000fe400078e024a */
[----:B------:R-:W-:Y:S01]  /*4440*/  IMAD.SHL.U32 R84, R84, 0x2, RZ ;  /* 0x0000000254547824 */ /* 0x000fe200078e00ff */
[----:B------:R-:W-:Y:S01]  /*4450*/  IADD3.X R102, R69, c[0x0][0x29c], R102, P0, !PT ;  /* 0x0000a70045667a10 */ /* 0x000fe200007fe466 */
[----:B------:R-:W-:Y:S01]  /*4460*/  IMAD.MOV.U32 R72, RZ, RZ, c[0x0][0x260] ;  /* 0x00009800ff487624 */ /* 0x000fe200078e00ff */
[----:B------:R-:W-:Y:S01]  /*4470*/  ISETP.EQ.AND P0, PT, R75, 0x1, PT ;  /* 0x000000014b00780c */ /* 0x000fe20003f02270 */
[----:B------:R-:W-:Y:S01]  /*4480*/  IMAD.MOV.U32 R70, RZ, RZ, c[0x0][0x264] ;  /* 0x00009900ff467624 */ /* 0x000fe200078e00ff */
[----:B------:R-:W-:Y:S01]  /*4490*/  IADD3.X R91, R73, c[0x0][0x2e4], R91, P2, !PT ;  /* 0x0000b900495b7a10 */ /* 0x000fe200017fe45b */
[----:B------:R-:W-:Y:S01]  /*44a0*/  IMAD.MOV.U32 R73, RZ, RZ, c[0x0][0x170] ;  /* 0x00005c00ff497624 */ /* 0x000fe200078e00ff */
[----:B------:R-:W-:Y:S01]  /*44b0*/  ISETP.NE.U32.AND P2, PT, RZ, c[0x0][0x298], PT ;  /* 0x0000a600ff007a0c */ /* 0x000fe20003f45070 */
[----:B------:R-:W-:Y:S01]  /*44c0*/  IMAD.MOV.U32 R69, RZ, RZ, c[0x0][0x278] ;  /* 0x00009e00ff457624 */ /* 0x000fe200078e00ff */
[----:B------:R-:W-:Y:S01]  /*44d0*/  LOP3.LUT R84, R84, 0xfffffff0, RZ, 0xc0, !PT ;  /* 0xfffffff054547812 */ /* 0x000fe200078ec0ff */
[----:B------:R-:W-:Y:S01]  /*44e0*/  IMAD R88, R73, c[0x0][0x160], RZ ;  /* 0x0000580049587a24 */ /* 0x000fe200078e02ff */
[----:B------:R-:W-:Y:S01]  /*44f0*/  ISETP.NE.AND.EX P2, PT, RZ, c[0x0][0x29c], !P4, P2 ;  /* 0x0000a700ff007a0c */ /* 0x000fe20006745320 */
[----:B------:R-:W-:-:S02]  /*4500*/  IMAD.MOV.U32 R68, RZ, RZ, c[0x0][0x27c] ;  /* 0x00009f00ff447624 */ /* 0x000fc400078e00ff */
[----:B------:R-:W-:Y:S01]  /*4510*/  IMAD R84, R71, 0x120, R84 ;  /* 0x0000012047547824 */ /* 0x000fe200078e0254 */
[----:B------:R-:W-:Y:S01]  /*4520*/  SEL R74, RZ, 0x1, !P2 ;  /* 0x00000001ff4a7807 */ /* 0x000fe20005000000 */
[----:B------:R-:W-:Y:S02]  /*4530*/  IMAD.MOV.U32 R71, RZ, RZ, c[0x0][0x264] ;  /* 0x00009900ff477624 */ /* 0x000fe400078e00ff */
[----:B------:R-:W-:Y:S01]  /*4540*/  IMAD R88, R88, c[0x0][0x174], RZ ;  /* 0x00005d0058587a24 */ /* 0x000fe200078e02ff */
[----:B------:R-:W-:Y:S05]  /*4550*/  @P1 BRA P0, `(.L_x_307) ;  /* 0x000001d000001947 */ /* 0x000fea0000000000 */
[----:B------:R-:W-:-:S13]  /*4560*/  ISETP.NE.AND P0, PT, R75, 0x2, PT ;  /* 0x000000024b00780c */ /* 0x000fda0003f05270 */
[----:B------:R-:W-:Y:S05]  /*4570*/  @P0 BRA `(.L_x_308) ;  /* 0x0000033000000947 */ /* 0x000fea0003800000 */
[----:B------:R-:W-:Y:S01]  /*4580*/  MOV R69, c[0x0][0x160] ;  /* 0x0000580000457a02 */ /* 0x000fe20000000f00 */
[----:B------:R-:W-:Y:S01]  /*4590*/  IMAD.WIDE.U32 R76, R67, c[0x0][0x160], RZ ;  /* 0x00005800434c7a25 */ /* 0x000fe200078e00ff */
[----:B------:R-:W-:Y:S02]  /*45a0*/  SHF.R.S32.HI R68, RZ, 0x1f, R67 ;  /* 0x0000001fff447819 */ /* 0x000fe40000011443 */
[----:B------:R-:W-:Y:S02]  /*45b0*/  SHF.R.S32.HI R69, RZ, 0x1f, R69 ;  /* 0x0000001fff457819 */ /* 0x000fe40000011445 */
[----:B------:R-:W-:Y:S01]  /*45c0*/  SHF.R.S32.HI R73, RZ, 0x1f, R73 ;  /* 0x0000001fff497819 */ /* 0x000fe20000011449 */
[----:B------:R-:W-:Y:S02]  /*45d0*/  IMAD R68, R68, c[0x0][0x160], RZ ;  /* 0x0000580044447a24 */ /* 0x000fe400078e02ff */
[----:B------:R-:W-:-:S04]  /*45e0*/  IMAD.WIDE.U32 R78, R76, c[0x0][0x170], RZ ;  /* 0x00005c004c4e7a25 */ /* 0x000fc800078e00ff */
[----:B------:R-:W-:-:S05]  /*45f0*/  IMAD R69, R67, R69, R68 ;  /* 0x0000004543457224 */ /* 0x000fca00078e0244 */
[----:B------:R-:W-:-:S05]  /*4600*/  IADD3 R68, R77, R69, RZ ;  /* 0x000000454d447210 */ /* 0x000fca0007ffe0ff */
[----:B------:R-:W-:-:S04]  /*4610*/  IMAD R68, R68, c[0x0][0x170], RZ ;  /* 0x00005c0044447a24 */ /* 0x000fc800078e02ff */
[----:B------:R-:W-:Y:S01]  /*4620*/  IMAD R69, R73, R76, R68 ;  /* 0x0000004c49457224 */ /* 0x000fe200078e0244 */
[----:B------:R-:W-:Y:S01]  /*4630*/  MOV R68, c[0x0][0x174] ;  /* 0x00005d0000447a02 */ /* 0x000fe20000000f00 */
[----:B------:R-:W-:-:S03]  /*4640*/  IMAD.WIDE.U32 R76, R78, c[0x0][0x174], RZ ;  /* 0x00005d004e4c7a25 */ /* 0x000fc600078e00ff */
        /* <DEDUP_REMOVED lines=14> */
.L_x_307:
        /* <DEDUP_REMOVED lines=13> */
.L_x_311:
[----:B------:R-:W-:Y:S01]  /*4800*/  YIELD ;  /* 0x0000000000007946 */ /* 0x000fe20003800000 */
[----:B------:R-:W-:Y:S05]  /*4810*/  @P1 BRA `(.L_x_310) ;  /* 0x0000002000001947 */ /* 0x000fea0003800000 */
[----:B------:R-:W3:Y:S02]  /*4820*/  LDG.E.STRONG.GPU R76, [R92.64] ;  /* 0x0000001e5c4c7981 */ /* 0x000ee4000c1ef900 */
[----:B---3--:R-:W-:-:S05]  /*4830*/  CCTL.IVALL ;  /* 0x00000000ff00798f */ /* 0x008fca0002000000 */
.L_x_310:
[----:B------:R-:W-:Y:S01]  /*4840*/  ISETP.NE.AND P0, PT, R76, R67, PT ;  /* 0x000000434c00720c */ /* 0x000fe20003f05270 */
[----:B------:R-:W-:-:S12]  /*4850*/  WARPSYNC 0xffffffff ;  /* 0xffffffff00007948 */ /* 0x000fd80003800000 */
[----:B------:R-:W-:Y:S06]  /*4860*/  BAR.RED.AND.DEFER_BLOCKING 0x0, P0 ;  /* 0x0000000000007b1d */ /* 0x000fec0000014400 */
[----:B------:R-:W1:Y:S02]  /*4870*/  B2R.RESULT RZ, P0 ;  /* 0x0000000000ff731c */ /* 0x000e640000004000 */
[----:B-1----:R-:W-:Y:S05]  /*4880*/  @P0 BRA `(.L_x_311) ;  /* 0xffffff7000000947 */ /* 0x002fea000383ffff */
.L_x_309:
[----:B------:R-:W-:Y:S01]  /*4890*/  WARPSYNC 0xffffffff ;  /* 0xffffffff00007948 */ /* 0x000fe20003800000 */
[----:B------:R-:W-:Y:S06]  /*48a0*/  BAR.SYNC.DEFER_BLOCKING 0x0 ;  /* 0x0000000000007b1d */ /* 0x000fec0000010000 */
.L_x_308:
[----:B------:R-:W-:Y:S01]  /*48b0*/  PRMT R74, R74, 0x9910, RZ ;  /* 0x000099104a4a7816 */ /* 0x000fe200000000ff */
[----:B------:R-:W-:Y:S01]  /*48c0*/  CS2R R72, SRZ ;  /* 0x0000000000487805 */ /* 0x000fe2000001ff00 */
[----:B------:R-:W-:-:S02]  /*48d0*/  IADD3 R97, R87, 0x2, RZ ;  /* 0x0000000257617810 */ /* 0x000fc40007ffe0ff */
[----:B------:R-:W-:Y:S02]  /*48e0*/  ISETP.NE.AND P0, PT, R74, RZ, PT ;  /* 0x000000ff4a00720c */ /* 0x000fe40003f05270 */
[----:B------:R-:W-:Y:S01]  /*48f0*/  IADD3 R100, P1, R100, R95, RZ ;  /* 0x0000005f64647210 */ /* 0x000fe20007f3e0ff */
[----:B------:R-:W-:Y:S01]  /*4900*/  CS2R R74, SRZ ;  /* 0x00000000004a7805 */ /* 0x000fe2000001ff00 */
[-C--:B------:R-:W-:Y:S02]  /*4910*/  ISETP.LT.AND P4, PT, R87, R88.reuse, P0 ;  /* 0x000000585700720c */ /* 0x080fe40000781270 */
[----:B------:R-:W-:Y:S01]  /*4920*/  ISETP.LT.AND P2, PT, R97, R88, P0 ;  /* 0x000000586100720c */ /* 0x000fe20000741270 */
[----:B------:R-:W-:Y:S01]  /*4930*/  IMAD.X R101, R71, 0x1, R102, P1 ;  /* 0x0000000147657824 */ /* 0x000fe200008e0666 */
[----:B------:R-:W-:Y:S01]  /*4940*/  CS2R R68, SRZ ;  /* 0x0000000000447805 */ /* 0x000fe2000001ff00 */
[----:B------:R-:W-:-:S08]  /*4950*/  CS2R R70, SRZ ;  /* 0x0000000000467805 */ /* 0x000fd0000001ff00 */
[----:B------:R-:W-:Y:S02]  /*4960*/  @P4 IMAD.MOV.U32 R76, RZ, RZ, R95 ;  /* 0x000000ffff4c4224 */ /* 0x000fe400078e005f */
[----:B------:R-:W-:Y:S01]  /*4970*/  @P4 IMAD.MOV.U32 R77, RZ, RZ, R102 ;  /* 0x000000ffff4d4224 */ /* 0x000fe200078e0066 */
[----:B------:R-:W3:Y:S04]  /*4980*/  @P2 LDG.E.LTC128B.128 R68, [R100.64] ;  /* 0x0000001e64442981 */ /* 0x000ee8000c1e1d20 */
[----:B----4-:R1:W4:Y:S04]  /*4990*/  @P4 LDG.E.LTC128B.128 R72, [R76.64] ;  /* 0x0000001e4c484981 */ /* 0x010328000c1e1d20 */
        /* <DEDUP_REMOVED lines=11> */
[----:B-1----:R-:W3:Y:S01]  /*4a50*/  LDS.128 R76, [R84+0x240] ;  /* 0x00024000544c7984 */ /* 0x002ee20000000c00 */
[----:B------:R-:W-:-:S02]  /*4a60*/  ISETP.LT.AND P5, PT, R87, R88, P6 ;  /* 0x000000585700720c */ /* 0x000fc400037a1270 */
[----:B------:R-:W-:Y:S02]  /*4a70*/  IADD3 R94, P1, R86, R95, RZ ;  /* 0x0000005f565e7210 */ /* 0x000fe40007f3e0ff */
[----:B------:R-:W-:Y:S02]  /*4a80*/  IADD3 R99, R87, 0x8, RZ ;  /* 0x0000000857637810 */ /* 0x000fe40007ffe0ff */
[-C--:B------:R-:W-:Y:S01]  /*4a90*/  ISETP.LT.AND P4, PT, R97, R88.reuse, P6 ;  /* 0x000000586100720c */ /* 0x080fe20003781270 */
[----:B------:R-:W-:Y:S01]  /*4aa0*/  IMAD.X R95, R85, 0x1, R102, P1 ;  /* 0x00000001555f7824 */ /* 0x000fe200008e0666 */
[-C--:B------:R-:W-:Y:S02]  /*4ab0*/  ISETP.LT.AND P1, PT, R99, R88.reuse, P0 ;  /* 0x000000586300720c */ /* 0x080fe40000721270 */
[----:B------:R-:W-:Y:S02]  /*4ac0*/  IADD3 R96, P2, R98, c[0x0][0x2a8], RZ ;  /* 0x0000aa0062607a10 */ /* 0x000fe40007f5e0ff */
[----:B------:R-:W-:Y:S01]  /*4ad0*/  IADD3 R103, R87, 0xa, RZ ;  /* 0x0000000a57677810 */ /* 0x000fe20007ffe0ff */
[----:B------:R-:W-:Y:S01]  /*4ae0*/  @P5 IMAD.MOV.U32 R104, RZ, RZ, R98 ;  /* 0x000000ffff685224 */ /* 0x000fe200078e0062 */
[----:B------:R-:W-:Y:S01]  /*4af0*/  IADD3.X R97, R91, c[0x0][0x2ac], RZ, P2, !PT ;  /* 0x0000ab005b617a10 */ /* 0x000fe200017fe4ff */
[----:B------:R-:W-:Y:S01]  /*4b00*/  @P5 IMAD.MOV.U32 R105, RZ, RZ, R91 ;  /* 0x000000ffff695224 */ /* 0x000fe200078e005b */
[----:B------:R-:W-:Y:S01]  /*4b10*/  ISETP.LT.AND P2, PT, R103, R88, P0 ;  /* 0x000000586700720c */ /* 0x000fe20000741270 */
[----:B--23-5:R-:W-:-:S02]  /*4b20*/  HFMA2 R76, R90.H0_H0, R76, R68 ;  /* 0x0000004c5a4c7231 */ /* 0x02cfc40000000844 */
[C---:B------:R-:W-:Y:S02]  /*4b30*/  HFMA2 R77, R90.reuse.H0_H0, R77, R69 ;  /* 0x0000004d5a4d7231 */ /* 0x040fe40000000845 */
[C---:B----4-:R-:W-:Y:S02]  /*4b40*/  HFMA2 R80, R90.reuse.H0_H0, R80, R72 ;  /* 0x000000505a507231 */ /* 0x050fe40000000848 */
[C---:B------:R-:W-:Y:S02]  /*4b50*/  HFMA2 R81, R90.reuse.H0_H0, R81, R73 ;  /* 0x000000515a517231 */ /* 0x040fe40000000849 */
[C---:B------:R-:W-:Y:S02]  /*4b60*/  HFMA2 R82, R90.reuse.H0_H0, R82, R74 ;  /* 0x000000525a527231 */ /* 0x040fe4000000084a */
[C---:B------:R-:W-:Y:S02]  /*4b70*/  HFMA2 R83, R90.reuse.H0_H0, R83, R75 ;  /* 0x000000535a537231 */ /* 0x040fe4000000084b */
[----:B------:R-:W-:-:S02]  /*4b80*/  HFMA2 R78, R90.H0_H0, R78, R70 ;  /* 0x0000004e5a4e7231 */ /* 0x000fc40000000846 */
[----:B------:R-:W-:Y:S02]  /*4b90*/  HFMA2 R79, R90.H0_H0, R79, R71 ;  /* 0x0000004f5a4f7231 */ /* 0x000fe40000000847 */
[-C--:B------:R-:W-:Y:S02]  /*4ba0*/  HMNMX2.NAN R80, R80, R89.reuse.H0_H0, !PT ;  /* 0x2000005950507240 */ /* 0x080fe40007820000 */
[-C--:B------:R-:W-:Y:S02]  /*4bb0*/  HMNMX2.NAN R81, R81, R89.reuse.H0_H0, !PT ;  /* 0x2000005951517240 */ /* 0x080fe40007820000 */
[-C--:B------:R-:W-:Y:S02]  /*4bc0*/  HMNMX2.NAN R82, R82, R89.reuse.H0_H0, !PT ;  /* 0x2000005952527240 */ /* 0x080fe40007820000 */
[-C--:B------:R-:W-:Y:S02]  /*4bd0*/  HMNMX2.NAN R83, R83, R89.reuse.H0_H0, !PT ;  /* 0x2000005953537240 */ /* 0x080fe40007820000 */
[----:B------:R-:W-:-:S02]  /*4be0*/  HMNMX2.NAN R76, R76, R89.H0_H0, !PT ;  /* 0x200000594c4c7240 */ /* 0x000fc40007820000 */
[-C--:B------:R-:W-:Y:S02]  /*4bf0*/  HMNMX2.NAN R77, R77, R89.reuse.H0_H0, !PT ;  /* 0x200000594d4d7240 */ /* 0x080fe40007820000 */
[-C--:B------:R-:W-:Y:S02]  /*4c00*/  HMNMX2.NAN R78, R78, R89.reuse.H0_H0, !PT ;  /* 0x200000594e4e7240 */ /* 0x080fe40007820000 */
[----:B------:R-:W-:Y:S01]  /*4c10*/  HMNMX2.NAN R79, R79, R89.H0_H0, !PT ;  /* 0x200000594f4f7240 */ /* 0x000fe20007820000 */
[----:B------:R-:W-:Y:S04]  /*4c20*/  @P5 STG.E.128 [R104.64], R80 ;  /* 0x0000005068005986 */ /* 0x000fe8000c101d1e */
[----:B------:R-:W-:Y:S04]  /*4c30*/  @P4 STG.E.128 [R96.64], R76 ;  /* 0x0000004c60004986 */ /* 0x000fe8000c101d1e */
[----:B------:R-:W2:Y:S01]  /*4c40*/  @P1 LDG.E.LTC128B.128 R72, [R94.64] ;  /* 0x0000001e5e481981 */ /* 0x000ea2000c1e1d20 */
[----:B------:R-:W-:-:S05]  /*4c50*/  IADD3 R100, P1, R86, R100, RZ ;  /* 0x0000006456647210 */ /* 0x000fca0007f3e0ff */
[----:B------:R-:W-:-:S05]  /*4c60*/  IMAD.X R101, R85, 0x1, R101, P1 ;  /* 0x0000000155657824 */ /* 0x000fca00008e0665 */
[----:B------:R-:W3:Y:S04]  /*4c70*/  @P2 LDG.E.LTC128B.128 R68, [R100.64] ;  /* 0x0000001e64442981 */ /* 0x000ee8000c1e1d20 */
[----:B------:R-:W-:Y:S06]  /*4c80*/  BAR.SYNC.DEFER_BLOCKING 0x0 ;  /* 0x0000000000007b1d */ /* 0x000fec0000010000 */
[----:B------:R-:W-:Y:S04]  /*4c90*/  STS [R66.X4], R65 ;  /* 0x0000004142007388 */ /* 0x000fe80000004800 */
[----:B------:R-:W-:Y:S04]  /*4ca0*/  STS [R66.X4+0x10], R63 ;  /* 0x0000103f42007388 */ /* 0x000fe80000004800 */
[----:B------:R1:W-:Y:S04]  /*4cb0*/  STS [R66.X4+0x20], R61 ;  /* 0x0000203d42007388 */ /* 0x0003e80000004800 */
[----:B------:R-:W-:Y:S04]  /*4cc0*/  STS [R66.X4+0x30], R59 ;  /* 0x0000303b42007388 */ /* 0x000fe80000004800 */
[----:B------:R-:W-:Y:S04]  /*4cd0*/  STS [R66.X4+0x40], R57 ;  /* 0x0000403942007388 */ /* 0x000fe80000004800 */
[----:B------:R-:W-:Y:S04]  /*4ce0*/  STS [R66.X4+0x50], R55 ;  /* 0x0000503742007388 */ /* 0x000fe80000004800 */
[----:B------:R-:W-:Y:S04]  /*4cf0*/  STS [R66.X4+0x60], R53 ;  /* 0x0000603542007388 */ /* 0x000fe80000004800 */
[----:B------:R-:W-:Y:S04]  /*4d00*/  STS [R66.X4+0x70], R51 ;  /* 0x0000703342007388 */ /* 0x000fe80000004800 */
[----:B------:R-:W-:Y:S06]  /*4d10*/  BAR.SYNC.DEFER_BLOCKING 0x0 ;  /* 0x0000000000007b1d */ /* 0x000fec0000010000 */
[----:B------:R-:W2:Y:S04]  /*4d20*/  LDS.128 R80, [R84] ;  /* 0x0000000054507984 */ /* 0x000ea80000000c00 */
[----:B------:R-:W3:Y:S01]  /*4d30*/  LDS.128 R76, [R84+0x240] ;  /* 0x00024000544c7984 */ /* 0x000ee20000000c00 */
[----:B------:R-:W-:-:S02]  /*4d40*/  ISETP.LT.AND P1, PT, R99, R88, P6 ;  /* 0x000000586300720c */ /* 0x000fc40003721270 */
[----:B------:R-:W-:-:S04]  /*4d50*/  IADD3 R98, P2, R98, c[0x0][0x2c0], RZ ;  /* 0x0000b00062627a10 */ /* 0x000fc80007f5e0ff */
[----:B------:R-:W-:Y:S02]  /*4d60*/  IADD3.X R99, R91, c[0x0][0x2c4], RZ, P2, !PT ;  /* 0x0000b1005b637a10 */ /* 0x000fe400017fe4ff */
[-C--:B------:R-:W-:Y:S02]  /*4d70*/  ISETP.LT.AND P2, PT, R103, R88.reuse, P6 ;  /* 0x000000586700720c */ /* 0x080fe40003741270 */
[C---:B-1----:R-:W-:Y:S02]  /*4d80*/  IADD3 R61, R87.reuse, 0x10, RZ ;  /* 0x00000010573d7810 */ /* 0x042fe40007ffe0ff */
[----:B------:R-:W-:Y:S02]  /*4d90*/  IADD3 R65, R87, 0x12, RZ ;  /* 0x0000001257417810 */ /* 0x000fe40007ffe0ff */
        /* <DEDUP_REMOVED lines=9> */
[C---:B---3--:R-:W-:Y:S02]  /*4e30*/  HFMA2 R56, R90.reuse.H0_H0, R76, R68 ;  /* 0x0000004c5a387231 */ /* 0x048fe40000000844 */
[C---:B------:R-:W-:Y:S01]  /*4e40*/  HFMA2 R57, R90.reuse.H0_H0, R77, R69 ;  /* 0x0000004d5a397231 */ /* 0x040fe20000000845 */
[----:B------:R-:W-:Y:S01]  /*4e50*/  @P1 STG.E.128 [R98.64], R52 ;  /* 0x0000003462001986 */ /* 0x000fe2000c101d1e */
[C---:B------:R-:W-:Y:S01]  /*4e60*/  HFMA2 R58, R90.reuse.H0_H0, R78, R70 ;  /* 0x0000004e5a3a7231 */ /* 0x040fe20000000846 */
[----:B------:R-:W-:Y:S01]  /*4e70*/  IADD3 R50, P1, R96, c[0x0][0x2c0], RZ ;  /* 0x0000b00060327a10 */ /* 0x000fe20007f3e0ff */
[----:B------:R-:W-:Y:S02]  /*4e80*/  HFMA2 R59, R90.H0_H0, R79, R71 ;  /* 0x0000004f5a3b7231 */ /* 0x000fe40000000847 */
[-C--:B------:R-:W-:Y:S01]  /*4e90*/  HMNMX2.NAN R56, R56, R89.reuse.H0_H0, !PT ;  /* 0x2000005938387240 */ /* 0x080fe20007820000 */
[----:B------:R-:W-:Y:S01]  /*4ea0*/  IADD3.X R51, R97, c[0x0][0x2c4], RZ, P1, !PT ;  /* 0x0000b10061337a10 */ /* 0x000fe20000ffe4ff */
[----:B------:R-:W-:-:S02]  /*4eb0*/  HMNMX2.NAN R57, R57, R89.H0_H0, !PT ;  /* 0x2000005939397240 */ /* 0x000fc40007820000 */
[-C--:B------:R-:W-:Y:S02]  /*4ec0*/  HMNMX2.NAN R58, R58, R89.reuse.H0_H0, !PT ;  /* 0x200000593a3a7240 */ /* 0x080fe40007820000 */
[----:B------:R-:W-:Y:S01]  /*4ed0*/  HMNMX2.NAN R59, R59, R89.H0_H0, !PT ;  /* 0x200000593b3b7240 */ /* 0x000fe20007820000 */
[----:B------:R-:W-:-:S04]  /*4ee0*/  IADD3 R76, P1, R86, R94, RZ ;  /* 0x0000005e564c7210 */ /* 0x000fc80007f3e0ff */
[----:B------:R1:W-:Y:S01]  /*4ef0*/  @P2 STG.E.128 [R50.64], R56 ;  /* 0x0000003832002986 */ /* 0x0003e2000c101d1e */
[----:B------:R-:W-:Y:S01]  /*4f00*/  ISETP.LT.AND P2, PT, R65, R88, P0 ;  /* 0x000000584100720c */ /* 0x000fe20000741270 */
[----:B------:R-:W-:Y:S01]  /*4f10*/  IMAD.X R77, R85, 0x1, R95, P1 ;  /* 0x00000001554d7824 */ /* 0x000fe200008e065f */
[----:B------:R-:W-:-:S04]  /*4f20*/  IADD3 R62, P1, R86, R100, RZ ;  /* 0x00000064563e7210 */ /* 0x000fc80007f3e0ff */
[----:B------:R2:W3:Y:S01]  /*4f30*/  @P4 LDG.E.LTC128B.128 R72, [R76.64] ;  /* 0x0000001e4c484981 */ /* 0x0004e2000c1e1d20 */
[----:B------:R-:W-:-:S06]  /*4f40*/  IMAD.X R63, R85, 0x1, R101, P1 ;  /* 0x00000001553f7824 */ /* 0x000fcc00008e0665 */
        /* <DEDUP_REMOVED lines=11> */
[----:B------:R-:W3:Y:S04]  /*5000*/  LDS.128 R56, [R84] ;  /* 0x0000000054387984 */ /* 0x000ee80000000c00 */
[----:B------:R-:W4:Y:S01]  /*5010*/  LDS.128 R52, [R84+0x240] ;  /* 0x0002400054347984 */ /* 0x000f220000000c00 */
[----:B------:R-:W-:-:S02]  /*5020*/  IADD3 R64, P1, R98, c[0x0][0x2c0], RZ ;  /* 0x0000b00062407a10 */ /* 0x000fc40007f3e0ff */
[----:B------:R-:W-:Y:S02]  /*5030*/  ISETP.LT.AND P4, PT, R65, R88, P6 ;  /* 0x000000584100720c */ /* 0x000fe40003781270 */
[----:B------:R-:W-:Y:S02]  /*5040*/  IADD3.X R65, R99, c[0x0][0x2c4], RZ, P1, !PT ;  /* 0x0000b10063417a10 */ /* 0x000fe40000ffe4ff */
[----:B------:R-:W-:Y:S02]  /*5050*/  IADD3 R60, P2, R50, c[0x0][0x2c0], RZ ;  /* 0x0000b000323c7a10 */ /* 0x000fe40007f5e0ff */
[----:B-1----:R-:W-:Y:S02]  /*5060*/  IADD3 R50, P1, R86, R76, RZ ;  /* 0x0000004c56327210 */ /* 0x002fe40007f3e0ff */
[----:B------:R-:W-:Y:S02]  /*5070*/  IADD3 R79, R87, 0x18, RZ ;  /* 0x00000018574f7810 */ /* 0x000fe40007ffe0ff */
[----:B------:R-:W-:-:S02]  /*5080*/  ISETP.LT.AND P5, PT, R61, R88, P6 ;  /* 0x000000583d00720c */ /* 0x000fc400037a1270 */
[----:B------:R-:W-:Y:S01]  /*5090*/  IADD3.X R61, R51, c[0x0][0x2c4], RZ, P2, !PT ;  /* 0x0000b100333d7a10 */ /* 0x000fe200017fe4ff */
[----:B------:R-:W-:Y:S01]  /*50a0*/  IMAD.X R51, R85, 0x1, R77, P1 ;  /* 0x0000000155337824 */ /* 0x000fe200008e064d */
[----:B------:R-:W-:Y:S02]  /*50b0*/  ISETP.LT.AND P1, PT, R79, R88, P0 ;  /* 0x000000584f00720c */ /* 0x000fe40000721270 */
[----:B--2---:R-:W-:-:S04]  /*50c0*/  IADD3 R77, R87, 0x1a, RZ ;  /* 0x0000001a574d7810 */ /* 0x004fc80007ffe0ff */
[----:B------:R-:W-:Y:S01]  /*50d0*/  ISETP.LT.AND P2, PT, R77, R88, P0 ;  /* 0x000000584d00720c */ /* 0x000fe20000741270 */
[C---:B---3--:R-:W-:Y:S02]  /*50e0*/  HFMA2 R56, R90.reuse.H0_H0, R56, R72 ;  /* 0x000000385a387231 */ /* 0x048fe40000000848 */
        /* <DEDUP_REMOVED lines=22> */
[----:B------:R1:W-:Y:S04]  /*5250*/  STS [R66.X4], R35 ;  /* 0x0000002342007388 */ /* 0x0003e80000004800 */
[----:B------:R-:W-:Y:S04]  /*5260*/  STS [R66.X4+0x10], R37 ;  /* 0x0000102542007388 */ /* 0x000fe80000004800 */
[----:B------:R-:W-:Y:S04]  /*5270*/  STS [R66.X4+0x20], R39 ;  /* 0x0000202742007388 */ /* 0x000fe80000004800 */
[----:B------:R-:W-:Y:S04]  /*5280*/  STS [R66.X4+0x30], R41 ;  /* 0x0000302942007388 */ /* 0x000fe80000004800 */
[----:B------:R-:W-:Y:S04]  /*5290*/  STS [R66.X4+0x40], R43 ;  /* 0x0000402b42007388 */ /* 0x000fe80000004800 */
[----:B------:R-:W-:Y:S04]  /*52a0*/  STS [R66.X4+0x50], R45 ;  /* 0x0000502d42007388 */ /* 0x000fe80000004800 */
[----:B------:R-:W-:Y:S04]  /*52b0*/  STS [R66.X4+0x60], R47 ;  /* 0x0000602f42007388 */ /* 0x000fe80000004800 */
[----:B------:R4:W-:Y:S04]  /*52c0*/  STS [R66.X4+0x70], R49 ;  /* 0x0000703142007388 */ /* 0x0009e80000004800 */
[----:B------:R-:W-:Y:S06]  /*52d0*/  BAR.SYNC.DEFER_BLOCKING 0x0 ;  /* 0x0000000000007b1d */ /* 0x000fec0000010000 */
[----:B------:R-:W2:Y:S04]  /*52e0*/  LDS.128 R56, [R84] ;  /* 0x0000000054387984 */ /* 0x000ea80000000c00 */
[----:B------:R-:W3:Y:S01]  /*52f0*/  LDS.128 R52, [R84+0x240] ;  /* 0x0002400054347984 */ /* 0x000ee20000000c00 */
[----:B------:R-:W-:-:S02]  /*5300*/  ISETP.LT.AND P1, PT, R79, R88, P6 ;  /* 0x000000584f00720c */ /* 0x000fc40003721270 */
[----:B------:R-:W-:-:S04]  /*5310*/  IADD3 R34, P2, R64, c[0x0][0x2c0], RZ ;  /* 0x0000b00040227a10 */ /* 0x000fc80007f5e0ff */
[----:B-1----:R-:W-:Y:S02]  /*5320*/  IADD3.X R35, R65, c[0x0][0x2c4], RZ, P2, !PT ;  /* 0x0000b10041237a10 */ /* 0x002fe400017fe4ff */
[----:B------:R-:W-:Y:S02]  /*5330*/  ISETP.LT.AND P2, PT, R77, R88, P6 ;  /* 0x000000584d00720c */ /* 0x000fe40003741270 */
[----:B----4-:R-:W-:-:S04]  /*5340*/  IADD3 R49, R87, 0x20, RZ ;  /* 0x0000002057317810 */ /* 0x010fc80007ffe0ff */
[----:B------:R-:W-:Y:S01]  /*5350*/  ISETP.LT.AND P4, PT, R49, R88, P0 ;  /* 0x000000583100720c */ /* 0x000fe20000781270 */
[C---:B--2---:R-:W-:Y:S02]  /*5360*/  HFMA2 R36, R90.reuse.H0_H0, R56, R72 ;  /* 0x000000385a247231 */ /* 0x044fe40000000848 */
[C---:B------:R-:W-:Y:S02]  /*5370*/  HFMA2 R37, R90.reuse.H0_H0, R57, R73 ;  /* 0x000000395a257231 */ /* 0x040fe40000000849 */
[C---:B------:R-:W-:Y:S02]  /*5380*/  HFMA2 R38, R90.reuse.H0_H0, R58, R74 ;  /* 0x0000003a5a267231 */ /* 0x040fe4000000084a */
[----:B------:R-:W-:Y:S02]  /*5390*/  HFMA2 R39, R90.H0_H0, R59, R75 ;  /* 0x0000003b5a277231 */ /* 0x000fe4000000084b */
[-C--:B------:R-:W-:Y:S02]  /*53a0*/  HMNMX2.NAN R36, R36, R89.reuse.H0_H0, !PT ;  /* 0x2000005924247240 */ /* 0x080fe40007820000 */
[----:B------:R-:W-:-:S02]  /*53b0*/  HMNMX2.NAN R37, R37, R89.H0_H0, !PT ;  /* 0x2000005925257240 */ /* 0x000fc40007820000 */
[-C--:B------:R-:W-:Y:S02]  /*53c0*/  HMNMX2.NAN R38, R38, R89.reuse.H0_H0, !PT ;  /* 0x2000005926267240 */ /* 0x080fe40007820000 */
[----:B------:R-:W-:Y:S02]  /*53d0*/  HMNMX2.NAN R39, R39, R89.H0_H0, !PT ;  /* 0x2000005927277240 */ /* 0x000fe40007820000 */
[C---:B---3--:R-:W-:Y:S02]  /*53e0*/  HFMA2 R40, R90.reuse.H0_H0, R52, R68 ;  /* 0x000000345a287231 */ /* 0x048fe40000000844 */
[C---:B------:R-:W-:Y:S01]  /*53f0*/  HFMA2 R41, R90.reuse.H0_H0, R53, R69 ;  /* 0x000000355a297231 */ /* 0x040fe20000000845 */
[----:B------:R-:W-:Y:S01]  /*5400*/  @P1 STG.E.128 [R34.64], R36 ;  /* 0x0000002422001986 */ /* 0x000fe2000c101d1e */
[C---:B------:R-:W-:Y:S01]  /*5410*/  HFMA2 R42, R90.reuse.H0_H0, R54, R70 ;  /* 0x000000365a2a7231 */ /* 0x040fe20000000846 */
[----:B------:R-:W-:Y:S01]  /*5420*/  IADD3 R44, P1, R60, c[0x0][0x2c0], RZ ;  /* 0x0000b0003c2c7a10 */ /* 0x000fe20007f3e0ff */
[----:B------:R-:W-:-:S02]  /*5430*/  HFMA2 R43, R90.H0_H0, R55, R71 ;  /* 0x000000375a2b7231 */ /* 0x000fc40000000847 */
[-C--:B------:R-:W-:Y:S01]  /*5440*/  HMNMX2.NAN R40, R40, R89.reuse.H0_H0, !PT ;  /* 0x2000005928287240 */ /* 0x080fe20007820000 */
[----:B------:R-:W-:Y:S01]  /*5450*/  IADD3.X R45, R61, c[0x0][0x2c4], RZ, P1, !PT ;  /* 0x0000b1003d2d7a10 */ /* 0x000fe20000ffe4ff */
[-C--:B------:R-:W-:Y:S02]  /*5460*/  HMNMX2.NAN R41, R41, R89.reuse.H0_H0, !PT ;  /* 0x2000005929297240 */ /* 0x080fe40007820000 */
[-C--:B------:R-:W-:Y:S02]  /*5470*/  HMNMX2.NAN R42, R42, R89.reuse.H0_H0, !PT ;  /* 0x200000592a2a7240 */ /* 0x080fe40007820000 */
[----:B------:R-:W-:Y:S01]  /*5480*/  HMNMX2.NAN R43, R43, R89.H0_H0, !PT ;  /* 0x200000592b2b7240 */ /* 0x000fe20007820000 */
[----:B------:R-:W-:Y:S02]  /*5490*/  IADD3 R53, R87, 0x22, RZ ;  /* 0x0000002257357810 */ /* 0x000fe40007ffe0ff */
[----:B------:R-:W-:Y:S02]  /*54a0*/  IADD3 R50, P1, R86, R50, RZ ;  /* 0x0000003256327210 */ /* 0x000fe40007f3e0ff */
[----:B------:R1:W-:Y:S01]  /*54b0*/  @P2 STG.E.128 [R44.64], R40 ;  /* 0x000000282c002986 */ /* 0x0003e2000c101d1e */
[----:B------:R-:W-:-:S02]  /*54c0*/  ISETP.LT.AND P2, PT, R53, R88, P0 ;  /* 0x000000583500720c */ /* 0x000fc40000741270 */
[----:B------:R-:W-:Y:S01]  /*54d0*/  IMAD.X R51, R85, 0x1, R51, P1 ;  /* 0x0000000155337824 */ /* 0x000fe200008e0633 */
[----:B------:R-:W-:-:S04]  /*54e0*/  IADD3 R46, P1, R86, R62, RZ ;  /* 0x0000003e562e7210 */ /* 0x000fc80007f3e0ff */
[----:B------:R2:W3:Y:S01]  /*54f0*/  @P4 LDG.E.LTC128B.128 R72, [R50.64] ;  /* 0x0000001e32484981 */ /* 0x0004e2000c1e1d20 */
[----:B------:R-:W-:-:S05]  /*5500*/  IMAD.X R47, R85, 0x1, R63, P1 ;  /* 0x00000001552f7824 */ /* 0x000fca00008e063f */
        /* <DEDUP_REMOVED lines=12> */
[----:B------:R-:W3:Y:S01]  /*55d0*/  LDS.128 R36, [R84+0x240] ;  /* 0x0002400054247984 */ /* 0x000ee20000000c00 */
[----:B------:R-:W-:-:S02]  /*55e0*/  ISETP.LT.AND P4, PT, R53, R88, P6 ;  /* 0x000000583500720c */ /* 0x000fc40003781270 */
[----:B-1----:R-:W-:Y:S02]  /*55f0*/  IADD3 R44, P2, R44, c[0x0][0x2c0], RZ ;  /* 0x0000b0002c2c7a10 */ /* 0x002fe40007f5e0ff */
[----:B------:R-:W-:Y:S02]  /*5600*/  IADD3 R53, R87, 0x28, RZ ;  /* 0x0000002857357810 */ /* 0x000fe40007ffe0ff */
[-C--:B------:R-:W-:Y:S02]  /*5610*/  ISETP.LT.AND P5, PT, R49, R88.reuse, P6 ;  /* 0x000000583100720c */ /* 0x080fe400037a1270 */
[----:B------:R-:W-:Y:S02]  /*5620*/  IADD3 R48, P1, R34, c[0x0][0x2c0], RZ ;  /* 0x0000b00022307a10 */ /* 0x000fe40007f3e0ff */
[----:B------:R-:W-:Y:S02]  /*5630*/  IADD3.X R45, R45, c[0x0][0x2c4], RZ, P2, !PT ;  /* 0x0000b1002d2d7a10 */ /* 0x000fe400017fe4ff */
[----:B------:R-:W-:-:S02]  /*5640*/  ISETP.LT.AND P2, PT, R53, R88, P0 ;  /* 0x000000583500720c */ /* 0x000fc40000741270 */
[----:B------:R-:W-:Y:S02]  /*5650*/  IADD3.X R49, R35, c[0x0][0x2c4], RZ, P1, !PT ;  /* 0x0000b10023317a10 */ /* 0x000fe40000ffe4ff */
[----:B------:R-:W-:-:S05]  /*5660*/  IADD3 R34, P1, R86, R50, RZ ;  /* 0x0000003256227210 */ /* 0x000fca0007f3e0ff */
[----:B------:R-:W-:Y:S01]  /*5670*/  IMAD.X R35, R85, 0x1, R51, P1 ;  /* 0x0000000155237824 */ /* 0x000fe200008e0633 */
[----:B--2---:R-:W-:Y:S02]  /*5680*/  IADD3 R51, R87, 0x2a, RZ ;  /* 0x0000002a57337810 */ /* 0x004fe40007ffe0ff */
[----:B----4-:R-:W-:-:S05]  /*5690*/  IADD3 R46, P1, R86, R46, RZ ;  /* 0x0000002e562e7210 */ /* 0x010fca0007f3e0ff */
[----:B------:R-:W-:Y:S01]  /*56a0*/  IMAD.X R47, R85, 0x1, R47, P1 ;  /* 0x00000001552f7824 */ /* 0x000fe200008e062f */
[C---:B---3--:R-:W-:Y:S02]  /*56b0*/  HFMA2 R40, R90.reuse.H0_H0, R40, R72 ;  /* 0x000000285a287231 */ /* 0x048fe40000000848 */
[C---:B------:R-:W-:Y:S02]  /*56c0*/  HFMA2 R41, R90.reuse.H0_H0, R41, R73 ;  /* 0x000000295a297231 */ /* 0x040fe40000000849 */
[C---:B------:R-:W-:Y:S02]  /*56d0*/  HFMA2 R42, R90.reuse.H0_H0, R42, R74 ;  /* 0x0000002a5a2a7231 */ /* 0x040fe4000000084a */
        /* <DEDUP_REMOVED lines=16> */
[----:B------:R-:W-:-:S13]  /*57e0*/  ISETP.LT.AND P2, PT, R51, R88, P0 ;  /* 0x000000583300720c */ /* 0x000fda0000741270 */
[----:B------:R-:W3:Y:S04]  /*57f0*/  @P2 LDG.E.LTC128B.128 R68, [R46.64] ;  /* 0x0000001e2e442981 */ /* 0x000ee8000c1e1d20 */
[----:B------:R-:W-:Y:S06]  /*5800*/  BAR.SYNC.DEFER_BLOCKING 0x0 ;  /* 0x0000000000007b1d */ /* 0x000fec0000010000 */
[----:B------:R-:W-:Y:S04]  /*5810*/  STS [R66.X4], R33 ;  /* 0x0000002142007388 */ /* 0x000fe80000004800 */
[----:B------:R1:W-:Y:S04]  /*5820*/  STS [R66.X4+0x10], R31 ;  /* 0x0000101f42007388 */ /* 0x0003e80000004800 */
        /* <DEDUP_REMOVED lines=25> */
[----:B------:R1:W-:Y:S01]  /*59c0*/  @P1 STG.E.128 [R30.64], R20 ;  /* 0x000000141e001986 */ /* 0x0003e2000c101d1e */
        /* <DEDUP_REMOVED lines=10> */
[----:B------:R-:W-:Y:S01]  /*5a70*/  @P2 STG.E.128 [R40.64], R24 ;  /* 0x0000001828002986 */ /* 0x000fe2000c101d1e */
        /* <DEDUP_REMOVED lines=18> */
[----:B------:R-:W-:-:S02]  /*5ba0*/  IADD3 R28, P2, R30, c[0x0][0x2c0], RZ ;  /* 0x0000b0001e1c7a10 */ /* 0x000fc40007f5e0ff */
[----:B------:R-:W-:Y:S02]  /*5bb0*/  ISETP.LT.AND P5, PT, R29, R88, P6 ;  /* 0x000000581d00720c */ /* 0x000fe400037a1270 */
[----:B------:R-:W-:Y:S02]  /*5bc0*/  IADD3.X R29, R31, c[0x0][0x2c4], RZ, P2, !PT ;  /* 0x0000b1001f1d7a10 */ /* 0x000fe400017fe4ff */
[----:B--2---:R-:W-:Y:S02]  /*5bd0*/  IADD3 R32, P2, R86, R32, RZ ;  /* 0x0000002056207210 */ /* 0x004fe40007f5e0ff */
[C---:B------:R-:W-:Y:S02]  /*5be0*/  IADD3 R35, R87.reuse, 0x38, RZ ;  /* 0x0000003857237810 */ /* 0x040fe40007ffe0ff */
[----:B------:R-:W-:Y:S01]  /*5bf0*/  IADD3 R87, R87, 0x3a, RZ ;  /* 0x0000003a57577810 */ /* 0x000fe20007ffe0ff */
[----:B------:R-:W-:Y:S01]  /*5c00*/  IMAD.X R33, R85, 0x1, R33, P2 ;  /* 0x0000000155217824 */ /* 0x000fe200010e0621 */
[----:B-1----:R-:W-:-:S02]  /*5c10*/  IADD3 R30, P1, R40, c[0x0][0x2c0], RZ ;  /* 0x0000b000281e7a10 */ /* 0x002fc40007f3e0ff */
[-C--:B------:R-:W-:Y:S02]  /*5c20*/  ISETP.LT.AND P4, PT, R37, R88.reuse, P6 ;  /* 0x000000582500720c */ /* 0x080fe40003781270 */
[-C--:B------:R-:W-:Y:S02]  /*5c30*/  ISETP.LT.AND P2, PT, R35, R88.reuse, P0 ;  /* 0x000000582300720c */ /* 0x080fe40000741270 */
[----:B------:R-:W-:Y:S02]  /*5c40*/  ISETP.LT.AND P0, PT, R87, R88, P0 ;  /* 0x000000585700720c */ /* 0x000fe40000701270 */
[----:B------:R-:W-:Y:S02]  /*5c50*/  IADD3.X R31, R41, c[0x0][0x2c4], RZ, P1, !PT ;  /* 0x0000b100291f7a10 */ /* 0x000fe40000ffe4ff */
        /* <DEDUP_REMOVED lines=20> */
[----:B------:R-:W2:Y:S04]  /*5da0*/  @P2 LDG.E.LTC128B.128 R72, [R32.64] ;  /* 0x0000001e20482981 */ /* 0x000ea8000c1e1d20 */
[----:B------:R-:W3:Y:S04]  /*5db0*/  @P0 LDG.E.LTC128B.128 R68, [R18.64] ;  /* 0x0000001e12440981 */ /* 0x000ee8000c1e1d20 */
[----:B------:R-:W-:Y:S06]  /*5dc0*/  BAR.SYNC.DEFER_BLOCKING 0x0 ;  /* 0x0000000000007b1d */ /* 0x000fec0000010000 */
[----:B------:R-:W-:Y:S04]  /*5dd0*/  STS [R66.X4], R3 ;  /* 0x0000000342007388 */ /* 0x000fe80000004800 */
[----:B------:R-:W-:Y:S04]  /*5de0*/  STS [R66.X4+0x10], R5 ;  /* 0x0000100542007388 */ /* 0x000fe80000004800 */
[----:B------:R-:W-:Y:S04]  /*5df0*/  STS [R66.X4+0x20], R7 ;  /* 0x0000200742007388 */ /* 0x000fe80000004800 */
[----:B------:R-:W-:Y:S04]  /*5e00*/  STS [R66.X4+0x30], R9 ;  /* 0x0000300942007388 */ /* 0x000fe80000004800 */
[----:B------:R1:W-:Y:S04]  /*5e10*/  STS [R66.X4+0x40], R11 ;  /* 0x0000400b42007388 */ /* 0x0003e80000004800 */
[----:B------:R4:W-:Y:S04]  /*5e20*/  STS [R66.X4+0x50], R13 ;  /* 0x0000500d42007388 */ /* 0x0009e80000004800 */
[----:B------:R-:W-:Y:S04]  /*5e30*/  STS [R66.X4+0x60], R15 ;  /* 0x0000600f42007388 */ /* 0x000fe80000004800 */
[----:B------:R-:W-:Y:S04]  /*5e40*/  STS [R66.X4+0x70], R17 ;  /* 0x0000701142007388 */ /* 0x000fe80000004800 */
[----:B------:R-:W-:Y:S06]  /*5e50*/  BAR.SYNC.DEFER_BLOCKING 0x0 ;  /* 0x0000000000007b1d */ /* 0x000fec0000010000 */
[----:B------:R-:W2:Y:S04]  /*5e60*/  LDS.128 R20, [R84] ;  /* 0x0000000054147984 */ /* 0x000ea80000000c00 */
[----:B------:R-:W3:Y:S01]  /*5e70*/  LDS.128 R24, [R84+0x240] ;  /* 0x0002400054187984 */ /* 0x000ee20000000c00 */
[----:B------:R-:W-:-:S02]  /*5e80*/  ISETP.LT.AND P0, PT, R35, R88, P6 ;  /* 0x000000582300720c */ /* 0x000fc40003701270 */
[----:B------:R-:W-:Y:S02]  /*5e90*/  ISETP.LT.AND P6, PT, R87, R88, P6 ;  /* 0x000000585700720c */ /* 0x000fe400037c1270 */
[----:B------:R-:W-:Y:S02]  /*5ea0*/  IADD3 R10, P2, R28, c[0x0][0x2c0], RZ ;  /* 0x0000b0001c0a7a10 */ /* 0x000fe40007f5e0ff */
[----:B------:R-:W-:Y:S02]  /*5eb0*/  IADD3 R12, P1, R30, c[0x0][0x2c0], RZ ;  /* 0x0000b0001e0c7a10 */ /* 0x000fe40007f3e0ff */
[----:B-1----:R-:W-:Y:S02]  /*5ec0*/  IADD3.X R11, R29, c[0x0][0x2c4], RZ, P2, !PT ;  /* 0x0000b1001d0b7a10 */ /* 0x002fe400017fe4ff */
[----:B----4-:R-:W-:Y:S01]  /*5ed0*/  IADD3.X R13, R31, c[0x0][0x2c4], RZ, P1, !PT ;  /* 0x0000b1001f0d7a10 */ /* 0x010fe20000ffe4ff */
[C---:B--2---:R-:W-:Y:S02]  /*5ee0*/  HFMA2 R4, R90.reuse.H0_H0, R23, R75 ;  /* 0x000000175a047231 */ /* 0x044fe4000000084b */
[----:B------:R-:W-:-:S02]  /*5ef0*/  HFMA2 R20, R90.H0_H0, R20, R72 ;  /* 0x000000145a147231 */ /* 0x000fc40000000848 */
[C---:B---3--:R-:W-:Y:S02]  /*5f00*/  HFMA2 R5, R90.reuse.H0_H0, R24, R68 ;  /* 0x000000185a057231 */ /* 0x048fe40000000844 */
[C---:B------:R-:W-:Y:S02]  /*5f10*/  HFMA2 R6, R90.reuse.H0_H0, R25, R69 ;  /* 0x000000195a067231 */ /* 0x040fe40000000845 */
[C---:B------:R-:W-:Y:S02]  /*5f20*/  HFMA2 R2, R90.reuse.H0_H0, R21, R73 ;  /* 0x000000155a027231 */ /* 0x040fe40000000849 */
[C---:B------:R-:W-:Y:S02]  /*5f30*/  HFMA2 R3, R90.reuse.H0_H0, R22, R74 ;  /* 0x000000165a037231 */ /* 0x040fe4000000084a */
[C---:B------:R-:W-:Y:S02]  /*5f40*/  HFMA2 R7, R90.reuse.H0_H0, R26, R70 ;  /* 0x0000001a5a077231 */ /* 0x040fe40000000846 */
[----:B------:R-:W-:-:S02]  /*5f50*/  HFMA2 R8, R90.H0_H0, R27, R71 ;  /* 0x0000001b5a087231 */ /* 0x000fc40000000847 */
        /* <DEDUP_REMOVED lines=28> */
.L_x_312:
        /* <DEDUP_REMOVED lines=14> */
.L_x_336:


//--------------------- .text._ZN7cutlass6KernelINS_4conv6kernel23ImplicitGemmConvolutionINS1_11threadblock22ImplicitGemmMultistageINS_4gemm9GemmShapeILi64ELi64ELi32EEENS4_48Conv2dFpropActivationTileAccessIteratorOptimizedINS_11MatrixShapeILi64ELi32EEENS_6half_tENS_6layout10TensorNHWCENS_9transform29PitchLinearWarpRakedThreadMapINS_16PitchLinearShapeILi32ELi64EEELi128ENSH_ILi4ELi8EEELi8EEENS_12AlignedArrayISC_Li8ELi16EEEEENSF_11threadblock25RegularTileAccessIteratorISB_SC_NSD_37RowMajorTensorOpMultiplicandCrosswiseILi16ELi32EEELi0ESK_Li16EEELNS_4arch14CacheOperation4KindE0ENS4_44Conv2dFpropFilterTileAccessIteratorOptimizedINSA_ILi32ELi64EEESC_SE_SK_SM_Lb0EEENSP_ISX_SC_NSD_40ColumnMajorTensorOpMultiplicandCrosswiseILi16ELi32EEELi1ESK_Li16EEELSV_1ENS6_11threadblock9MmaPolicyINS6_4warp11MmaTensorOpINS7_ILi32ELi32ELi32EEESC_SR_SC_S10_SC_NSD_8RowMajorENS14_17MmaTensorOpPolicyINST_3MmaINS7_ILi16ELi8ELi16EEELi32ESC_S17_SC_NSD_11ColumnMajorESC_S17_NST_13OpMultiplyAddEEENSA_ILi1ELi1EEEEELi1ELb0EbEENSA_ILi0ELi0EEES1H_Li1EEELi3EbEENS_8epilogue11threadblock8EpilogueIS8_S1G_Li1ENS1L_22PredicatedTileIteratorINS1L_26OutputTileOptimalThreadMapINS1L_15OutputTileShapeILi64ELi8ELi2ELi1ELi1EEENS1P_ILi1ELi4ELi1ELi1ELi4EEELi128ELi8ELi16EEESC_Lb0ENSD_9NoPermuteELb0EEENS1K_4warp24FragmentIteratorTensorOpIS16_S1A_SC_NS_5ArrayISC_Li4ELb0EEES17_EENS1V_20TileIteratorTensorOpIS16_S1A_SC_S17_EENS1L_18SharedLoadIteratorINS1S_18CompactedThreadMapESC_Li16EEENS1K_6thread21LinearCombinationReluISC_Li8ESC_SC_LNS25_9ScaleType4KindE1ELNS_15FloatRoundStyleE2EEENSA_ILi0ELi16EEELi1ELi1EEENS12_30GemmIdentityThreadblockSwizzleILi1EEELNS1_8OperatorE0ENS1_17Conv2dProblemSizeELNS1_9GroupModeE0EEEEEvNT_6ParamsE --------------------------
	.section	.text._ZN7cutlass6KernelINS_4conv6kernel23ImplicitGemmConvolutionINS1_11threadblock22ImplicitGemmMultistageINS_4gemm9GemmShapeILi64ELi64ELi32EEENS4_48Conv2dFpropActivationTileAccessIteratorOptimizedINS_11MatrixShapeILi64ELi32EEENS_6half_tENS_6layout10TensorNHWCENS_9transform29PitchLinearWarpRakedThreadMapINS_16PitchLinearShapeILi32ELi64EEELi128ENSH_ILi4ELi8EEELi8EEENS_12AlignedArrayISC_Li8ELi16EEEEENSF_11threadblock25RegularTileAccessIteratorISB_SC_NSD_37RowMajorTensorOpMultiplicandCrosswiseILi16ELi32EEELi0ESK_Li16EEELNS_4arch14CacheOperation4KindE0ENS4_44Conv2dFpropFilterTileAccessIteratorOptimizedINSA_ILi32ELi64EEESC_SE_SK_SM_Lb0EEENSP_ISX_SC_NSD_40ColumnMajorTensorOpMultiplicandCrosswiseILi16ELi32EEELi1ESK_Li16EEELSV_1ENS6_11threadblock9MmaPolicyINS6_4warp11MmaTensorOpINS7_ILi32ELi32ELi32EEESC_SR_SC_S10_SC_NSD_8RowMajorENS14_17MmaTensorOpPolicyINST_3MmaINS7_ILi16ELi8ELi16EEELi32ESC_S17_SC_NSD_11ColumnMajorESC_S17_NST_13OpMultiplyAddEEENSA_ILi1ELi1EEEEELi1ELb0EbEENSA_ILi0ELi0EEES1H_Li1EEELi3EbEENS_8epilogue11threadblock8EpilogueIS8_S1G_Li1ENS1L_22PredicatedTileIteratorINS1L_26OutputTileOptimalThreadMapINS1L_15OutputTileShapeILi64ELi8ELi2ELi1ELi1EEENS1P_ILi1ELi4ELi1ELi1ELi4EEELi128ELi8ELi16EEESC_Lb0ENSD_9NoPermuteELb0EEENS1K_4warp24FragmentIteratorTensorOpIS16_S1A_SC_NS_5ArrayISC_Li4ELb0EEES17_EENS1V_20TileIteratorTensorOpIS16_S1A_SC_S17_EENS1L_18SharedLoadIteratorINS1S_18CompactedThreadMapESC_Li16EEENS1K_6thread21LinearCombinationReluISC_Li8ESC_SC_LNS25_9ScaleType4KindE1ELNS_15FloatRoundStyleE2EEENSA_ILi0ELi16EEELi1ELi1EEENS12_30GemmIdentityThreadblockSwizzleILi1EEELNS1_8OperatorE0ENS1_17Conv2dProblemSizeELNS1_9GroupModeE0EEEEEvNT_6ParamsE,"ax",@progbits
	.sectioninfo	@"SHI_REGISTERS=90"
	.align	128
.text._ZN7cutlass6KernelINS_4conv6kernel23ImplicitGemmConvolutionINS1_11threadblock22ImplicitGemmMultistageINS_4gemm9GemmShapeILi64ELi64ELi32EEENS4_48Conv2dFpropActivationTileAccessIteratorOptimizedINS_11MatrixShapeILi64ELi32EEENS_6half_tENS_6layout10TensorNHWCENS_9transform29PitchLinearWarpRakedThreadMapINS_16PitchLinearShapeILi32ELi64EEELi128ENSH_ILi4ELi8EEELi8EEENS_12AlignedArrayISC_Li8ELi16EEEEENSF_11threadblock25RegularTileAccessIteratorISB_SC_NSD_37RowMajorTensorOpMultiplicandCrosswiseILi16ELi32EEELi0ESK_Li16EEELNS_4arch14CacheOperation4KindE0ENS4_44Conv2dFpropFilterTileAccessIteratorOptimizedINSA_ILi32ELi64EEESC_SE_SK_SM_Lb0EEENSP_ISX_SC_NSD_40ColumnMajorTensorOpMultiplicandCrosswiseILi16ELi32EEELi1ESK_Li16EEELSV_1ENS6_11threadblock9MmaPolicyINS6_4warp11MmaTensorOpINS7_ILi32ELi32ELi32EEESC_SR_SC_S10_SC_NSD_8RowMajorENS14_17MmaTensorOpPolicyINST_3MmaINS7_ILi16ELi8ELi16EEELi32ESC_S17_SC_NSD_11ColumnMajorESC_S17_NST_13OpMultiplyAddEEENSA_ILi1ELi1EEEEELi1ELb0EbEENSA_ILi0ELi0EEES1H_Li1EEELi3EbEENS_8epilogue11threadblock8EpilogueIS8_S1G_Li1ENS1L_22PredicatedTileIteratorINS1L_26OutputTileOptimalThreadMapINS1L_15OutputTileShapeILi64ELi8ELi2ELi1ELi1EEENS1P_ILi1ELi4ELi1ELi1ELi4EEELi128ELi8ELi16EEESC_Lb0ENSD_9NoPermuteELb0EEENS1K_4warp24FragmentIteratorTensorOpIS16_S1A_SC_NS_5ArrayISC_Li4ELb0EEES17_EENS1V_20TileIteratorTensorOpIS16_S1A_SC_S17_EENS1L_18SharedLoadIteratorINS1S_18CompactedThreadMapESC_Li16EEENS1K_6thread21LinearCombinationReluISC_Li8ESC_SC_LNS25_9ScaleType4KindE1ELNS_15FloatRoundStyleE2EEENSA_ILi0ELi16EEELi1ELi1EEENS12_30GemmIdentityThreadblockSwizzleILi1EEELNS1_8OperatorE0ENS1_17Conv2dProblemSizeELNS1_9GroupModeE0EEEEEvNT_6ParamsE:
        .type           _ZN7cutlass6KernelINS_4conv6kernel23ImplicitGemmConvolutionINS1_11threadblock22ImplicitGemmMultistageINS_4gemm9GemmShapeILi64ELi64ELi32EEENS4_48Conv2dFpropActivationTileAccessIteratorOptimizedINS_11MatrixShapeILi64ELi32EEENS_6half_tENS_6layout10TensorNHWCENS_9transform29PitchLinearWarpRakedThreadMapINS_16PitchLinearShapeILi32ELi64EEELi128ENSH_ILi4ELi8EEELi8EEENS_12AlignedArrayISC_Li8ELi16EEEEENSF_11threadblock25RegularTileAccessIteratorISB_SC_NSD_37RowMajorTensorOpMultiplicandCrosswiseILi16ELi32EEELi0ESK_Li16EEELNS_4arch14CacheOperation4KindE0ENS4_44Conv2dFpropFilterTileAccessIteratorOptimizedINSA_ILi32ELi64EEESC_SE_SK_SM_Lb0EEENSP_ISX_SC_NSD_40ColumnMajorTensorOpMultiplicandCrosswiseILi16ELi32EEELi1ESK_Li16EEELSV_1ENS6_11threadblock9MmaPolicyINS6_4warp11MmaTensorOpINS7_ILi32ELi32ELi32EEESC_SR_SC_S10_SC_NSD_8RowMajorENS14_17MmaTensorOpPolicyINST_3MmaINS7_ILi16ELi8ELi16EEELi32ESC_S17_SC_NSD_11ColumnMajorESC_S17_NST_13OpMultiplyAddEEENSA_ILi1ELi1EEEEELi1ELb0EbEENSA_ILi0ELi0EEES1H_Li1EEELi3EbEENS_8epilogue11threadblock8EpilogueIS8_S1G_Li1ENS1L_22PredicatedTileIteratorINS1L_26OutputTileOptimalThreadMapINS1L_15OutputTileShapeILi64ELi8ELi2ELi1ELi1EEENS1P_ILi1ELi4ELi1ELi1ELi4EEELi128ELi8ELi16EEESC_Lb0ENSD_9NoPermuteELb0EEENS1K_4warp24FragmentIteratorTensorOpIS16_S1A_SC_NS_5ArrayISC_Li4ELb0EEES17_EENS1V_20TileIteratorTensorOpIS16_S1A_SC_S17_EENS1L_18SharedLoadIteratorINS1S_18CompactedThreadMapESC_Li16EEENS1K_6thread21LinearCombinationReluISC_Li8ESC_SC_LNS25_9ScaleType4KindE1ELNS_15FloatRoundStyleE2EEENSA_ILi0ELi16EEELi1ELi1EEENS12_30GemmIdentityThreadblockSwizzleILi1EEELNS1_8OperatorE0ENS1_17Conv2dProblemSizeELNS1_9GroupModeE0EEEEEvNT_6ParamsE,@function
        .size           _ZN7cutlass6KernelINS_4conv6kernel23ImplicitGemmConvolutionINS1_11threadblock22ImplicitGemmMultistageINS_4gemm9GemmShapeILi64ELi64ELi32EEENS4_48Conv2dFpropActivationTileAccessIteratorOptimizedINS_11MatrixShapeILi64ELi32EEENS_6half_tENS_6layout10TensorNHWCENS_9transform29PitchLinearWarpRakedThreadMapINS_16PitchLinearShapeILi32ELi64EEELi128ENSH_ILi4ELi8EEELi8EEENS_12AlignedArrayISC_Li8ELi16EEEEENSF_11threadblock25RegularTileAccessIteratorISB_SC_NSD_37RowMajorTensorOpMultiplicandCrosswiseILi16ELi32EEELi0ESK_Li16EEELNS_4arch14CacheOperation4KindE0ENS4_44Conv2dFpropFilterTileAccessIteratorOptimizedINSA_ILi32ELi64EEESC_SE_SK_SM_Lb0EEENSP_ISX_SC_NSD_40ColumnMajorTensorOpMultiplicandCrosswiseILi16ELi32EEELi1ESK_Li16EEELSV_1ENS6_11threadblock9MmaPolicyINS6_4warp11MmaTensorOpINS7_ILi32ELi32ELi32EEESC_SR_SC_S10_SC_NSD_8RowMajorENS14_17MmaTensorOpPolicyINST_3MmaINS7_ILi16ELi8ELi16EEELi32ESC_S17_SC_NSD_11ColumnMajorESC_S17_NST_13OpMultiplyAddEEENSA_ILi1ELi1EEEEELi1ELb0EbEENSA_ILi0ELi0EEES1H_Li1EEELi3EbEENS_8epilogue11threadblock8EpilogueIS8_S1G_Li1ENS1L_22PredicatedTileIteratorINS1L_26OutputTileOptimalThreadMapINS1L_15OutputTileShapeILi64ELi8ELi2ELi1ELi1EEENS1P_ILi1ELi4ELi1ELi1ELi4EEELi128ELi8ELi16EEESC_Lb0ENSD_9NoPermuteELb0EEENS1K_4warp24FragmentIteratorTensorOpIS16_S1A_SC_NS_5ArrayISC_Li4ELb0EEES17_EENS1V_20TileIteratorTensorOpIS16_S1A_SC_S17_EENS1L_18SharedLoadIteratorINS1S_18CompactedThreadMapESC_Li16EEENS1K_6thread21LinearCombinationReluISC_Li8ESC_SC_LNS25_9ScaleType4KindE1ELNS_15FloatRoundStyleE2EEENSA_ILi0ELi16EEELi1ELi1EEENS12_30GemmIdentityThreadblockSwizzleILi1EEELNS1_8OperatorE0ENS1_17Conv2dProblemSizeELNS1_9GroupModeE0EEEEEvNT_6ParamsE,(.L_x_337 - _ZN7cutlass6KernelINS_4conv6kernel23ImplicitGemmConvolutionINS1_11threadblock22ImplicitGemmMultistageINS_4gemm9GemmShapeILi64ELi64ELi32EEENS4_48Conv2dFpropActivationTileAccessIteratorOptimizedINS_11MatrixShapeILi64ELi32EEENS_6half_tENS_6layout10TensorNHWCENS_9transform29PitchLinearWarpRakedThreadMapINS_16PitchLinearShapeILi32ELi64EEELi128ENSH_ILi4ELi8EEELi8EEENS_12AlignedArrayISC_Li8ELi16EEEEENSF_11threadblock25RegularTileAccessIteratorISB_SC_NSD_37RowMajorTensorOpMultiplicandCrosswiseILi16ELi32EEELi0ESK_Li16EEELNS_4arch14CacheOperation4KindE0ENS4_44Conv2dFpropFilterTileAccessIteratorOptimizedINSA_ILi32ELi64EEESC_SE_SK_SM_Lb0EEENSP_ISX_SC_NSD_40ColumnMajorTensorOpMultiplicandCrosswiseILi16ELi32EEELi1ESK_Li16EEELSV_1ENS6_11threadblock9MmaPolicyINS6_4warp11MmaTensorOpINS7_ILi32ELi32ELi32EEESC_SR_SC_S10_SC_NSD_8RowMajorENS14_17MmaTensorOpPolicyINST_3MmaINS7_ILi16ELi8ELi16EEELi32ESC_S17_SC_NSD_11ColumnMajorESC_S17_NST_13OpMultiplyAddEEENSA_ILi1ELi1EEEEELi1ELb0EbEENSA_ILi0ELi0EEES1H_Li1EEELi3EbEENS_8epilogue11threadblock8EpilogueIS8_S1G_Li1ENS1L_22PredicatedTileIteratorINS1L_26OutputTileOptimalThreadMapINS1L_15OutputTileShapeILi64ELi8ELi2ELi1ELi1EEENS1P_ILi1ELi4ELi1ELi1ELi4EEELi128ELi8ELi16EEESC_Lb0ENSD_9NoPermuteELb0EEENS1K_4warp24FragmentIteratorTensorOpIS16_S1A_SC_NS_5ArrayISC_Li4ELb0EEES17_EENS1V_20TileIteratorTensorOpIS16_S1A_SC_S17_EENS1L_18SharedLoadIteratorINS1S_18CompactedThreadMapESC_Li16EEENS1K_6thread21LinearCombinationReluISC_Li8ESC_SC_LNS25_9ScaleType4KindE1ELNS_15FloatRoundStyleE2EEENSA_ILi0ELi16EEELi1ELi1EEENS12_30GemmIdentityThreadblockSwizzleILi1EEELNS1_8OperatorE0ENS1_17Conv2dProblemSizeELNS1_9GroupModeE0EEEEEvNT_6ParamsE)
        .other          _ZN7cutlass6KernelINS_4conv6kernel23ImplicitGemmConvolutionINS1_11threadblock22ImplicitGemmMultistageINS_4gemm9GemmShapeILi64ELi64ELi32EEENS4_48Conv2dFpropActivationTileAccessIteratorOptimizedINS_11MatrixShapeILi64ELi32EEENS_6half_tENS_6layout10TensorNHWCENS_9transform29PitchLinearWarpRakedThreadMapINS_16PitchLinearShapeILi32ELi64EEELi128ENSH_ILi4ELi8EEELi8EEENS_12AlignedArrayISC_Li8ELi16EEEEENSF_11threadblock25RegularTileAccessIteratorISB_SC_NSD_37RowMajorTensorOpMultiplicandCrosswiseILi16ELi32EEELi0ESK_Li16EEELNS_4arch14CacheOperation4KindE0ENS4_44Conv2dFpropFilterTileAccessIteratorOptimizedINSA_ILi32ELi64EEESC_SE_SK_SM_Lb0EEENSP_ISX_SC_NSD_40ColumnMajorTensorOpMultiplicandCrosswiseILi16ELi32EEELi1ESK_Li16EEELSV_1ENS6_11threadblock9MmaPolicyINS6_4warp11MmaTensorOpINS7_ILi32ELi32ELi32EEESC_SR_SC_S10_SC_NSD_8RowMajorENS14_17MmaTensorOpPolicyINST_3MmaINS7_ILi16ELi8ELi16EEELi32ESC_S17_SC_NSD_11ColumnMajorESC_S17_NST_13OpMultiplyAddEEENSA_ILi1ELi1EEEEELi1ELb0EbEENSA_ILi0ELi0EEES1H_Li1EEELi3EbEENS_8epilogue11threadblock8EpilogueIS8_S1G_Li1ENS1L_22PredicatedTileIteratorINS1L_26OutputTileOptimalThreadMapINS1L_15OutputTileShapeILi64ELi8ELi2ELi1ELi1EEENS1P_ILi1ELi4ELi1ELi1ELi4EEELi128ELi8ELi16EEESC_Lb0ENSD_9NoPermuteELb0EEENS1K_4warp24FragmentIteratorTensorOpIS16_S1A_SC_NS_5ArrayISC_Li4ELb0EEES17_EENS1V_20TileIteratorTensorOpIS16_S1A_SC_S17_EENS1L_18SharedLoadIteratorINS1S_18CompactedThreadMapESC_Li16EEENS1K_6thread21LinearCombinationReluISC_Li8ESC_SC_LNS25_9ScaleType4KindE1ELNS_15FloatRoundStyleE2EEENSA_ILi0ELi16EEELi1ELi1EEENS12_30GemmIdentityThreadblockSwizzleILi1EEELNS1_8OperatorE0ENS1_17Conv2dProblemSizeELNS1_9GroupModeE0EEEEEvNT_6ParamsE,@"STO_CUDA_ENTRY STV_DEFAULT"
_ZN7cutlass6KernelINS_4conv6kernel23ImplicitGemmConvolutionINS1_11threadblock22ImplicitGemmMultistageINS_4gemm9GemmShapeILi64ELi64ELi32EEENS4_48Conv2dFpropActivationTileAccessIteratorOptimizedINS_11MatrixShapeILi64ELi32EEENS_6half_tENS_6layout10TensorNHWCENS_9transform29PitchLinearWarpRakedThreadMapINS_16PitchLinearShapeILi32ELi64EEELi128ENSH_ILi4ELi8EEELi8EEENS_12AlignedArrayISC_Li8ELi16EEEEENSF_11threadblock25RegularTileAccessIteratorISB_SC_NSD_37RowMajorTensorOpMultiplicandCrosswiseILi16ELi32EEELi0ESK_Li16EEELNS_4arch14CacheOperation4KindE0ENS4_44Conv2dFpropFilterTileAccessIteratorOptimizedINSA_ILi32ELi64EEESC_SE_SK_SM_Lb0EEENSP_ISX_SC_NSD_40ColumnMajorTensorOpMultiplicandCrosswiseILi16ELi32EEELi1ESK_Li16EEELSV_1ENS6_11threadblock9MmaPolicyINS6_4warp11MmaTensorOpINS7_ILi32ELi32ELi32EEESC_SR_SC_S10_SC_NSD_8RowMajorENS14_17MmaTensorOpPolicyINST_3MmaINS7_ILi16ELi8ELi16EEELi32ESC_S17_SC_NSD_11ColumnMajorESC_S17_NST_13OpMultiplyAddEEENSA_ILi1ELi1EEEEELi1ELb0EbEENSA_ILi0ELi0EEES1H_Li1EEELi3EbEENS_8epilogue11threadblock8EpilogueIS8_S1G_Li1ENS1L_22PredicatedTileIteratorINS1L_26OutputTileOptimalThreadMapINS1L_15OutputTileShapeILi64ELi8ELi2ELi1ELi1EEENS1P_ILi1ELi4ELi1ELi1ELi4EEELi128ELi8ELi16EEESC_Lb0ENSD_9NoPermuteELb0EEENS1K_4warp24FragmentIteratorTensorOpIS16_S1A_SC_NS_5ArrayISC_Li4ELb0EEES17_EENS1V_20TileIteratorTensorOpIS16_S1A_SC_S17_EENS1L_18SharedLoadIteratorINS1S_18CompactedThreadMapESC_Li16EEENS1K_6thread21LinearCombinationReluISC_Li8ESC_SC_LNS25_9ScaleType4KindE1ELNS_15FloatRoundStyleE2EEENSA_ILi0ELi16EEELi1ELi1EEENS12_30GemmIdentityThreadblockSwizzleILi1EEELNS1_8OperatorE0ENS1_17Conv2dProblemSizeELNS1_9GroupModeE0EEEEEvNT_6ParamsE:
        /* <DEDUP_REMOVED lines=13> */
[----:B------:R-:W-:Y:S02]  /*00d0*/  IMAD.MOV.U32 R0, RZ, RZ, 0x1 ;  /* 0x00000001ff007424 */ /* 0x000fe400078e00ff */
[----:B------:R-:W-:Y:S01]  /*00e0*/  IMAD.MOV.U32 R76, RZ, RZ, 0x1 ;  /* 0x00000001ff4c7424 */ /* 0x000fe200078e00ff */
[----:B------:R-:W2:Y:S02]  /*00f0*/  S2R R56, SR_CTAID.Z ;  /* 0x0000000000387919 */ /* 0x000ea40000002700 */
[----:B------:R-:W-:Y:S02]  /*0100*/  ISETP.NE.AND P0, PT, R0, c[0x0][0x200], PT ;  /* 0x0000800000007a0c */ /* 0x000fe40003f05270 */
[----:B-1----:R-:W-:-:S04]  /*0110*/  SHF.R.S32.HI R15, RZ, 0x1f, R14 ;  /* 0x0000001fff0f7819 */ /* 0x002fc8000001140e */
[----:B------:R-:W-:-:S04]  /*0120*/  LEA.HI R15, R15, R14, RZ, 0x5 ;  /* 0x0000000e0f0f7211 */ /* 0x000fc800078f28ff */
[----:B------:R-:W-:Y:S02]  /*0130*/  LOP3.LUT R3, R15, 0xffffffe0, RZ, 0xc0, !PT ;  /* 0xffffffe00f037812 */ /* 0x000fe400078ec0ff */
[----:B------:R-:W-:-:S03]  /*0140*/  SHF.R.S32.HI R15, RZ, 0x5, R15 ;  /* 0x00000005ff0f7819 */ /* 0x000fc6000001140f */
[----:B------:R-:W-:Y:S02]  /*0150*/  IMAD.IADD R3, R14, 0x1, -R3 ;  /* 0x000000010e037824 */ /* 0x000fe400078e0a03 */
[----:B------:R-:W-:-:S03]  /*0160*/  IMAD.SHL.U32 R15, R15, 0x10, RZ ;  /* 0x000000100f0f7824 */ /* 0x000fc600078e00ff */
[----:B------:R-:W-:-:S04]  /*0170*/  SHF.R.S32.HI R2, RZ, 0x1f, R3 ;  /* 0x0000001fff027819 */ /* 0x000fc80000011403 */
[----:B------:R-:W-:-:S04]  /*0180*/  LEA.HI R2, R2, R3, RZ, 0x2 ;  /* 0x0000000302027211 */ /* 0x000fc800078f10ff */
[C---:B------:R-:W-:Y:S02]  /*0190*/  LOP3.LUT R6, R2.reuse, 0xfffffffc, RZ, 0xc0, !PT ;  /* 0xfffffffc02067812 */ /* 0x040fe400078ec0ff */
[----:B------:R-:W-:Y:S01]  /*01a0*/  LEA.HI.SX32 R15, R2, R15, 0x1e ;  /* 0x0000000f020f7211 */ /* 0x000fe200078ff2ff */
[----:B------:R-:W-:Y:S02]  /*01b0*/  IMAD.MOV.U32 R2, RZ, RZ, c[0x0][0x190] ;  /* 0x00006400ff027624 */ /* 0x000fe400078e00ff */
[----:B------:R-:W-:Y:S02]  /*01c0*/  IMAD.IADD R6, R3, 0x1, -R6 ;  /* 0x0000000103067824 */ /* 0x000fe400078e0a06 */
[----:B------:R-:W-:Y:S02]  /*01d0*/  IMAD R7, R4, 0x40, R15 ;  /* 0x0000004004077824 */ /* 0x000fe400078e020f */
[----:B--2---:R-:W-:-:S04]  /*01e0*/  IMAD R10, R56, 0x4, R6 ;  /* 0x00000004380a7824 */ /* 0x004fc800078e0206 */
[----:B------:R-:W-:Y:S01]  /*01f0*/  IMAD.SHL.U32 R10, R10, 0x8, RZ ;  /* 0x000000080a0a7824 */ /* 0x000fe200078e00ff */
[----:B------:R-:W-:Y:S05]  /*0200*/  @!P0 BRA `(.L_x_313) ;  /* 0x0000036000008947 */ /* 0x000fea0003800000 */
[C---:B------:R-:W-:Y:S01]  /*0210*/  IADD3 R3, R7.reuse, 0x8, RZ ;  /* 0x0000000807037810 */ /* 0x040fe20007ffe0ff */
[----:B------:R-:W-:Y:S01]  /*0220*/  IMAD.HI.U32 R4, R7, c[0x0][0x204], RZ ;  /* 0x0000810007047a27 */ /* 0x000fe200078e00ff */
[----:B------:R-:W-:-:S03]  /*0230*/  ISETP.NE.AND P0, PT, R0, c[0x0][0x20c], PT ;  /* 0x0000830000007a0c */ /* 0x000fc60003f05270 */
[----:B------:R-:W-:Y:S01]  /*0240*/  IMAD.HI.U32 R8, R3, c[0x0][0x204], RZ ;  /* 0x0000810003087a27 */ /* 0x000fe200078e00ff */
[----:B------:R-:W-:-:S03]  /*0250*/  SHF.R.U32.HI R4, RZ, c[0x0][0x208], R4 ;  /* 0x00008200ff047a19 */ /* 0x000fc60000011604 */
[----:B------:R-:W-:Y:S01]  /*0260*/  IMAD.MOV.U32 R18, RZ, RZ, c[0x0][0x18c] ;  /* 0x00006300ff127624 */ /* 0x000fe200078e00ff */
[----:B------:R-:W-:Y:S01]  /*0270*/  SHF.R.U32.HI R8, RZ, c[0x0][0x208], R8 ;  /* 0x00008200ff087a19 */ /* 0x000fe20000011608 */
[----:B------:R-:W-:Y:S02]  /*0280*/  IMAD.MOV R20, RZ, RZ, -R4 ;  /* 0x000000ffff147224 */ /* 0x000fe400078e0a04 */
[----:B------:R-:W-:Y:S01]  /*0290*/  IMAD R21, R4, c[0x0][0x1d8], RZ ;  /* 0x0000760004157a24 */ /* 0x000fe200078e02ff */
[----:B------:R-:W-:Y:S01]  /*02a0*/  IADD3 R16, -R8, RZ, RZ ;  /* 0x000000ff08107210 */ /* 0x000fe20007ffe1ff */
[----:B------:R-:W-:Y:S02]  /*02b0*/  IMAD R20, R20, c[0x0][0x200], R7 ;  /* 0x0000800014147a24 */ /* 0x000fe400078e0207 */
[----:B------:R-:W-:Y:S02]  /*02c0*/  IMAD R17, R8, c[0x0][0x1d8], RZ ;  /* 0x0000760008117a24 */ /* 0x000fe400078e02ff */
[----:B------:R-:W-:-:S02]  /*02d0*/  IMAD R16, R16, c[0x0][0x200], R3 ;  /* 0x0000800010107a24 */ /* 0x000fc400078e0203 */
[----:B------:R-:W-:-:S03]  /*02e0*/  @P0 IMAD.HI.U32 R5, R20, c[0x0][0x210], RZ ;  /* 0x0000840014050a27 */ /* 0x000fc600078e00ff */
[----:B------:R-:W-:Y:S01]  /*02f0*/  MOV R12, R16 ;  /* 0x00000010000c7202 */ /* 0x000fe20000000f00 */
[----:B------:R-:W-:-:S04]  /*0300*/  @P0 IMAD.HI.U32 R3, R16, c[0x0][0x210], RZ ;  /* 0x0000840010030a27 */ /* 0x000fc800078e00ff */
[----:B------:R-:W-:Y:S01]  /*0310*/  IMAD.MOV.U32 R11, RZ, RZ, R20 ;  /* 0x000000ffff0b7224 */ /* 0x000fe200078e0014 */
[----:B------:R-:W-:Y:S02]  /*0320*/  @P0 SHF.R.U32.HI R12, RZ, c[0x0][0x214], R3 ;  /* 0x00008500ff0c0a19 */ /* 0x000fe40000011603 */
[----:B------:R-:W-:Y:S02]  /*0330*/  @P0 SHF.R.U32.HI R11, RZ, c[0x0][0x214], R5 ;  /* 0x00008500ff0b0a19 */ /* 0x000fe40000011605 */
[----:B------:R-:W-:Y:S02]  /*0340*/  IADD3 R7, -R12, RZ, RZ ;  /* 0x000000ff0c077210 */ /* 0x000fe40007ffe1ff */
[----:B------:R-:W-:Y:S01]  /*0350*/  ISETP.NE.AND P0, PT, R0, c[0x0][0x19c], PT ;  /* 0x0000670000007a0c */ /* 0x000fe20003f05270 */
[----:B------:R-:W-:Y:S01]  /*0360*/  IMAD.MOV R9, RZ, RZ, -R11 ;  /* 0x000000ffff097224 */ /* 0x000fe200078e0a0b */
[C---:B------:R-:W-:Y:S01]  /*0370*/  IADD3 R5, -R76.reuse, c[0x0][0x17c], RZ ;  /* 0x00005f004c057a10 */ /* 0x040fe20007ffe1ff */
[----:B------:R-:W-:Y:S01]  /*0380*/  IMAD R7, R7, c[0x0][0x20c], R16 ;  /* 0x0000830007077a24 */ /* 0x000fe200078e0210 */
[----:B------:R-:W-:Y:S01]  /*0390*/  IADD3 R3, -R76, c[0x0][0x180], RZ ;  /* 0x000060004c037a10 */ /* 0x000fe20007ffe1ff */
[----:B------:R-:W-:Y:S01]  /*03a0*/  IMAD R9, R9, c[0x0][0x20c], R20 ;  /* 0x0000830009097a24 */ /* 0x000fe200078e0214 */
[----:B------:R-:W-:Y:S01]  /*03b0*/  SEL R5, R5, RZ, !P0 ;  /* 0x000000ff05057207 */ /* 0x000fe20004000000 */
[-C--:B------:R-:W-:Y:S01]  /*03c0*/  IMAD R20, R11, R18.reuse, -c[0x0][0x184] ;  /* 0x800061000b147624 */ /* 0x080fe200078e0212 */
[----:B------:R-:W-:Y:S01]  /*03d0*/  SEL R16, R3, RZ, !P0 ;  /* 0x000000ff03107207 */ /* 0x000fe20004000000 */
[----:B------:R-:W-:-:S02]  /*03e0*/  IMAD R18, R12, R18, -c[0x0][0x184] ;  /* 0x800061000c127624 */ /* 0x000fc400078e0212 */
[-C--:B------:R-:W-:Y:S02]  /*03f0*/  IMAD R19, R7, R2.reuse, -c[0x0][0x188] ;  /* 0x8000620007137624 */ /* 0x080fe400078e0202 */
[----:B------:R-:W-:Y:S02]  /*0400*/  IMAD R23, R9, R2, -c[0x0][0x188] ;  /* 0x8000620009177624 */ /* 0x000fe400078e0202 */
[C---:B------:R-:W-:Y:S02]  /*0410*/  IMAD R18, R5.reuse, c[0x0][0x194], R18 ;  /* 0x0000650005127a24 */ /* 0x040fe400078e0212 */
[----:B------:R-:W-:Y:S01]  /*0420*/  IMAD R20, R5, c[0x0][0x194], R20 ;  /* 0x0000650005147a24 */ /* 0x000fe200078e0214 */
[----:B------:R-:W-:Y:S01]  /*0430*/  SHF.R.S32.HI R5, RZ, 0x1f, R10 ;  /* 0x0000001fff057819 */ /* 0x000fe2000001140a */
[C---:B------:R-:W-:Y:S02]  /*0440*/  IMAD R19, R16.reuse, c[0x0][0x198], R19 ;  /* 0x0000660010137a24 */ /* 0x040fe400078e0213 */
[----:B------:R-:W-:-:S02]  /*0450*/  IMAD R23, R16, c[0x0][0x198], R23 ;  /* 0x0000660010177a24 */ /* 0x000fc400078e0217 */
[----:B------:R-:W-:Y:S02]  /*0460*/  IMAD R18, R18, c[0x0][0x1d4], RZ ;  /* 0x0000750012127a24 */ /* 0x000fe400078e02ff */
[----:B------:R-:W-:Y:S02]  /*0470*/  IMAD R20, R20, c[0x0][0x1d4], RZ ;  /* 0x0000750014147a24 */ /* 0x000fe400078e02ff */
[----:B------:R-:W-:Y:S01]  /*0480*/  IMAD R19, R19, c[0x0][0x1d0], RZ ;  /* 0x0000740013137a24 */ /* 0x000fe200078e02ff */
[----:B------:R-:W-:Y:S01]  /*0490*/  SHF.R.S32.HI R22, RZ, 0x1f, R18 ;  /* 0x0000001fff167819 */ /* 0x000fe20000011412 */
[----:B------:R-:W-:Y:S01]  /*04a0*/  IMAD R23, R23, c[0x0][0x1d0], RZ ;  /* 0x0000740017177a24 */ /* 0x000fe200078e02ff */
[----:B------:R-:W-:Y:S02]  /*04b0*/  SHF.R.S32.HI R13, RZ, 0x1f, R20 ;  /* 0x0000001fff0d7819 */ /* 0x000fe40000011414 */
[--C-:B------:R-:W-:Y:S02]  /*04c0*/  IADD3 R18, P5, P4, R18, R19, R10.reuse ;  /* 0x0000001312127210 */ /* 0x100fe40007cbe00a */
[----:B------:R-:W-:-:S02]  /*04d0*/  IADD3 R20, P2, P1, R20, R23, R10 ;  /* 0x0000001714147210 */ /* 0x000fc4000795e00a */
[----:B------:R-:W-:Y:S02]  /*04e0*/  SHF.R.S32.HI R16, RZ, 0x1f, R23 ;  /* 0x0000001fff107819 */ /* 0x000fe40000011417 */
[----:B------:R-:W-:Y:S02]  /*04f0*/  SHF.R.S32.HI R19, RZ, 0x1f, R19 ;  /* 0x0000001fff137819 */ /* 0x000fe40000011413 */
[----:B------:R-:W-:Y:S02]  /*0500*/  IADD3 R20, P0, R21, R20, RZ ;  /* 0x0000001415147210 */ /* 0x000fe40007f1e0ff */
[----:B------:R-:W-:Y:S02]  /*0510*/  IADD3 R18, P3, R17, R18, RZ ;  /* 0x0000001211127210 */ /* 0x000fe40007f7e0ff */
[--C-:B------:R-:W-:Y:S02]  /*0520*/  IADD3.X R16, R13, R16, R5.reuse, P2, P1 ;  /* 0x000000100d107210 */ /* 0x100fe400017e2405 */
[----:B------:R-:W-:-:S02]  /*0530*/  IADD3.X R22, R22, R19, R5, P5, P4 ;  /* 0x0000001316167210 */ /* 0x000fc40002fe8405 */
[----:B------:R-:W-:Y:S02]  /*0540*/  LEA.HI.X.SX32 R19, R21, R16, 0x1, P0 ;  /* 0x0000001015137211 */ /* 0x000fe400000f0eff */
[----:B------:R-:W-:Y:S01]  /*0550*/  LEA.HI.X.SX32 R17, R17, R22, 0x1, P3 ;  /* 0x0000001611117211 */ /* 0x000fe200018f0eff */
[----:B------:R-:W-:Y:S05]  /*0560*/  BRA `(.L_x_314) ;  /* 0x0000023000007947 */ /* 0x000fea0003800000 */
.L_x_313:
[----:B------:R-:W-:Y:S01]  /*0570*/  ISETP.NE.AND P0, PT, R0, c[0x0][0x19c], PT ;  /* 0x0000670000007a0c */ /* 0x000fe20003f05270 */
[----:B------:R-:W-:Y:S01]  /*0580*/  IMAD.MOV.U32 R9, RZ, RZ, RZ ;  /* 0x000000ffff097224 */ /* 0x000fe200078e00ff */
[C---:B------:R-:W-:Y:S01]  /*0590*/  IADD3 R3, -R76.reuse, c[0x0][0x180], RZ ;  /* 0x000060004c037a10 */ /* 0x040fe20007ffe1ff */
[----:B------:R-:W-:Y:S01]  /*05a0*/  IMAD.MOV.U32 R13, RZ, RZ, c[0x0][0x198] ;  /* 0x00006600ff0d7624 */ /* 0x000fe200078e00ff */
[----:B------:R-:W-:Y:S01]  /*05b0*/  IADD3 R11, -R76, c[0x0][0x17c], RZ ;  /* 0x00005f004c0b7a10 */ /* 0x000fe20007ffe1ff */
[----:B------:R-:W-:Y:S01]  /*05c0*/  IMAD.MOV.U32 R8, RZ, RZ, c[0x0][0x194] ;  /* 0x00006500ff087624 */ /* 0x000fe200078e00ff */
[----:B------:R-:W-:Y:S01]  /*05d0*/  SEL R4, R3, RZ, !P0 ;  /* 0x000000ff03047207 */ /* 0x000fe20004000000 */
[----:B------:R-:W-:Y:S01]  /*05e0*/  IMAD R19, R9, R2, -c[0x0][0x188] ;  /* 0x8000620009137624 */ /* 0x000fe200078e0202 */
[----:B------:R-:W-:Y:S01]  /*05f0*/  SEL R11, R11, RZ, !P0 ;  /* 0x000000ff0b0b7207 */ /* 0x000fe20004000000 */
[----:B------:R-:W-:Y:S01]  /*0600*/  IMAD.MOV.U32 R17, RZ, RZ, 0x8 ;  /* 0x00000008ff117424 */ /* 0x000fe200078e00ff */
[----:B------:R-:W-:Y:S01]  /*0610*/  SHF.R.S32.HI R5, RZ, 0x1f, R10 ;  /* 0x0000001fff057819 */ /* 0x000fe2000001140a */
[----:B------:R-:W-:-:S02]  /*0620*/  IMAD R13, R4, R13, -c[0x0][0x188] ;  /* 0x80006200040d7624 */ /* 0x000fc400078e020d */
[----:B------:R-:W-:Y:S02]  /*0630*/  IMAD R11, R11, R8, -c[0x0][0x184] ;  /* 0x800061000b0b7624 */ /* 0x000fe400078e0208 */
[----:B------:R-:W-:Y:S02]  /*0640*/  IMAD R19, R4, c[0x0][0x198], R19 ;  /* 0x0000660004137a24 */ /* 0x000fe400078e0213 */
[----:B------:R-:W-:Y:S02]  /*0650*/  IMAD R4, R7, c[0x0][0x1d8], RZ ;  /* 0x0000760007047a24 */ /* 0x000fe400078e02ff */
[----:B------:R-:W-:Y:S02]  /*0660*/  IMAD R13, R13, c[0x0][0x1d0], RZ ;  /* 0x000074000d0d7a24 */ /* 0x000fe400078e02ff */
[----:B------:R-:W-:Y:S02]  /*0670*/  IMAD R11, R11, c[0x0][0x1d4], RZ ;  /* 0x000075000b0b7a24 */ /* 0x000fe400078e02ff */
[----:B------:R-:W-:-:S02]  /*0680*/  IMAD R19, R19, c[0x0][0x1d0], RZ ;  /* 0x0000740013137a24 */ /* 0x000fc400078e02ff */
[----:B------:R-:W-:Y:S01]  /*0690*/  IMAD R8, R17, c[0x0][0x1d8], R4 ;  /* 0x0000760011087a24 */ /* 0x000fe200078e0204 */
[----:B------:R-:W-:Y:S02]  /*06a0*/  SHF.R.S32.HI R17, RZ, 0x1f, R13 ;  /* 0x0000001fff117819 */ /* 0x000fe4000001140d */
[C-C-:B------:R-:W-:Y:S02]  /*06b0*/  IADD3 R13, P4, P3, R11.reuse, R13, R10.reuse ;  /* 0x0000000d0b0d7210 */ /* 0x140fe40007b9e00a */
[----:B------:R-:W-:Y:S02]  /*06c0*/  SHF.R.S32.HI R16, RZ, 0x1f, R11 ;  /* 0x0000001fff107819 */ /* 0x000fe4000001140b */
[----:B------:R-:W-:Y:S02]  /*06d0*/  IADD3 R11, P1, P0, R11, R19, R10 ;  /* 0x000000130b0b7210 */ /* 0x000fe4000783e00a */
[----:B------:R-:W-:Y:S02]  /*06e0*/  SHF.R.S32.HI R12, RZ, 0x1f, R19 ;  /* 0x0000001fff0c7819 */ /* 0x000fe40000011413 */
[----:B------:R-:W-:-:S02]  /*06f0*/  IADD3 R18, P2, R8, R13, RZ ;  /* 0x0000000d08127210 */ /* 0x000fc40007f5e0ff */
[C-C-:B------:R-:W-:Y:S01]  /*0700*/  IADD3.X R19, R16.reuse, R12, R5.reuse, P1, P0 ;  /* 0x0000000c10137210 */ /* 0x140fe20000fe0405 */
[----:B------:R-:W-:Y:S01]  /*0710*/  IMAD.MOV.U32 R12, RZ, RZ, RZ ;  /* 0x000000ffff0c7224 */ /* 0x000fe200078e00ff */
[----:B------:R-:W-:Y:S02]  /*0720*/  IADD3.X R17, R16, R17, R5, P4, P3 ;  /* 0x0000001110117210 */ /* 0x000fe400027e6405 */
[----:B------:R-:W-:Y:S01]  /*0730*/  IADD3 R20, P0, R4, R11, RZ ;  /* 0x0000000b04147210 */ /* 0x000fe20007f1e0ff */
[----:B------:R-:W-:Y:S01]  /*0740*/  IMAD.MOV.U32 R11, RZ, RZ, RZ ;  /* 0x000000ffff0b7224 */ /* 0x000fe200078e00ff */
[----:B------:R-:W-:Y:S02]  /*0750*/  LEA.HI.X.SX32 R17, R8, R17, 0x1, P2 ;  /* 0x0000001108117211 */ /* 0x000fe400010f0eff */
[----:B------:R-:W-:Y:S01]  /*0760*/  LEA.HI.X.SX32 R19, R4, R19, 0x1, P0 ;  /* 0x0000001304137211 */ /* 0x000fe200000f0eff */
[----:B------:R-:W-:Y:S01]  /*0770*/  IMAD.MOV.U32 R4, RZ, RZ, R7 ;  /* 0x000000ffff047224 */ /* 0x000fe200078e0007 */
[----:B------:R-:W-:Y:S01]  /*0780*/  IADD3 R8, R7, 0x8, RZ ;  /* 0x0000000807087810 */ /* 0x000fe20007ffe0ff */
[----:B------:R-:W-:-:S02]  /*0790*/  IMAD.MOV.U32 R7, RZ, RZ, RZ ;  /* 0x000000ffff077224 */ /* 0x000fc400078e00ff */
.L_x_314:
[----:B------:R-:W-:Y:S01]  /*07a0*/  IMAD.MOV.U32 R13, RZ, RZ, c[0x0][0x17c] ;  /* 0x00005f00ff0d7624 */ /* 0x000fe200078e00ff */
[----:B------:R-:W-:Y:S01]  /*07b0*/  LEA R16, P1, R18, c[0x0][0x218], 0x1 ;  /* 0x0000860012107a11 */ /* 0x000fe200078208ff */
[----:B------:R-:W-:Y:S01]  /*07c0*/  CS2R R64, SRZ ;  /* 0x0000000000407805 */ /* 0x000fe2000001ff00 */
[----:B------:R-:W-:Y:S01]  /*07d0*/  LEA R22, P0, R20, c[0x0][0x218], 0x1 ;  /* 0x0000860014167a11 */ /* 0x000fe200078008ff */
[----:B------:R-:W-:Y:S01]  /*07e0*/  IMAD.MOV.U32 R62, RZ, RZ, RZ ;  /* 0x000000ffff3e7224 */ /* 0x000fe200078e00ff */
[----:B------:R-:W-:-:S02]  /*07f0*/  ISETP.GE.AND P2, PT, R13, 0x1, PT ;  /* 0x000000010d00780c */ /* 0x000fc40003f46270 */
[----:B------:R-:W-:Y:S02]  /*0800*/  LEA.HI.X R17, R18, c[0x0][0x21c], R17, 0x1, P1 ;  /* 0x0000870012117a11 */ /* 0x000fe400008f0c11 */
[----:B------:R-:W-:-:S09]  /*0810*/  LEA.HI.X R23, R20, c[0x0][0x21c], R19, 0x1, P0 ;  /* 0x0000870014177a11 */ /* 0x000fd200000f0c13 */
[----:B------:R-:W-:Y:S05]  /*0820*/  @!P2 BRA `(.L_x_315) ;  /* 0x000001b00000a947 */ /* 0x000fea0003800000 */
[----:B------:R-:W-:Y:S01]  /*0830*/  IMAD.MOV.U32 R18, RZ, RZ, c[0x0][0x19c] ;  /* 0x00006700ff127624 */ /* 0x000fe200078e00ff */
[----:B------:R-:W-:Y:S01]  /*0840*/  MOV R13, c[0x0][0x18c] ;  /* 0x00006300000d7a02 */ /* 0x000fe20000000f00 */
[----:B------:R-:W-:Y:S01]  /*0850*/  IMAD.MOV.U32 R64, RZ, RZ, RZ ;  /* 0x000000ffff407224 */ /* 0x000fe200078e00ff */
[----:B------:R-:W-:Y:S01]  /*0860*/  ISETP.GE.AND P1, PT, R4, c[0x0][0x160], PT ;  /* 0x0000580004007a0c */ /* 0x000fe20003f26270 */
[----:B------:R-:W-:Y:S01]  /*0870*/  IMAD.MOV.U32 R21, RZ, RZ, RZ ;  /* 0x000000ffff157224 */ /* 0x000fe200078e00ff */
[----:B------:R-:W-:Y:S01]  /*0880*/  ISETP.GE.AND P0, PT, R8, c[0x0][0x160], PT ;  /* 0x0000580008007a0c */ /* 0x000fe20003f06270 */
[-C--:B------:R-:W-:Y:S01]  /*0890*/  IMAD R11, R11, R13.reuse, -c[0x0][0x184] ;  /* 0x800061000b0b7624 */ /* 0x080fe200078e020d */
[----:B------:R-:W-:Y:S01]  /*08a0*/  ISETP.NE.AND P2, PT, R18, 0x1, PT ;  /* 0x000000011200780c */ /* 0x000fe20003f45270 */
[----:B------:R-:W-:Y:S01]  /*08b0*/  IMAD R12, R12, R13, -c[0x0][0x184] ;  /* 0x800061000c0c7624 */ /* 0x000fe200078e020d */
[----:B------:R-:W-:Y:S02]  /*08c0*/  MOV R62, RZ ;  /* 0x000000ff003e7202 */ /* 0x000fe40000000f00 */
.L_x_316:
[----:B------:R-:W-:-:S04]  /*08d0*/  IADD3 R4, -R21, c[0x0][0x17c], -R76 ;  /* 0x00005f0015047a10 */ /* 0x000fc80007ffe94c */
[----:B------:R-:W-:-:S05]  /*08e0*/  SEL R4, R4, R21, !P2 ;  /* 0x0000001504047207 */ /* 0x000fca0005000000 */
[C---:B------:R-:W-:Y:S02]  /*08f0*/  IMAD R8, R4.reuse, c[0x0][0x194], R11 ;  /* 0x0000650004087a24 */ /* 0x040fe400078e020b */
[----:B------:R-:W-:-:S03]  /*0900*/  IMAD R4, R4, c[0x0][0x194], R12 ;  /* 0x0000650004047a24 */ /* 0x000fc600078e020c */
[----:B------:R-:W-:Y:S02]  /*0910*/  ISETP.GT.AND P4, PT, R8, -0x1, !P1 ;  /* 0xffffffff0800780c */ /* 0x000fe40004f84270 */
[----:B------:R-:W-:Y:S02]  /*0920*/  ISETP.GT.AND P3, PT, R4, -0x1, !P0 ;  /* 0xffffffff0400780c */ /* 0x000fe40004764270 */
[----:B------:R-:W-:Y:S02]  /*0930*/  ISETP.LT.AND P4, PT, R8, c[0x0][0x164], P4 ;  /* 0x0000590008007a0c */ /* 0x000fe40002781270 */
[----:B------:R-:W-:Y:S02]  /*0940*/  ISETP.LT.AND P3, PT, R4, c[0x0][0x164], P3 ;  /* 0x0000590004007a0c */ /* 0x000fe40001f61270 */
[----:B------:R-:W-:Y:S02]  /*0950*/  SEL R8, RZ, 0x1, !P4 ;  /* 0x00000001ff087807 */ /* 0x000fe40006000000 */
[----:B------:R-:W-:-:S02]  /*0960*/  SEL R4, RZ, 0x1, !P3 ;  /* 0x00000001ff047807 */ /* 0x000fc40005800000 */
[-C--:B------:R-:W-:Y:S02]  /*0970*/  SHF.L.U32 R19, R8, R21.reuse, RZ ;  /* 0x0000001508137219 */ /* 0x080fe400000006ff */
[----:B------:R-:W-:Y:S02]  /*0980*/  SHF.L.U32 R13, R4, R21, RZ ;  /* 0x00000015040d7219 */ /* 0x000fe400000006ff */
[----:B------:R-:W-:Y:S02]  /*0990*/  IADD3 R21, R21, 0x1, RZ ;  /* 0x0000000115157810 */ /* 0x000fe40007ffe0ff */
[----:B------:R-:W-:Y:S02]  /*09a0*/  LOP3.LUT R62, R19, R62, RZ, 0xfc, !PT ;  /* 0x0000003e133e7212 */ /* 0x000fe400078efcff */
[----:B------:R-:W-:Y:S02]  /*09b0*/  ISETP.GE.AND P3, PT, R21, c[0x0][0x17c], PT ;  /* 0x00005f0015007a0c */ /* 0x000fe40003f66270 */
[----:B------:R-:W-:-:S11]  /*09c0*/  LOP3.LUT R64, R13, R64, RZ, 0xfc, !PT ;  /* 0x000000400d407212 */ /* 0x000fd600078efcff */
[----:B------:R-:W-:Y:S05]  /*09d0*/  @!P3 BRA `(.L_x_316) ;  /* 0xfffffef00000b947 */ /* 0x000fea000383ffff */
.L_x_315:
[----:B------:R-:W-:Y:S02]  /*09e0*/  ISETP.LE.AND P0, PT, R0, c[0x0][0x180], PT ;  /* 0x0000600000007a0c */ /* 0x000fe40003f03270 */
[----:B------:R-:W-:-:S11]  /*09f0*/  MOV R63, RZ ;  /* 0x000000ff003f7202 */ /* 0x000fd60000000f00 */
[----:B------:R-:W-:Y:S05]  /*0a00*/  @!P0 BRA `(.L_x_317) ;  /* 0x0000019000008947 */ /* 0x000fea0003800000 */
[----:B------:R-:W-:Y:S01]  /*0a10*/  MOV R4, c[0x0][0x19c] ;  /* 0x0000670000047a02 */ /* 0x000fe20000000f00 */
[-C--:B------:R-:W-:Y:S01]  /*0a20*/  IMAD R9, R9, R2.reuse, -c[0x0][0x188] ;  /* 0x8000620009097624 */ /* 0x080fe200078e0202 */
[----:B------:R-:W-:Y:S01]  /*0a30*/  MOV R12, R3 ;  /* 0x00000003000c7202 */ /* 0x000fe20000000f00 */
[----:B------:R-:W-:Y:S01]  /*0a40*/  IMAD R2, R7, R2, -c[0x0][0x188] ;  /* 0x8000620007027624 */ /* 0x000fe200078e0202 */
[----:B------:R-:W-:Y:S01]  /*0a50*/  ISETP.NE.AND P0, PT, R4, 0x1, PT ;  /* 0x000000010400780c */ /* 0x000fe20003f05270 */
[----:B------:R-:W-:Y:S01]  /*0a60*/  IMAD.MOV.U32 R65, RZ, RZ, RZ ;  /* 0x000000ffff417224 */ /* 0x000fe200078e00ff */
[----:B------:R-:W-:Y:S01]  /*0a70*/  MOV R63, RZ ;  /* 0x000000ff003f7202 */ /* 0x000fe20000000f00 */
[----:B------:R-:W-:-:S05]  /*0a80*/  IMAD.MOV.U32 R3, RZ, RZ, RZ ;  /* 0x000000ffff037224 */ /* 0x000fca00078e00ff */
.L_x_318:
[C---:B------:R-:W-:Y:S02]  /*0a90*/  SEL R4, R12.reuse, R3, !P0 ;  /* 0x000000030c047207 */ /* 0x040fe40004000000 */
[----:B------:R-:W-:-:S03]  /*0aa0*/  IADD3 R12, R12, -0x1, RZ ;  /* 0xffffffff0c0c7810 */ /* 0x000fc60007ffe0ff */
[C---:B------:R-:W-:Y:S02]  /*0ab0*/  IMAD R7, R4.reuse, c[0x0][0x198], R9 ;  /* 0x0000660004077a24 */ /* 0x040fe400078e0209 */
[----:B------:R-:W-:-:S03]  /*0ac0*/  IMAD R4, R4, c[0x0][0x198], R2 ;  /* 0x0000660004047a24 */ /* 0x000fc600078e0202 */
[C---:B------:R-:W-:Y:S02]  /*0ad0*/  ISETP.GE.AND P2, PT, R7.reuse, c[0x0][0x168], PT ;  /* 0x00005a0007007a0c */ /* 0x040fe40003f46270 */
[C---:B------:R-:W-:Y:S02]  /*0ae0*/  ISETP.GE.AND P1, PT, R4.reuse, c[0x0][0x168], PT ;  /* 0x00005a0004007a0c */ /* 0x040fe40003f26270 */
[----:B------:R-:W-:Y:S02]  /*0af0*/  ISETP.GT.AND P2, PT, R7, -0x1, !P2 ;  /* 0xffffffff0700780c */ /* 0x000fe40005744270 */
[----:B------:R-:W-:Y:S02]  /*0b00*/  ISETP.GT.AND P1, PT, R4, -0x1, !P1 ;  /* 0xffffffff0400780c */ /* 0x000fe40004f24270 */
        /* <DEDUP_REMOVED lines=9> */
.L_x_317:
[----:B------:R-:W-:Y:S01]  /*0ba0*/  IABS R2, c[0x0][0x1a4] ;  /* 0x0000690000027a13 */ /* 0x000fe20000000000 */
[----:B------:R-:W-:Y:S01]  /*0bb0*/  IMAD.SHL.U32 R4, R14, 0x4, RZ ;  /* 0x000000040e047824 */ /* 0x000fe200078e00ff */
[--C-:B------:R-:W-:Y:S01]  /*0bc0*/  SHF.R.U32.HI R7, RZ, 0x5, R14.reuse ;  /* 0x00000005ff077819 */ /* 0x100fe2000001160e */
[----:B------:R-:W-:Y:S01]  /*0bd0*/  IMAD.SHL.U32 R66, R66, 0x40, RZ ;  /* 0x0000004042427824 */ /* 0x000fe200078e00ff */
[----:B------:R-:W1:Y:S01]  /*0be0*/  I2F.RP R11, R2 ;  /* 0x00000002000b7306 */ /* 0x000e620000209400 */
[C---:B------:R-:W-:Y:S01]  /*0bf0*/  LOP3.LUT R9, R14.reuse, 0x1f, RZ, 0xc0, !PT ;  /* 0x0000001f0e097812 */ /* 0x040fe200078ec0ff */
[----:B------:R-:W-:Y:S01]  /*0c00*/  ULDC UR6, c[0x0][0x16c] ;  /* 0x00005b0000067ab9 */ /* 0x000fe20000000800 */
[----:B------:R-:W-:Y:S01]  /*0c10*/  LOP3.LUT R52, R14, 0x6, RZ, 0xc0, !PT ;  /* 0x000000060e347812 */ /* 0x000fe200078ec0ff */
[----:B------:R-:W2:Y:S01]  /*0c20*/  SHFL.IDX PT, R7, R7, RZ, 0x1f ;  /* 0x00001fff07077589 */ /* 0x000ea200000e0000 */
[----:B------:R-:W-:Y:S01]  /*0c30*/  SHF.R.U32.HI R8, RZ, 0x3, R14 ;  /* 0x00000003ff087819 */ /* 0x000fe2000001160e */
[----:B------:R-:W-:Y:S01]  /*0c40*/  ULDC UR4, c[0x0][0x1a4] ;  /* 0x0000690000047ab9 */ /* 0x000fe20000000800 */
[----:B------:R-:W-:Y:S01]  /*0c50*/  SHF.R.U32.HI R9, RZ, 0x4, R9 ;  /* 0x00000004ff097819 */ /* 0x000fe20000011609 */
[----:B------:R-:W-:Y:S01]  /*0c60*/  ULOP3.LUT UR4, UR6, UR4, URZ, 0x3c, !UPT ;  /* 0x0000000406047292 */ /* 0x000fe2000f8e3c3f */
[----:B------:R-:W-:Y:S01]  /*0c70*/  SHF.R.U32.HI R52, RZ, 0x1, R52 ;  /* 0x00000001ff347819 */ /* 0x000fe20000011634 */
[----:B------:R-:W-:Y:S01]  /*0c80*/  IMAD.MOV.U32 R61, RZ, RZ, RZ ;  /* 0x000000ffff3d7224 */ /* 0x000fe200078e00ff */
[----:B------:R-:W-:Y:S01]  /*0c90*/  LOP3.LUT R4, R4, 0x4, RZ, 0xc0, !PT ;  /* 0x0000000404047812 */ /* 0x000fe200078ec0ff */
[----:B------:R-:W-:Y:S01]  /*0ca0*/  IMAD.MOV.U32 R58, RZ, RZ, R10 ;  /* 0x000000ffff3a7224 */ /* 0x000fe200078e000a */
[----:B------:R-:W-:Y:S01]  /*0cb0*/  IADD3 R12, R15, 0x8, RZ ;  /* 0x000000080f0c7810 */ /* 0x000fe20007ffe0ff */
[----:B------:R-:W-:Y:S01]  /*0cc0*/  ULDC.64 UR18, c[0x0][0x118] ;  /* 0x0000460000127ab9 */ /* 0x000fe20000000a00 */
[----:B------:R-:W-:Y:S01]  /*0cd0*/  LOP3.LUT R52, R4, R9, R52, 0xf6, !PT ;  /* 0x0000000904347212 */ /* 0x000fe200078ef634 */
[----:B-1----:R-:W1:Y:S01]  /*0ce0*/  MUFU.RCP R3, R11 ;  /* 0x0000000b00037308 */ /* 0x002e620000001000 */
[----:B------:R-:W-:Y:S01]  /*0cf0*/  LEA.HI R13, R12, R12, RZ, 0x1 ;  /* 0x0000000c0c0d7211 */ /* 0x000fe200078f08ff */
[----:B------:R-:W-:Y:S01]  /*0d00*/  IMAD.SHL.U32 R9, R9, 0x8, RZ ;  /* 0x0000000809097824 */ /* 0x000fe200078e00ff */
[----:B------:R-:W-:Y:S01]  /*0d10*/  ISETP.GE.U32.AND P0, PT, R10, c[0x0][0x16c], PT ;  /* 0x00005b000a007a0c */ /* 0x000fe20003f06070 */
[----:B------:R-:W-:Y:S01]  /*0d20*/  IMAD.MOV.U32 R37, RZ, RZ, c[0x0][0x248] ;  /* 0x00009200ff257624 */ /* 0x000fe200078e00ff */
[----:B------:R-:W-:-:S02]  /*0d30*/  ISETP.NE.AND P4, PT, R0, c[0x0][0x180], PT ;  /* 0x0000600000007a0c */ /* 0x000fc40003f85270 */
[----:B------:R-:W-:Y:S02]  /*0d40*/  SEL R65, R65, RZ, !P0 ;  /* 0x000000ff41417207 */ /* 0x000fe40004000000 */
[----:B------:R-:W-:Y:S02]  /*0d50*/  SEL R64, R64, RZ, !P0 ;  /* 0x000000ff40407207 */ /* 0x000fe40004000000 */
[----:B------:R-:W-:Y:S01]  /*0d60*/  SEL R63, R63, RZ, !P0 ;  /* 0x000000ff3f3f7207 */ /* 0x000fe20004000000 */
[----:B--2---:R-:W2:Y:S01]  /*0d70*/  R2UR UR5, R7 ;  /* 0x00000000070573c2 */ /* 0x004ea200000e0000 */
[----:B------:R-:W-:Y:S02]  /*0d80*/  SEL R62, R62, RZ, !P0 ;  /* 0x000000ff3e3e7207 */ /* 0x000fe40004000000 */
[----:B-1----:R-:W-:Y:S02]  /*0d90*/  IADD3 R20, R3, 0xffffffe, RZ ;  /* 0x0ffffffe03147810 */ /* 0x002fe40007ffe0ff */
[----:B------:R-:W-:-:S02]  /*0da0*/  LOP3.LUT R3, R14, 0xe, RZ, 0xc0, !PT ;  /* 0x0000000e0e037812 */ /* 0x000fc400078ec0ff */
[----:B------:R-:W1:Y:S01]  /*0db0*/  F2I.FTZ.U32.TRUNC.NTZ R21, R20 ;  /* 0x0000001400157305 */ /* 0x000e62000021f000 */
[----:B------:R-:W-:Y:S02]  /*0dc0*/  LOP3.LUT R14, R14, 0x7, RZ, 0xc0, !PT ;  /* 0x000000070e0e7812 */ /* 0x000fe400078ec0ff */
[----:B------:R-:W-:Y:S02]  /*0dd0*/  SHF.R.U32.HI R3, RZ, 0x1, R3 ;  /* 0x00000001ff037819 */ /* 0x000fe40000011603 */
[--C-:B------:R-:W-:Y:S02]  /*0de0*/  SHF.R.U32.HI R19, RZ, 0x1, R14.reuse ;  /* 0x00000001ff137819 */ /* 0x100fe4000001160e */
[----:B------:R-:W-:Y:S01]  /*0df0*/  LOP3.LUT R9, R9, 0xfffffff8, R14, 0xe2, !PT ;  /* 0xfffffff809097812 */ /* 0x000fe200078ee20e */
[----:B------:R-:W-:Y:S01]  /*0e00*/  IMAD R52, R3, 0x18, R52 ;  /* 0x0000001803347824 */ /* 0x000fe200078e0234 */
[----:B------:R-:W-:Y:S02]  /*0e10*/  LOP3.LUT R19, R19, 0x1, R8, 0x78, !PT ;  /* 0x0000000113137812 */ /* 0x000fe400078e7808 */
[----:B------:R-:W-:-:S02]  /*0e20*/  LOP3.LUT R3, R13, 0x3ffffffe, RZ, 0xc0, !PT ;  /* 0x3ffffffe0d037812 */ /* 0x000fc400078ec0ff */
[----:B------:R-:W-:Y:S02]  /*0e30*/  LOP3.LUT R19, R19, R4, RZ, 0xfc, !PT ;  /* 0x0000000413137212 */ /* 0x000fe400078efcff */
[----:B------:R-:W-:Y:S01]  /*0e40*/  LEA.HI R4, R15, R15, RZ, 0x1 ;  /* 0x0000000f0f047211 */ /* 0x000fe200078f08ff */
[----:B-1----:R-:W-:Y:S01]  /*0e50*/  IMAD.MOV R53, RZ, RZ, -R21 ;  /* 0x000000ffff357224 */ /* 0x002fe200078e0a15 */
[----:B------:R-:W-:Y:S01]  /*0e60*/  IABS R8, c[0x0][0x16c] ;  /* 0x00005b0000087a13 */ /* 0x000fe20000000000 */
[----:B------:R-:W-:Y:S01]  /*0e70*/  IMAD.MOV.U32 R20, RZ, RZ, RZ ;  /* 0x000000ffff147224 */ /* 0x000fe200078e00ff */
[----:B------:R-:W-:Y:S01]  /*0e80*/  LOP3.LUT R14, R63, R62, RZ, 0xc0, !PT ;  /* 0x0000003e3f0e7212 */ /* 0x000fe200078ec0ff */
[----:B------:R-:W-:Y:S01]  /*0e90*/  IMAD R53, R53, R2, RZ ;  /* 0x0000000235357224 */ /* 0x000fe200078e02ff */
[----:B--2---:R-:W-:Y:S01]  /*0ea0*/  USHF.R.S32.HI UR16, URZ, 0x1f, UR5 ;  /* 0x0000001f3f107899 */ /* 0x004fe20008011405 */
[----:B------:R-:W-:Y:S01]  /*0eb0*/  IMAD.IADD R3, R12, 0x1, -R3 ;  /* 0x000000010c037824 */ /* 0x000fe200078e0a03 */
[----:B------:R-:W-:Y:S01]  /*0ec0*/  LOP3.LUT R12, R4, 0x3ffffffe, RZ, 0xc0, !PT ;  /* 0x3ffffffe040c7812 */ /* 0x000fe200078ec0ff */
[----:B------:R-:W-:Y:S01]  /*0ed0*/  IMAD.HI.U32 R53, R21, R53, R20 ;  /* 0x0000003515357227 */ /* 0x000fe200078e0014 */
[----:B------:R-:W-:-:S03]  /*0ee0*/  ULEA.HI UR16, UR16, UR5, URZ, 0x2 ;  /* 0x0000000510107291 */ /* 0x000fc6000f8f103f */
[----:B------:R-:W-:Y:S02]  /*0ef0*/  IMAD.IADD R7, R15, 0x1, -R12 ;  /* 0x000000010f077824 */ /* 0x000fe400078e0a0c */
[----:B------:R-:W-:-:S04]  /*0f00*/  IMAD.HI.U32 R53, R53, R8, RZ ;  /* 0x0000000835357227 */ /* 0x000fc800078e00ff */
[----:B------:R-:W-:Y:S02]  /*0f10*/  IMAD.MOV R11, RZ, RZ, -R53 ;  /* 0x000000ffff0b7224 */ /* 0x000fe400078e0a35 */
[----:B------:R-:W-:Y:S01]  /*0f20*/  IMAD.IADD R12, R15, 0x1, R66 ;  /* 0x000000010f0c7824 */ /* 0x000fe200078e0242 */
[----:B------:R-:W-:Y:S01]  /*0f30*/  SHF.R.S32.HI R15, RZ, 0x1f, R4 ;  /* 0x0000001fff0f7819 */ /* 0x000fe20000011404 */
[----:B------:R-:W-:Y:S02]  /*0f40*/  IMAD R11, R2, R11, R8 ;  /* 0x0000000b020b7224 */ /* 0x000fe400078e0208 */
[----:B------:R-:W-:Y:S01]  /*0f50*/  IMAD.SHL.U32 R14, R14, 0x10, RZ ;  /* 0x000000100e0e7824 */ /* 0x000fe200078e00ff */
[----:B------:R-:W-:Y:S01]  /*0f60*/  IADD3 R8, R12, 0x8, RZ ;  /* 0x000000080c087810 */ /* 0x000fe20007ffe0ff */
[--C-:B------:R-:W-:Y:S01]  /*0f70*/  IMAD R7, R7, 0x4, R6.reuse ;  /* 0x0000000407077824 */ /* 0x100fe200078e0206 */
[----:B------:R-:W-:Y:S01]  /*0f80*/  ISETP.GT.U32.AND P6, PT, R2, R11, PT ;  /* 0x0000000b0200720c */ /* 0x000fe20003fc4070 */
[----:B------:R-:W-:Y:S01]  /*0f90*/  IMAD R3, R3, 0x4, R6 ;  /* 0x0000000403037824 */ /* 0x000fe200078e0206 */
[----:B------:R-:W-:-:S02]  /*0fa0*/  ISETP.GE.AND P2, PT, R8, c[0x0][0x178], PT ;  /* 0x00005e0008007a0c */ /* 0x000fc40003f46270 */
[----:B------:R-:W-:Y:S02]  /*0fb0*/  LOP3.LUT R8, R65, R64, RZ, 0xc0, !PT ;  /* 0x0000004041087212 */ /* 0x000fe400078ec0ff */
[C---:B------:R-:W-:Y:S01]  /*0fc0*/  ISETP.GE.AND P5, PT, R12.reuse, c[0x0][0x178], PT ;  /* 0x00005e000c007a0c */ /* 0x040fe20003fa6270 */
[----:B------:R-:W-:Y:S01]  /*0fd0*/  IMAD R12, R12, c[0x0][0x228], RZ ;  /* 0x00008a000c0c7a24 */ /* 0x000fe200078e02ff */
[----:B------:R-:W-:Y:S01]  /*0fe0*/  LOP3.LUT P3, RZ, R14, 0x10, RZ, 0xc0, !PT ;  /* 0x000000100eff7812 */ /* 0x000fe2000786c0ff */
[----:B------:R-:W-:Y:S01]  /*0ff0*/  IMAD.SHL.U32 R8, R8, 0x10, RZ ;  /* 0x0000001008087824 */ /* 0x000fe200078e00ff */
[----:B------:R-:W-:Y:S02]  /*1000*/  SHF.R.S32.HI R14, RZ, 0x1f, R7 ;  /* 0x0000001fff0e7819 */ /* 0x000fe40000011407 */
[----:B------:R-:W-:Y:S01]  /*1010*/  IADD3 R6, P0, R10, R12, RZ ;  /* 0x0000000c0a067210 */ /* 0x000fe20007f1e0ff */
[----:B------:R-:W-:Y:S01]  /*1020*/  @!P6 IMAD.IADD R11, R11, 0x1, -R2 ;  /* 0x000000010b0be824 */ /* 0x000fe200078e0a02 */
[----:B------:R-:W-:-:S02]  /*1030*/  LOP3.LUT P1, RZ, R8, 0x10, RZ, 0xc0, !PT ;  /* 0x0000001008ff7812 */ /* 0x000fc4000782c0ff */
[----:B------:R-:W-:Y:S02]  /*1040*/  SHF.R.S32.HI R8, RZ, 0x1, R4 ;  /* 0x00000001ff087819 */ /* 0x000fe40000011404 */
[----:B------:R-:W-:Y:S02]  /*1050*/  LEA.HI.X.SX32 R5, R12, R5, 0x1, P0 ;  /* 0x000000050c057211 */ /* 0x000fe400000f0eff */
[--C-:B------:R-:W-:Y:S02]  /*1060*/  SHF.R.S32.HI R4, RZ, 0x1, R13.reuse ;  /* 0x00000001ff047819 */ /* 0x100fe4000001140d */
[----:B------:R-:W-:Y:S02]  /*1070*/  SHF.R.S32.HI R13, RZ, 0x1f, R13 ;  /* 0x0000001fff0d7819 */ /* 0x000fe4000001140d */
[----:B------:R-:W-:Y:S02]  /*1080*/  SHF.R.S32.HI R12, RZ, 0x1f, R3 ;  /* 0x0000001fff0c7819 */ /* 0x000fe40000011403 */
[----:B------:R-:W-:-:S02]  /*1090*/  @!P6 IADD3 R53, R53, 0x1, RZ ;  /* 0x000000013535e810 */ /* 0x000fc40007ffe0ff */
[----:B------:R-:W-:Y:S02]  /*10a0*/  LEA.HI R15, R15, R8, RZ, 0x2 ;  /* 0x000000080f0f7211 */ /* 0x000fe400078f10ff */
[----:B------:R-:W-:Y:S02]  /*10b0*/  LEA.HI R14, R14, R7, RZ, 0x2 ;  /* 0x000000070e0e7211 */ /* 0x000fe400078f10ff */
[----:B------:R-:W-:Y:S02]  /*10c0*/  LEA.HI R13, R13, R4, RZ, 0x2 ;  /* 0x000000040d0d7211 */ /* 0x000fe400078f10ff */
[----:B------:R-:W-:Y:S02]  /*10d0*/  LEA.HI R12, R12, R3, RZ, 0x2 ;  /* 0x000000030c0c7211 */ /* 0x000fe400078f10ff */
[----:B------:R-:W-:Y:S01]  /*10e0*/  ISETP.GE.U32.AND P6, PT, R11, R2, PT ;  /* 0x000000020b00720c */ /* 0x000fe20003fc6070 */
[----:B------:R-:W-:Y:S01]  /*10f0*/  IMAD.MOV.U32 R2, RZ, RZ, RZ ;  /* 0x000000ffff027224 */ /* 0x000fe200078e00ff */
[----:B------:R-:W-:Y:S01]  /*1100*/  @!P4 ISETP.LT.AND P0, PT, R0, c[0x0][0x17c], PT ;  /* 0x00005f000000ca0c */ /* 0x000fe20003f01270 */
[----:B------:R-:W-:Y:S01]  /*1110*/  IMAD.MOV.U32 R11, RZ, RZ, 0x1 ;  /* 0x00000001ff0b7424 */ /* 0x000fe200078e00ff */
[----:B------:R-:W-:Y:S01]  /*1120*/  LOP3.LUT R15, R15, 0x1ffffffc, RZ, 0xc0, !PT ;  /* 0x1ffffffc0f0f7812 */ /* 0x000fe200078ec0ff */
[----:B------:R-:W-:Y:S01]  /*1130*/  @!P4 IMAD.MOV.U32 R11, RZ, RZ, RZ ;  /* 0x000000ffff0bc224 */ /* 0x000fe200078e00ff */
[----:B------:R-:W-:-:S02]  /*1140*/  LOP3.LUT R14, R14, 0xfffffffc, RZ, 0xc0, !PT ;  /* 0xfffffffc0e0e7812 */ /* 0x000fc400078ec0ff */
[----:B------:R-:W-:Y:S01]  /*1150*/  LOP3.LUT R13, R13, 0x1ffffffc, RZ, 0xc0, !PT ;  /* 0x1ffffffc0d0d7812 */ /* 0x000fe200078ec0ff */
[----:B------:R-:W-:Y:S01]  /*1160*/  IMAD.IADD R20, R8, 0x1, -R15 ;  /* 0x0000000108147824 */ /* 0x000fe200078e0a0f */
[----:B------:R-:W-:Y:S01]  /*1170*/  LOP3.LUT R12, R12, 0xfffffffc, RZ, 0xc0, !PT ;  /* 0xfffffffc0c0c7812 */ /* 0x000fe200078ec0ff */
[----:B------:R-:W-:Y:S01]  /*1180*/  IMAD.IADD R7, R7, 0x1, -R14 ;  /* 0x0000000107077824 */ /* 0x000fe200078e0a0e */
[----:B------:R-:W-:Y:S01]  /*1190*/  @!P4 SEL R61, RZ, 0x1, !P0 ;  /* 0x00000001ff3dc807 */ /* 0x000fe20004000000 */
[----:B------:R-:W-:Y:S01]  /*11a0*/  IMAD.IADD R18, R4, 0x1, -R13 ;  /* 0x0000000104127824 */ /* 0x000fe200078e0a0d */
[----:B------:R-:W-:Y:S01]  /*11b0*/  @!P4 SEL R2, R0, 0x2, P0 ;  /* 0x000000020002c807 */ /* 0x000fe20000000000 */
[----:B------:R-:W-:Y:S01]  /*11c0*/  IMAD.IADD R3, R3, 0x1, -R12 ;  /* 0x0000000103037824 */ /* 0x000fe200078e0a0c */
[----:B------:R-:W-:Y:S01]  /*11d0*/  ISETP.LE.AND P0, PT, RZ, UR4, PT ;  /* 0x00000004ff007c0c */ /* 0x000fe2000bf03270 */
[----:B------:R-:W-:Y:S01]  /*11e0*/  ULOP3.LUT UR4, UR16, 0xfffffffc, URZ, 0xc0, !UPT ;  /* 0xfffffffc10047892 */ /* 0x000fe2000f8ec03f */
[----:B------:R-:W-:Y:S01]  /*11f0*/  ISETP.NE.AND P4, PT, RZ, c[0x0][0x1a4], PT ;  /* 0x00006900ff007a0c */ /* 0x000fe20003f85270 */
[----:B------:R-:W-:Y:S01]  /*1200*/  USHF.R.S32.HI UR16, URZ, 0x2, UR16 ;  /* 0x000000023f107899 */ /* 0x000fe20008011410 */
[----:B------:R-:W-:Y:S01]  /*1210*/  SEL R78, RZ, 0xffffffff, P2 ;  /* 0xffffffffff4e7807 */ /* 0x000fe20001000000 */
[----:B------:R-:W-:Y:S01]  /*1220*/  UIADD3 UR4, UR5, -UR4, URZ ;  /* 0x8000000405047290 */ /* 0x000fe2000fffe03f */
[----:B------:R-:W-:Y:S01]  /*1230*/  ISETP.NE.AND P2, PT, R2, 0x2, PT ;  /* 0x000000020200780c */ /* 0x000fe20003f45270 */
[----:B------:R-:W-:Y:S01]  /*1240*/  USHF.L.U32 UR6, UR16, 0x3, URZ ;  /* 0x0000000310067899 */ /* 0x000fe2000800063f */
[----:B------:R-:W-:Y:S01]  /*1250*/  LOP3.LUT R7, R7, R20, RZ, 0x3c, !PT ;  /* 0x0000001407077212 */ /* 0x000fe200078e3cff */
[----:B------:R-:W-:Y:S01]  /*1260*/  IMAD.SHL.U32 R78, R78, 0x2, RZ ;  /* 0x000000024e4e7824 */ /* 0x000fe200078e00ff */
[----:B------:R-:W-:Y:S01]  /*1270*/  LOP3.LUT R3, R3, R18, RZ, 0x3c, !PT ;  /* 0x0000001203037212 */ /* 0x000fe200078e3cff */
[----:B------:R-:W-:Y:S01]  /*1280*/  ULEA.HI UR14, UR4, UR4, URZ, 0x1 ;  /* 0x00000004040e7291 */ /* 0x000fe2000f8f083f */
[----:B------:R-:W-:Y:S01]  /*1290*/  @P6 IADD3 R53, R53, 0x1, RZ ;  /* 0x0000000135356810 */ /* 0x000fe20007ffe0ff */
[----:B------:R-:W-:Y:S01]  /*12a0*/  IMAD.IADD R7, R14, 0x1, R7 ;  /* 0x000000010e077824 */ /* 0x000fe200078e0207 */
[----:B------:R-:W-:Y:S01]  /*12b0*/  SEL R13, RZ, 0x1, P5 ;  /* 0x00000001ff0d7807 */ /* 0x000fe20002800000 */
[----:B------:R-:W-:Y:S01]  /*12c0*/  IMAD.IADD R3, R12, 0x1, R3 ;  /* 0x000000010c037824 */ /* 0x000fe200078e0203 */
[----:B------:R-:W-:Y:S01]  /*12d0*/  IADD3 R57, R11, 0x1, RZ ;  /* 0x000000010b397810 */ /* 0x000fe20007ffe0ff */
[----:B------:R-:W-:Y:S01]  /*12e0*/  @!P0 IMAD.MOV R53, RZ, RZ, -R53 ;  /* 0x000000ffff358224 */ /* 0x000fe200078e0a35 */
[----:B------:R-:W-:Y:S01]  /*12f0*/  @!P4 LOP3.LUT R53, RZ, c[0x0][0x1a4], RZ, 0x33, !PT ;  /* 0x00006900ff35ca12 */ /* 0x000fe200078e33ff */
[----:B------:R-:W-:Y:S01]  /*1300*/  IMAD R7, R8, 0x18, R7 ;  /* 0x0000001808077824 */ /* 0x000fe200078e0207 */
[----:B------:R-:W-:Y:S01]  /*1310*/  @!P2 IADD3 R58, R10, c[0x0][0x1f8], RZ ;  /* 0x00007e000a3aaa10 */ /* 0x000fe20007ffe0ff */
[----:B------:R-:W-:Y:S01]  /*1320*/  IMAD R4, R4, 0x18, R3 ;  /* 0x0000001804047824 */ /* 0x000fe200078e0203 */
[----:B------:R-:W-:Y:S01]  /*1330*/  LOP3.LUT R78, R78, 0x2, R13, 0xe2, !PT ;  /* 0x000000024e4e7812 */ /* 0x000fe200078ee20d */
[----:B------:R-:W-:Y:S01]  /*1340*/  IMAD.MOV.U32 R3, RZ, RZ, 0x8 ;  /* 0x00000008ff037424 */ /* 0x000fe200078e00ff */
[----:B------:R-:W-:Y:S01]  /*1350*/  ISETP.GE.U32.AND P2, PT, R10, R53, PT ;  /* 0x000000350a00720c */ /* 0x000fe20003f46070 */
[----:B------:R-:W-:Y:S01]  /*1360*/  IMAD.SHL.U32 R60, R7, 0x8, RZ ;  /* 0x00000008073c7824 */ /* 0x000fe200078e00ff */
[----:B------:R-:W-:Y:S01]  /*1370*/  LEA R24, P4, R6, c[0x0][0x250], 0x1 ;  /* 0x0000940006187a11 */ /* 0x000fe200078808ff */
[----:B------:R-:W-:Y:S01]  /*1380*/  IMAD.SHL.U32 R4, R4, 0x8, RZ ;  /* 0x0000000804047824 */ /* 0x000fe200078e00ff */
[----:B------:R-:W-:Y:S01]  /*1390*/  SEL R78, R78, RZ, !P2 ;  /* 0x000000ff4e4e7207 */ /* 0x000fe20005000000 */
[----:B------:R-:W-:Y:S01]  /*13a0*/  IMAD R14, R2, R3, c[0x2][0x0] ;  /* 0x00800000020e7624 */ /* 0x000fe200078e0203 */
[----:B------:R-:W-:Y:S01]  /*13b0*/  ISETP.NE.AND P0, PT, R57, c[0x0][0x180], PT ;  /* 0x0000600039007a0c */ /* 0x000fe20003f05270 */
[----:B------:R-:W-:Y:S01]  /*13c0*/  IMAD.SHL.U32 R60, R60, 0x2, RZ ;  /* 0x000000023c3c7824 */ /* 0x000fe200078e00ff */
[----:B------:R-:W-:Y:S01]  /*13d0*/  LEA.HI.X R25, R6, c[0x0][0x254], R5, 0x1, P4 ;  /* 0x0000950006197a11 */ /* 0x000fe200020f0c05 */
[----:B------:R-:W-:Y:S01]  /*13e0*/  IMAD.SHL.U32 R59, R4, 0x2, RZ ;  /* 0x00000002043b7824 */ /* 0x000fe200078e00ff */
[----:B------:R-:W-:Y:S01]  /*13f0*/  ISETP.NE.AND P5, PT, R0, c[0x0][0x22c], PT ;  /* 0x00008b0000007a0c */ /* 0x000fe20003fa5270 */
[C---:B------:R-:W-:Y:S01]  /*1400*/  IMAD.SHL.U32 R6, R78.reuse, 0x10, RZ ;  /* 0x000000104e067824 */ /* 0x040fe200078e00ff */
[----:B------:R-:W1:Y:S01]  /*1410*/  LDC.64 R14, c[0x0][R14+0x160] ;  /* 0x000058000e0e7b82 */ /* 0x000e620000000a00 */
[----:B------:R-:W-:Y:S01]  /*1420*/  IMAD.SHL.U32 R2, R78, 0x8, RZ ;  /* 0x000000084e027824 */ /* 0x000fe200078e00ff */
[----:B------:R-:W-:Y:S01]  /*1430*/  LOP3.LUT R60, R60, 0xfffffff0, RZ, 0xc0, !PT ;  /* 0xfffffff03c3c7812 */ /* 0x000fe200078ec0ff */
[----:B------:R-:W-:Y:S01]  /*1440*/  ULOP3.LUT UR15, UR14, 0xfffffffe, URZ, 0xc0, !UPT ;  /* 0xfffffffe0e0f7892 */ /* 0x000fe2000f8ec03f */
[----:B------:R-:W-:Y:S01]  /*1450*/  LOP3.LUT R59, R59, 0xfffffff0, RZ, 0xc0, !PT ;  /* 0xfffffff03b3b7812 */ /* 0x000fe200078ec0ff */
[----:B------:R-:W-:Y:S01]  /*1460*/  USHF.R.S32.HI UR14, URZ, 0x1, UR14 ;  /* 0x000000013f0e7899 */ /* 0x000fe2000801140e */
[----:B------:R-:W-:Y:S01]  /*1470*/  LOP3.LUT P6, RZ, R6, 0x10, RZ, 0xc0, !PT ;  /* 0x0000001006ff7812 */ /* 0x000fe200078cc0ff */
[----:B------:R-:W-:Y:S01]  /*1480*/  @!PT LDS RZ, [RZ] ;  /* 0x00000000fffff984 */ /* 0x000fe20000000800 */
[----:B------:R-:W-:Y:S01]  /*1490*/  @!PT LDS RZ, [RZ] ;  /* 0x00000000fffff984 */ /* 0x000fe20000000800 */
[----:B------:R2:W-:Y:S01]  /*14a0*/  LDGSTS.E.LTC128B.128 [R60], [R22.64], P3 ;  /* 0x00000000163c7fae */ /* 0x0005e20009921d52 */
[----:B------:R-:W-:Y:S01]  /*14b0*/  LOP3.LUT P4, RZ, R2, 0x10, RZ, 0xc0, !PT ;  /* 0x0000001002ff7812 */ /* 0x000fe2000788c0ff */
[----:B------:R-:W-:Y:S01]  /*14c0*/  IMAD.MOV.U32 R2, RZ, RZ, c[0x0][0x24c] ;  /* 0x00009300ff027624 */ /* 0x000fe200078e00ff */
[----:B------:R-:W-:Y:S01]  /*14d0*/  @!P0 IADD3 R5, R61, 0x1, RZ ;  /* 0x000000013d058810 */ /* 0x000fe20007ffe0ff */
[----:B------:R3:W-:Y:S01]  /*14e0*/  LDGSTS.E.LTC128B.128 [R59], [R16.64], P1 ;  /* 0x00000000103b7fae */ /* 0x0007e20008921d52 */
[----:B------:R-:W-:Y:S01]  /*14f0*/  IADD3 R20, P1, R24, c[0x0][0x238], RZ ;  /* 0x00008e0018147a10 */ /* 0x000fe20007f3e0ff */
[----:B------:R-:W-:Y:S01]  /*1500*/  IMAD.MOV.U32 R6, RZ, RZ, RZ ;  /* 0x000000ffff067224 */ /* 0x000fe200078e00ff */
[----:B------:R-:W-:Y:S01]  /*1510*/  ISETP.GE.U32.AND P3, PT, R58, c[0x0][0x16c], PT ;  /* 0x00005b003a007a0c */ /* 0x000fe20003f66070 */
[----:B------:R-:W-:Y:S01]  /*1520*/  @!P0 IMAD.MOV.U32 R57, RZ, RZ, RZ ;  /* 0x000000ffff398224 */ /* 0x000fe200078e00ff */
[----:B------:R-:W-:Y:S01]  /*1530*/  @!P0 ISETP.GE.AND P2, PT, R5, c[0x0][0x17c], PT ;  /* 0x00005f0005008a0c */ /* 0x000fe20003f46270 */
[----:B------:R-:W-:Y:S01]  /*1540*/  UIADD3 UR15, UR4, -UR15, URZ ;  /* 0x8000000f040f7290 */ /* 0x000fe2000fffe03f */
[----:B------:R-:W-:Y:S01]  /*1550*/  IADD3.X R21, R25, c[0x0][0x23c], RZ, P1, !PT ;  /* 0x00008f0019157a10 */ /* 0x000fe20000ffe4ff */
[----:B------:R4:W-:Y:S01]  /*1560*/  LDGSTS.E.BYPASS.LTC128B.128 [R60+0x3000], [R24.64], P6 ;  /* 0x03000000183c7fae */ /* 0x0009e2000b101d52 */
[C---:B------:R-:W-:Y:S01]  /*1570*/  SEL R77, R0.reuse, 0x2, !P5 ;  /* 0x00000002004d7807 */ /* 0x040fe20006800000 */
[----:B------:R-:W-:Y:S01]  /*1580*/  UIMAD UR4, UR14, 0x180, UR6 ;  /* 0x000001800e0478a4 */ /* 0x000fe2000f8e0206 */
[----:B------:R-:W-:Y:S01]  /*1590*/  SHF.L.U32 R7, R0, R61, RZ ;  /* 0x0000003d00077219 */ /* 0x000fe200000006ff */
[----:B------:R2:W-:Y:S01]  /*15a0*/  LDGSTS.E.BYPASS.LTC128B.128 [R59+0x3000], [R20.64], P4 ;  /* 0x03000000143b7fae */ /* 0x0005e2000a101d52 */
[----:B------:R-:W-:Y:S01]  /*15b0*/  @!P0 SEL R61, R5, RZ, !P2 ;  /* 0x000000ff053d8207 */ /* 0x000fe20005000000 */
[----:B------:R-:W-:Y:S01]  /*15c0*/  UIMAD UR5, UR15, 0x180, UR6 ;  /* 0x000001800f0578a4 */ /* 0x000fe2000f8e0206 */
[----:B------:R-:W-:Y:S01]  /*15d0*/  SEL R13, RZ, c[0x0][0x230], P5 ;  /* 0x00008c00ff0d7a07 */ /* 0x000fe20002800000 */
[----:B------:R-:W-:Y:S01]  /*15e0*/  @P3 CS2R R62, SRZ ;  /* 0x00000000003e3805 */ /* 0x000fe2000001ff00 */
[----:B------:R-:W-:Y:S01]  /*15f0*/  SEL R5, R37, c[0x0][0x240], !P5 ;  /* 0x0000900025057a07 */ /* 0x000fe20006800000 */
[----:B------:R-:W-:Y:S01]  /*1600*/  @P3 CS2R R64, SRZ ;  /* 0x0000000000403805 */ /* 0x000fe2000001ff00 */
[----:B------:R-:W-:Y:S01]  /*1610*/  ISETP.NE.AND P4, PT, R77, c[0x0][0x22c], PT ;  /* 0x00008b004d007a0c */ /* 0x000fe20003f85270 */
[----:B------:R-:W-:Y:S01]  /*1620*/  IMAD.IADD R12, R10, 0x1, R13 ;  /* 0x000000010a0c7824 */ /* 0x000fe200078e020d */
[----:B------:R-:W-:Y:S01]  /*1630*/  IADD3 R4, P1, R5, R20, RZ ;  /* 0x0000001405047210 */ /* 0x000fe20007f3e0ff */
[----:B------:R-:W0:Y:S01]  /*1640*/  LDGDEPBAR ;  /* 0x00000000000079af */ /* 0x000e220000000000 */
[----:B------:R-:W-:Y:S01]  /*1650*/  SHF.L.U32 R8, R0, R11, RZ ;  /* 0x0000000b00087219 */ /* 0x000fe200000006ff */
[----:B------:R-:W-:Y:S01]  /*1660*/  IMAD.U32 R13, RZ, RZ, UR15 ;  /* 0x0000000fff0d7e24 */ /* 0x000fe2000f8e00ff */
[----:B------:R-:W-:Y:S01]  /*1670*/  SEL R5, R2, c[0x0][0x244], !P5 ;  /* 0x0000910002057a07 */ /* 0x000fe20006800000 */
[----:B------:R-:W-:Y:S01]  /*1680*/  ULEA UR4, UR4, 0x3000, 0x4 ;  /* 0x0000300004047891 */ /* 0x000fe2000f8e203f */
[----:B------:R-:W-:Y:S01]  /*1690*/  SEL R11, RZ, c[0x0][0x230], P4 ;  /* 0x00008c00ff0b7a07 */ /* 0x000fe20002000000 */
[----:B------:R-:W-:Y:S01]  /*16a0*/  USHF.L.U32 UR5, UR5, 0x4, URZ ;  /* 0x0000000405057899 */ /* 0x000fe2000800063f */
[----:B-1----:R-:W-:Y:S01]  /*16b0*/  IADD3 R10, P5, R14, R22, RZ ;  /* 0x000000160e0a7210 */ /* 0x002fe20007fbe0ff */
[----:B------:R-:W-:Y:S01]  /*16c0*/  IMAD.X R5, R5, 0x1, R21, P1 ;  /* 0x0000000105057824 */ /* 0x000fe200008e0615 */
[----:B------:R-:W-:Y:S01]  /*16d0*/  @!P0 SEL R6, R0, 0x2, !P2 ;  /* 0x0000000200068807 */ /* 0x000fe20005000000 */
[----:B------:R-:W-:Y:S01]  /*16e0*/  IMAD.IADD R80, R12, 0x1, R11 ;  /* 0x000000010c507824 */ /* 0x000fe200078e020b */
[----:B------:R-:W-:Y:S01]  /*16f0*/  LOP3.LUT P2, RZ, R7, R62, RZ, 0xc0, !PT ;  /* 0x0000003e07ff7212 */ /* 0x000fe2000784c0ff */
[----:B------:R-:W-:Y:S01]  /*1700*/  IMAD.X R11, R15, 0x1, R23, P5 ;  /* 0x000000010f0b7824 */ /* 0x000fe200028e0617 */
[C---:B------:R-:W-:Y:S01]  /*1710*/  ISETP.NE.AND P5, PT, R6.reuse, 0x2, PT ;  /* 0x000000020600780c */ /* 0x040fe20003fa5270 */
[----:B------:R-:W-:Y:S01]  /*1720*/  IMAD R3, R6, R3, c[0x2][0x0] ;  /* 0x0080000006037624 */ /* 0x000fe200078e0203 */
[----:B------:R-:W-:-:S02]  /*1730*/  LOP3.LUT P3, RZ, R8, R63, RZ, 0xc0, !PT ;  /* 0x0000003f08ff7212 */ /* 0x000fc4000786c0ff */
[----:B------:R-:W-:Y:S02]  /*1740*/  ISETP.GE.U32.AND P6, PT, R12, R53, PT ;  /* 0x000000350c00720c */ /* 0x000fe40003fc6070 */
[----:B------:R-:W-:Y:S02]  /*1750*/  PLOP3.LUT P3, PT, P2, P3, PT, 0x2a, 0x0 ;  /* 0x000000000000781c */ /* 0x000fe40001766572 */
[----:B------:R-:W-:Y:S02]  /*1760*/  SEL R78, R78, RZ, !P6 ;  /* 0x000000ff4e4e7207 */ /* 0x000fe40007000000 */
[----:B------:R-:W-:Y:S02]  /*1770*/  LOP3.LUT P2, RZ, R7, R64, RZ, 0xc0, !PT ;  /* 0x0000004007ff7212 */ /* 0x000fe4000784c0ff */
[----:B------:R-:W-:Y:S01]  /*1780*/  LOP3.LUT P1, RZ, R8, R65, RZ, 0xc0, !PT ;  /* 0x0000004108ff7212 */ /* 0x000fe2000782c0ff */
[----:B------:R-:W-:Y:S01]  /*1790*/  IMAD.SHL.U32 R7, R78, 0x10, RZ ;  /* 0x000000104e077824 */ /* 0x000fe200078e00ff */
[----:B------:R-:W-:Y:S01]  /*17a0*/  @!P5 IADD3 R58, R58, c[0x0][0x1f8], RZ ;  /* 0x00007e003a3ada10 */ /* 0x000fe20007ffe0ff */
[----:B------:R-:W-:Y:S01]  /*17b0*/  IMAD.SHL.U32 R8, R78, 0x8, RZ ;  /* 0x000000084e087824 */ /* 0x000fe200078e00ff */
[----:B------:R-:W-:-:S02]  /*17c0*/  PLOP3.LUT P2, PT, P2, P1, PT, 0x2a, 0x0 ;  /* 0x000000000000781c */ /* 0x000fc40001742572 */
[----:B------:R-:W-:Y:S01]  /*17d0*/  IADD3 R6, P1, R14, R16, RZ ;  /* 0x000000100e067210 */ /* 0x000fe20007f3e0ff */
[----:B------:R1:W-:Y:S01]  /*17e0*/  LDGSTS.E.LTC128B.128 [R60+0x80], [R10.64], !P3 ;  /* 0x000800000a3c7fae */ /* 0x0003e2000d921d52 */
[----:B------:R-:W-:Y:S01]  /*17f0*/  LOP3.LUT P6, RZ, R7, 0x10, RZ, 0xc0, !PT ;  /* 0x0000001007ff7812 */ /* 0x000fe200078cc0ff */
[----:B------:R-:W-:Y:S01]  /*1800*/  IMAD.U32 R14, RZ, RZ, UR14 ;  /* 0x0000000eff0e7e24 */ /* 0x000fe2000f8e00ff */
[----:B------:R-:W-:Y:S01]  /*1810*/  LOP3.LUT P5, RZ, R8, 0x10, RZ, 0xc0, !PT ;  /* 0x0000001008ff7812 */ /* 0x000fe200078ac0ff */
[----:B------:R-:W-:Y:S01]  /*1820*/  IMAD.X R7, R15, 0x1, R17, P1 ;  /* 0x000000010f077824 */ /* 0x000fe200008e0611 */
[----:B------:R-:W-:Y:S01]  /*1830*/  ISETP.GE.U32.AND P1, PT, R58, c[0x0][0x16c], PT ;  /* 0x00005b003a007a0c */ /* 0x000fe20003f26070 */
[----:B---3--:R-:W-:Y:S01]  /*1840*/  CS2R R16, SRZ ;  /* 0x0000000000107805 */ /* 0x008fe2000001ff00 */
[----:B------:R-:W-:Y:S02]  /*1850*/  SHF.R.U32.HI R12, RZ, 0x1, R9 ;  /* 0x00000001ff0c7819 */ /* 0x000fe40000011609 */
[----:B------:R-:W-:Y:S01]  /*1860*/  SHF.L.U32 R9, R0, R61, RZ ;  /* 0x0000003d00097219 */ /* 0x000fe200000006ff */
[----:B------:R3:W-:Y:S01]  /*1870*/  LDGSTS.E.LTC128B.128 [R59+0x80], [R6.64], !P2 ;  /* 0x00080000063b7fae */ /* 0x0007e2000d121d52 */
[----:B------:R-:W-:Y:S01]  /*1880*/  IADD3 R8, P2, R4, c[0x0][0x238], RZ ;  /* 0x00008e0004087a10 */ /* 0x000fe20007f5e0ff */
[----:B------:R-:W-:Y:S01]  /*1890*/  IMAD R19, R12, 0x18, R19 ;  /* 0x000000180c137824 */ /* 0x000fe200078e0213 */
[----:B------:R-:W-:Y:S01]  /*18a0*/  SHF.L.U32 R12, R0, R57, RZ ;  /* 0x00000039000c7219 */ /* 0x000fe200000006ff */
[----:B------:R5:W-:Y:S01]  /*18b0*/  LDGSTS.E.BYPASS.LTC128B.128 [R60+0x3080], [R4.64], P6 ;  /* 0x03080000043c7fae */ /* 0x000be2000b101d52 */
[----:B------:R-:W-:Y:S01]  /*18c0*/  SEL R37, R37, c[0x0][0x240], !P4 ;  /* 0x0000900025257a07 */ /* 0x000fe20006000000 */
[----:B------:R-:W-:Y:S01]  /*18d0*/  IMAD R14, R14, 0x180, R19 ;  /* 0x000001800e0e7824 */ /* 0x000fe200078e0213 */
[----:B------:R-:W-:Y:S01]  /*18e0*/  SEL R2, R2, c[0x0][0x244], !P4 ;  /* 0x0000910002027a07 */ /* 0x000fe20006000000 */
[----:B------:R-:W-:Y:S01]  /*18f0*/  @P1 CS2R R62, SRZ ;  /* 0x00000000003e1805 */ /* 0x000fe2000001ff00 */
[----:B------:R-:W-:Y:S01]  /*1900*/  IMAD.SHL.U32 R19, R19, 0x10, RZ ;  /* 0x0000001013137824 */ /* 0x000fe200078e00ff */
[----:B------:R-:W-:Y:S01]  /*1910*/  @P1 CS2R R64, SRZ ;  /* 0x0000000000401805 */ /* 0x000fe2000001ff00 */
[----:B------:R-:W-:-:S02]  /*1920*/  IADD3 R28, R14, UR6, RZ ;  /* 0x000000060e1c7c10 */ /* 0x000fc4000fffe0ff */
[----:B------:R-:W-:Y:S01]  /*1930*/  CS2R R14, SRZ ;  /* 0x00000000000e7805 */ /* 0x000fe2000001ff00 */
[----:B------:R-:W-:Y:S02]  /*1940*/  LOP3.LUT P0, RZ, R9, R62, RZ, 0xc0, !PT ;  /* 0x0000003e09ff7212 */ /* 0x000fe4000780c0ff */
[----:B------:R-:W-:Y:S01]  /*1950*/  IADD3.X R9, R5, c[0x0][0x23c], RZ, P2, !PT ;  /* 0x00008f0005097a10 */ /* 0x000fe200017fe4ff */
[----:B------:R-:W-:Y:S01]  /*1960*/  IMAD.SHL.U32 R28, R28, 0x10, RZ ;  /* 0x000000101c1c7824 */ /* 0x000fe200078e00ff */
[----:B------:R-:W-:Y:S02]  /*1970*/  ISETP.GE.U32.AND P2, PT, R80, R53, PT ;  /* 0x000000355000720c */ /* 0x000fe40003f46070 */
[----:B------:R-:W-:Y:S01]  /*1980*/  LOP3.LUT P3, RZ, R12, R63, RZ, 0xc0, !PT ;  /* 0x0000003f0cff7212 */ /* 0x000fe2000786c0ff */
[----:B------:R1:W-:Y:S01]  /*1990*/  LDGSTS.E.BYPASS.LTC128B.128 [R59+0x3080], [R8.64], P5 ;  /* 0x03080000083b7fae */ /* 0x0003e2000a901d52 */
[----:B------:R-:W-:Y:S01]  /*19a0*/  SEL R78, R78, RZ, !P2 ;  /* 0x000000ff4e4e7207 */ /* 0x000fe20005000000 */
[----:B------:R-:W-:Y:S01]  /*19b0*/  IMAD R12, R13, 0x180, R52 ;  /* 0x000001800d0c7824 */ /* 0x000fe200078e0234 */
[----:B------:R-:W-:Y:S01]  /*19c0*/  PLOP3.LUT P5, PT, P0, P3, PT, 0x2a, 0x0 ;  /* 0x000000000000781c */ /* 0x000fe200007a6572 */
[----:B------:R-:W0:Y:S01]  /*19d0*/  LDGDEPBAR ;  /* 0x00000000000079af */ /* 0x000e220000000000 */
[----:B------:R-:W-:Y:S01]  /*19e0*/  IADD3 R36, P0, R37, R8, RZ ;  /* 0x0000000825247210 */ /* 0x000fe20007f1e0ff */
[----:B------:R-:W-:Y:S01]  /*19f0*/  IMAD.SHL.U32 R52, R52, 0x10, RZ ;  /* 0x0000001034347824 */ /* 0x000fe200078e00ff */
[----:B------:R-:W-:Y:S01]  /*1a00*/  IADD3 R12, R12, UR6, RZ ;  /* 0x000000060c0c7c10 */ /* 0x000fe2000fffe0ff */
[----:B-----5:R5:W2:Y:S02]  /*1a10*/  LDC.64 R4, c[0x0][R3+0x160] ;  /* 0x0000580003047b82 */ /* 0x020aa40000000a00 */
[----:B------:R-:W-:Y:S01]  /*1a20*/  IMAD.X R37, R2, 0x1, R9, P0 ;  /* 0x0000000102257824 */ /* 0x000fe200000e0609 */
[----:B------:R-:W-:Y:S01]  /*1a30*/  ISETP.LE.AND P0, PT, R0, c[0x0][0x1c4], PT ;  /* 0x0000710000007a0c */ /* 0x000fe20003f03270 */
[----:B------:R-:W-:-:S02]  /*1a40*/  IMAD.SHL.U32 R12, R12, 0x10, RZ ;  /* 0x000000100c0c7824 */ /* 0x000fc400078e00ff */
[----:B------:R-:W-:Y:S01]  /*1a50*/  IMAD.MOV.U32 R2, RZ, RZ, RZ ;  /* 0x000000ffff027224 */ /* 0x000fe200078e00ff */
[----:B-1----:R-:W-:Y:S01]  /*1a60*/  CS2R R8, SRZ ;  /* 0x0000000000087805 */ /* 0x002fe2000001ff00 */
[----:B------:R-:W-:-:S04]  /*1a70*/  DEPBAR.LE SB0, 0x1 ;  /* 0x000080400000791a */ /* 0x000fc80000000000 */
[----:B------:R-:W-:Y:S01]  /*1a80*/  BAR.SYNC.DEFER_BLOCKING 0x0 ;  /* 0x0000000000007b1d */ /* 0x000fe20000010000 */
[----:B-----5:R-:W-:Y:S01]  /*1a90*/  IMAD.SHL.U32 R3, R78, 0x10, RZ ;  /* 0x000000104e037824 */ /* 0x020fe200078e00ff */
[----:B--2---:R-:W-:-:S04]  /*1aa0*/  IADD3 R54, P2, R4, R10, RZ ;  /* 0x0000000a04367210 */ /* 0x004fc80007f5e0ff */
[----:B------:R-:W-:Y:S01]  /*1ab0*/  LOP3.LUT P3, RZ, R3, 0x10, RZ, 0xc0, !PT ;  /* 0x0000001003ff7812 */ /* 0x000fe2000786c0ff */
[C---:B------:R-:W-:Y:S01]  /*1ac0*/  IMAD.X R55, R5.reuse, 0x1, R11, P2 ;  /* 0x0000000105377824 */ /* 0x040fe200010e060b */
[----:B------:R-:W-:Y:S01]  /*1ad0*/  IADD3 R72, P2, R4, R6, RZ ;  /* 0x0000000604487210 */ /* 0x000fe20007f5e0ff */
[----:B------:R-:W-:Y:S01]  /*1ae0*/  CS2R R10, SRZ ;  /* 0x00000000000a7805 */ /* 0x000fe2000001ff00 */
[----:B---3--:R-:W-:Y:S02]  /*1af0*/  IMAD.MOV.U32 R6, RZ, RZ, RZ ;  /* 0x000000ffff067224 */ /* 0x008fe400078e00ff */
[----:B------:R-:W-:Y:S02]  /*1b00*/  IMAD.MOV.U32 R3, RZ, RZ, RZ ;  /* 0x000000ffff037224 */ /* 0x000fe400078e00ff */
[----:B------:R-:W-:Y:S02]  /*1b10*/  IMAD.X R71, R5, 0x1, R7, P2 ;  /* 0x0000000105477824 */ /* 0x000fe400010e0607 */
[----:B------:R-:W-:Y:S01]  /*1b20*/  IMAD.MOV.U32 R7, RZ, RZ, RZ ;  /* 0x000000ffff077224 */ /* 0x000fe200078e00ff */
[----:B------:R-:W-:Y:S01]  /*1b30*/  CS2R R4, SRZ ;  /* 0x0000000000047805 */ /* 0x000fe2000001ff00 */
[----:B------:R1:W2:Y:S04]  /*1b40*/  LDSM.16.M88.4 R32, [R12+0xc00] ;  /* 0x000c00000c20783b */ /* 0x0002a80000000200 */
[----:B------:R-:W3:Y:S04]  /*1b50*/  LDSM.16.M88.4 R28, [R28+0x3c00] ;  /* 0x003c00001c1c783b */ /* 0x000ee80000000200 */
[----:B------:R2:W2:Y:S04]  /*1b60*/  LDSM.16.M88.4 R20, [R52+UR5] ;  /* 0x000000053414783b */ /* 0x0004a80008000200 */
[----:B----4-:R4:W2:Y:S04]  /*1b70*/  LDSM.16.M88.4 R24, [R19+UR4] ;  /* 0x000000041318783b */ /* 0x0108a80008000200 */
[----:B------:R-:W-:Y:S01]  /*1b80*/  @!PT LDS RZ, [RZ] ;  /* 0x00000000fffff984 */ /* 0x000fe20000000800 */
[----:B------:R-:W-:Y:S01]  /*1b90*/  @!PT LDS RZ, [RZ] ;  /* 0x00000000fffff984 */ /* 0x000fe20000000800 */
[----:B------:R-:W-:Y:S01]  /*1ba0*/  @!PT LDS RZ, [RZ] ;  /* 0x00000000fffff984 */ /* 0x000fe20000000800 */
[----:B------:R4:W-:Y:S04]  /*1bb0*/  LDGSTS.E.LTC128B.128 [R60+0x100], [R54.64], !P5 ;  /* 0x00100000363c7fae */ /* 0x0009e8000e921d52 */
[----:B------:R4:W-:Y:S01]  /*1bc0*/  LDGSTS.E.BYPASS.LTC128B.128 [R60+0x3100], [R36.64], P3 ;  /* 0x03100000243c7fae */ /* 0x0009e20009901d52 */
[----:B-1----:R-:W-:Y:S01]  /*1bd0*/  CS2R R12, SRZ ;  /* 0x00000000000c7805 */ /* 0x002fe2000001ff00 */
[----:B------:R-:W-:Y:S05]  /*1be0*/  @!P0 BRA `(.L_x_319) ;  /* 0x0000083000008947 */ /* 0x000fea0003800000 */
[----:B------:R-:W-:Y:S01]  /*1bf0*/  IADD3 R74, P0, R36, c[0x0][0x238], RZ ;  /* 0x00008e00244a7a10 */ /* 0x000fe20007f1e0ff */
[----:B------:R-:W-:Y:S01]  /*1c00*/  IMAD.MOV.U32 R70, RZ, RZ, 0x1 ;  /* 0x00000001ff467424 */ /* 0x000fe200078e00ff */
[----:B------:R-:W-:Y:S01]  /*1c10*/  SEL R77, R77, RZ, P4 ;  /* 0x000000ff4d4d7207 */ /* 0x000fe20002000000 */
[----:B------:R-:W-:Y:S01]  /*1c20*/  IMAD.MOV.U32 R69, RZ, RZ, 0x8 ;  /* 0x00000008ff457424 */ /* 0x000fe200078e00ff */
[----:B------:R-:W-:Y:S01]  /*1c30*/  IADD3 R76, -R76, c[0x0][0x1c4], RZ ;  /* 0x000071004c4c7a10 */ /* 0x000fe20007ffe1ff */
[----:B------:R-:W-:Y:S01]  /*1c40*/  IMAD.MOV.U32 R68, RZ, RZ, c[0x0][0x248] ;  /* 0x00009200ff447624 */ /* 0x000fe200078e00ff */
[----:B------:R-:W-:Y:S01]  /*1c50*/  LOP3.LUT R18, R52, 0x20, RZ, 0x3c, !PT ;  /* 0x0000002034127812 */ /* 0x000fe200078e3cff */
[----:B------:R-:W-:Y:S01]  /*1c60*/  IMAD.MOV.U32 R67, RZ, RZ, c[0x0][0x24c] ;  /* 0x00009300ff437624 */ /* 0x000fe200078e00ff */
[----:B------:R-:W-:Y:S01]  /*1c70*/  LOP3.LUT R0, R19, 0x20, RZ, 0x3c, !PT ;  /* 0x0000002013007812 */ /* 0x000fe200078e3cff */
        /* <DEDUP_REMOVED lines=9> */
[----:B------:R-:W-:-:S02]  /*1d10*/  UMOV UR13, 0x2 ;  /* 0x00000002000d7882 */ /* 0x000fc40000000000 */
[----:B------:R-:W-:Y:S02]  /*1d20*/  UMOV UR12, 0x100 ;  /* 0x00000100000c7882 */ /* 0x000fe40000000000 */
[----:B------:R-:W-:Y:S02]  /*1d30*/  UMOV UR11, 0x100 ;  /* 0x00000100000b7882 */ /* 0x000fe40000000000 */
[----:B------:R-:W-:Y:S02]  /*1d40*/  UMOV UR10, URZ ;  /* 0x0000003f000a7c82 */ /* 0x000fe40008000000 */
.L_x_320:
[C---:B--2---:R-:W-:Y:S01]  /*1d50*/  HMMA.16816.F16 R16, R20.reuse, R24, R16 ;  /* 0x000000181410723c */ /* 0x044fe20000000810 */
[----:B----4-:R-:W-:Y:S01]  /*1d60*/  LDSM.16.M88.4 R36, [R18+UR5] ;  /* 0x000000051224783b */ /* 0x010fe20008000200 */
[----:B------:R-:W-:Y:S02]  /*1d70*/  UISETP.NE.AND UP0, UPT, UR10, 0x2, UPT ;  /* 0x000000020a00788c */ /* 0x000fe4000bf05270 */
[----:B-1----:R-:W-:Y:S01]  /*1d80*/  SHF.L.U32 R73, R70, R61, RZ ;  /* 0x0000003d46497219 */ /* 0x002fe200000006ff */
[----:B------:R-:W-:Y:S01]  /*1d90*/  IMAD.SHL.U32 R79, R78, 0x8, RZ ;  /* 0x000000084e4f7824 */ /* 0x000fe200078e00ff */
[----:B------:R-:W-:Y:S01]  /*1da0*/  SHF.L.U32 R82, R70, R57, RZ ;  /* 0x0000003946527219 */ /* 0x000fe200000006ff */
[----:B------:R-:W-:Y:S01]  /*1db0*/  UMOV UR9, UR5 ;  /* 0x0000000500097c82 */ /* 0x000fe20008000000 */
[C---:B------:R-:W-:Y:S01]  /*1dc0*/  HMMA.16816.F16 R14, R20.reuse, R26, R14 ;  /* 0x0000001a140e723c */ /* 0x040fe2000000080e */
[----:B------:R-:W1:Y:S01]  /*1dd0*/  LDSM.16.M88.4 R40, [R0+UR4] ;  /* 0x000000040028783b */ /* 0x000e620008000200 */
[----:B------:R-:W-:Y:S01]  /*1de0*/  LOP3.LUT P0, RZ, R73, R64, RZ, 0xc0, !PT ;  /* 0x0000004049ff7212 */ /* 0x000fe2000780c0ff */
[----:B------:R-:W-:Y:S01]  /*1df0*/  UMOV UR8, UR4 ;  /* 0x0000000400087c82 */ /* 0x000fe20008000000 */
[----:B------:R-:W-:Y:S01]  /*1e00*/  LOP3.LUT P1, RZ, R82, R65, RZ, 0xc0, !PT ;  /* 0x0000004152ff7212 */ /* 0x000fe2000782c0ff */
[----:B------:R-:W-:Y:S01]  /*1e10*/  IMAD.MOV.U32 R73, RZ, RZ, R71 ;  /* 0x000000ffff497224 */ /* 0x000fe200078e0047 */
[----:B------:R-:W-:Y:S01]  /*1e20*/  IADD3 R81, R59, UR11, RZ ;  /* 0x0000000b3b517c10 */ /* 0x000fe2000fffe0ff */
[----:B------:R-:W-:Y:S01]  /*1e30*/  UISETP.NE.AND UP1, UPT, UR13, 0x2, UPT ;  /* 0x000000020d00788c */ /* 0x000fe2000bf25270 */
[C---:B---3--:R-:W-:Y:S01]  /*1e40*/  HMMA.16816.F16 R12, R20.reuse, R28, R12 ;  /* 0x0000001c140c723c */ /* 0x048fe2000000080c */
[----:B------:R-:W-:Y:S01]  /*1e50*/  PLOP3.LUT P1, PT, P0, P1, PT, 0x2a, 0x0 ;  /* 0x000000000000781c */ /* 0x000fe20000722572 */
[----:B------:R-:W1:Y:S01]  /*1e60*/  LDSM.16.M88.4 R44, [R0+UR4+0xc00] ;  /* 0x000c0004002c783b */ /* 0x000e620008000200 */
[----:B------:R-:W-:Y:S01]  /*1e70*/  LOP3.LUT P0, RZ, R79, 0x10, RZ, 0xc0, !PT ;  /* 0x000000104fff7812 */ /* 0x000fe2000780c0ff */
[----:B------:R-:W-:Y:S01]  /*1e80*/  @UP0 UIADD3 UR4, UR4, 0x80, URZ ;  /* 0x0000008004040890 */ /* 0x000fe2000fffe03f */
[----:B------:R-:W-:Y:S01]  /*1e90*/  IADD3 R79, R59, UR12, RZ ;  /* 0x0000000c3b4f7c10 */ /* 0x000fe2000fffe0ff */
[----:B------:R-:W-:Y:S01]  /*1ea0*/  @!UP0 UIADD3 UR4, UR8, -0x100, URZ ;  /* 0xffffff0008048890 */ /* 0x000fe2000fffe03f */
[----:B------:R-:W-:Y:S01]  /*1eb0*/  IADD3 R57, R57, 0x1, RZ ;  /* 0x0000000139397810 */ /* 0x000fe20007ffe0ff */
[-C--:B------:R-:W-:Y:S01]  /*1ec0*/  HMMA.16816.F16 R10, R20, R30.reuse, R10 ;  /* 0x0000001e140a723c */ /* 0x080fe2000000080a */
[----:B------:R-:W-:Y:S01]  /*1ed0*/  UMOV UR6, UR11 ;  /* 0x0000000b00067c82 */ /* 0x000fe20008000000 */
[----:B------:R-:W2:Y:S01]  /*1ee0*/  LDSM.16.M88.4 R48, [R18+UR5+0xc00] ;  /* 0x000c00051230783b */ /* 0x000ea20008000200 */
[----:B------:R-:W-:Y:S01]  /*1ef0*/  ISETP.NE.AND P4, PT, R57, c[0x0][0x180], PT ;  /* 0x0000600039007a0c */ /* 0x000fe20003f85270 */
[----:B------:R-:W-:Y:S01]  /*1f00*/  @UP0 UIADD3 UR5, UR5, 0x80, URZ ;  /* 0x0000008005050890 */ /* 0x000fe2000fffe03f */
[----:B------:R-:W-:Y:S01]  /*1f10*/  IADD3 R77, R77, 0x1, RZ ;  /* 0x000000014d4d7810 */ /* 0x000fe20007ffe0ff */
[----:B------:R-:W-:Y:S01]  /*1f20*/  @!UP0 UIADD3 UR5, UR9, -0x100, URZ ;  /* 0xffffff0009058890 */ /* 0x000fe2000fffe03f */
[----:B------:R-:W-:Y:S01]  /*1f30*/  IMAD.MOV.U32 R82, RZ, RZ, RZ ;  /* 0x000000ffff527224 */ /* 0x000fe200078e00ff */
[C---:B------:R-:W-:Y:S01]  /*1f40*/  HMMA.16816.F16 R8, R32.reuse, R30, R8 ;  /* 0x0000001e2008723c */ /* 0x040fe20000000808 */
[----:B------:R-:W-:Y:S01]  /*1f50*/  @UP1 UIADD3 UR11, UR11, 0x80, URZ ;  /* 0x000000800b0b1890 */ /* 0x000fe2000fffe03f */
[----:B------:R-:W-:Y:S01]  /*1f60*/  @!PT LDS RZ, [RZ] ;  /* 0x00000000fffff984 */ /* 0x000fe20000000800 */
[----:B------:R-:W-:Y:S01]  /*1f70*/  @!PT LDS RZ, [RZ] ;  /* 0x00000000fffff984 */ /* 0x000fe20000000800 */
[----:B------:R-:W-:Y:S01]  /*1f80*/  @!PT LDS RZ, [RZ] ;  /* 0x00000000fffff984 */ /* 0x000fe20000000800 */
[----:B------:R3:W-:Y:S01]  /*1f90*/  LDGSTS.E.LTC128B.128 [R81], [R72.64], !P1 ;  /* 0x0000000048517fae */ /* 0x0007e2000c921d52 */
[C---:B------:R-:W-:Y:S01]  /*1fa0*/  ISETP.NE.AND P2, PT, R77.reuse, c[0x0][0x22c], PT ;  /* 0x00008b004d007a0c */ /* 0x040fe20003f45270 */
[----:B------:R-:W-:Y:S01]  /*1fb0*/  @!UP1 UIADD3 UR11, UR6, -0x100, URZ ;  /* 0xffffff00060b9890 */ /* 0x000fe2000fffe03f */
[----:B------:R-:W-:Y:S01]  /*1fc0*/  IADD3 R76, R76, -0x1, RZ ;  /* 0xffffffff4c4c7810 */ /* 0x000fe20007ffe0ff */
[----:B------:R-:W-:Y:S01]  /*1fd0*/  UMOV UR7, UR12 ;  /* 0x0000000c00077c82 */ /* 0x000fe20008000000 */
[----:B------:R-:W-:Y:S01]  /*1fe0*/  SEL R85, R68, c[0x0][0x240], !P2 ;  /* 0x0000900044557a07 */ /* 0x000fe20005000000 */
[C---:B------:R-:W-:Y:S01]  /*1ff0*/  HMMA.16816.F16 R6, R32.reuse, R28, R6 ;  /* 0x0000001c2006723c */ /* 0x040fe20000000806 */
[----:B------:R-:W-:Y:S01]  /*2000*/  @UP1 UIADD3 UR12, UR12, 0x80, URZ ;  /* 0x000000800c0c1890 */ /* 0x000fe2000fffe03f */
[----:B------:R4:W-:Y:S01]  /*2010*/  LDGSTS.E.BYPASS.LTC128B.128 [R79+0x3000], [R74.64], P0 ;  /* 0x030000004a4f7fae */ /* 0x0009e20008101d52 */
[----:B------:R-:W-:Y:S01]  /*2020*/  @!UP1 UIADD3 UR12, UR7, -0x100, URZ ;  /* 0xffffff00070c9890 */ /* 0x000fe2000fffe03f */
[----:B------:R-:W-:Y:S01]  /*2030*/  IADD3 R84, P1, R74, R85, RZ ;  /* 0x000000554a547210 */ /* 0x000fe20007f3e0ff */
[----:B------:R-:W-:Y:S01]  /*2040*/  @!P4 IMAD.MOV.U32 R57, RZ, RZ, RZ ;  /* 0x000000ffff39c224 */ /* 0x000fe200078e00ff */
[----:B------:R-:W-:Y:S01]  /*2050*/  SEL R77, R77, RZ, P2 ;  /* 0x000000ff4d4d7207 */ /* 0x000fe20001000000 */
[----:B------:R-:W-:Y:S01]  /*2060*/  @UP1 UIADD3 UR13, UR13, 0x1, URZ ;  /* 0x000000010d0d1890 */ /* 0x000fe2000fffe03f */
[C---:B------:R-:W-:Y:S01]  /*2070*/  HMMA.16816.F16 R4, R32.reuse, R26, R4 ;  /* 0x0000001a2004723c */ /* 0x040fe20000000804 */
[----:B------:R-:W-:Y:S01]  /*2080*/  @UP0 UIADD3 UR10, UR10, 0x1, URZ ;  /* 0x000000010a0a0890 */ /* 0x000fe2000fffe03f */
[----:B------:R-:W0:Y:S04]  /*2090*/  LDGDEPBAR ;  /* 0x00000000000079af */ /* 0x000e280000000000 */
[----:B------:R-:W-:Y:S02]  /*20a0*/  @!UP1 UMOV UR13, URZ ;  /* 0x0000003f000d9c82 */ /* 0x000fe40008000000 */
[----:B------:R-:W-:Y:S01]  /*20b0*/  HMMA.16816.F16 R2, R32, R24, R2 ;  /* 0x000000182002723c */ /* 0x000fe20000000802 */
[----:B------:R-:W-:Y:S03]  /*20c0*/  @!UP0 UMOV UR10, URZ ;  /* 0x0000003f000a8c82 */ /* 0x000fe60008000000 */
[----:B---3--:R-:W-:Y:S02]  /*20d0*/  @!P4 IADD3 R73, R61, 0x1, RZ ;  /* 0x000000013d49c810 */ /* 0x008fe40007ffe0ff */
[----:B------:R-:W-:-:S02]  /*20e0*/  SEL R81, RZ, c[0x0][0x230], P2 ;  /* 0x00008c00ff517a07 */ /* 0x000fc40001000000 */
[C---:B-1----:R-:W-:Y:S04]  /*20f0*/  HMMA.16816.F16 R16, R36.reuse, R40, R16 ;  /* 0x000000282410723c */ /* 0x042fe80000000810 */
[----:B------:R-:W-:Y:S01]  /*2100*/  @!P4 ISETP.GE.AND P0, PT, R73, c[0x0][0x17c], PT ;  /* 0x00005f004900ca0c */ /* 0x000fe20003f06270 */
[----:B------:R-:W-:Y:S01]  /*2110*/  IMAD.IADD R80, R81, 0x1, R80 ;  /* 0x0000000151507824 */ /* 0x000fe200078e0250 */
[----:B----4-:R-:W-:Y:S02]  /*2120*/  SEL R74, R67, c[0x0][0x244], !P2 ;  /* 0x00009100434a7a07 */ /* 0x010fe40005000000 */
[C---:B------:R-:W-:Y:S01]  /*2130*/  HMMA.16816.F16 R14, R36.reuse, R42, R14 ;  /* 0x0000002a240e723c */ /* 0x040fe2000000080e */
[----:B------:R-:W-:Y:S04]  /*2140*/  DEPBAR.LE SB0, 0x1 ;  /* 0x000080400000791a */ /* 0x000fe80000000000 */
[----:B------:R-:W-:Y:S01]  /*2150*/  BAR.SYNC.DEFER_BLOCKING 0x0 ;  /* 0x0000000000007b1d */ /* 0x000fe20000010000 */
[----:B------:R-:W-:Y:S02]  /*2160*/  @!P4 SEL R82, R70, 0x2, !P0 ;  /* 0x000000024652c807 */ /* 0x000fe40004000000 */
[C---:B------:R-:W-:Y:S04]  /*2170*/  HMMA.16816.F16 R12, R36.reuse, R44, R12 ;  /* 0x0000002c240c723c */ /* 0x040fe8000000080c */
[C---:B------:R-:W-:Y:S01]  /*2180*/  IMAD R79, R82.reuse, R69, c[0x2][0x0] ;  /* 0x00800000524f7624 */ /* 0x040fe200078e0245 */
[----:B------:R-:W-:Y:S01]  /*2190*/  ISETP.NE.AND P3, PT, R82, 0x2, PT ;  /* 0x000000025200780c */ /* 0x000fe20003f65270 */
[----:B------:R-:W-:Y:S01]  /*21a0*/  IMAD.X R85, R75, 0x1, R74, P1 ;  /* 0x000000014b557824 */ /* 0x000fe200008e064a */
[----:B------:R-:W-:Y:S01]  /*21b0*/  @!P4 SEL R61, R73, RZ, !P0 ;  /* 0x000000ff493dc207 */ /* 0x000fe20004000000 */
[-C--:B------:R-:W-:Y:S04]  /*21c0*/  HMMA.16816.F16 R10, R36, R46.reuse, R10 ;  /* 0x0000002e240a723c */ /* 0x080fe8000000080a */
[C---:B------:R-:W-:Y:S02]  /*21d0*/  SHF.L.U32 R73, R70.reuse, R61, RZ ;  /* 0x0000003d46497219 */ /* 0x040fe400000006ff */
[----:B------:R-:W-:Y:S02]  /*21e0*/  SHF.L.U32 R74, R70, R57, RZ ;  /* 0x00000039464a7219 */ /* 0x000fe400000006ff */
[C---:B--2---:R-:W-:Y:S04]  /*21f0*/  HMMA.16816.F16 R8, R48.reuse, R46, R8 ;  /* 0x0000002e3008723c */ /* 0x044fe80000000808 */
[----:B------:R-:W-:Y:S01]  /*2200*/  @!P3 IADD3 R58, R58, c[0x0][0x1f8], RZ ;  /* 0x00007e003a3aba10 */ /* 0x000fe20007ffe0ff */
[----:B------:R1:W2:Y:S01]  /*2210*/  LDSM.16.M88.4 R20, [R52+UR5] ;  /* 0x000000053414783b */ /* 0x0002a20008000200 */
[----:B------:R3:W4:Y:S02]  /*2220*/  LDC.64 R86, c[0x0][R79+0x160] ;  /* 0x000058004f567b82 */ /* 0x0007240000000a00 */
[C---:B------:R-:W-:Y:S05]  /*2230*/  HMMA.16816.F16 R6, R48.reuse, R44, R6 ;  /* 0x0000002c3006723c */ /* 0x040fea0000000806 */
[----:B------:R1:W2:Y:S03]  /*2240*/  LDSM.16.M88.4 R32, [R52+UR5+0xc00] ;  /* 0x000c00053420783b */ /* 0x0002a60008000200 */
[C---:B------:R-:W-:Y:S05]  /*2250*/  HMMA.16816.F16 R4, R48.reuse, R42, R4 ;  /* 0x0000002a3004723c */ /* 0x040fea0000000804 */
[----:B------:R1:W2:Y:S03]  /*2260*/  LDSM.16.M88.4 R24, [R19+UR4] ;  /* 0x000000041318783b */ /* 0x0002a60008000200 */
[----:B------:R-:W-:Y:S04]  /*2270*/  HMMA.16816.F16 R2, R48, R40, R2 ;  /* 0x000000283002723c */ /* 0x000fe80000000802 */
[----:B---3--:R-:W-:Y:S01]  /*2280*/  IADD3 R79, R60, UR11, RZ ;  /* 0x0000000b3c4f7c10 */ /* 0x008fe2000fffe0ff */
[----:B------:R1:W2:Y:S01]  /*2290*/  LDSM.16.M88.4 R28, [R19+UR4+0xc00] ;  /* 0x000c0004131c783b */ /* 0x0002a20008000200 */
[C---:B----4-:R-:W-:Y:S02]  /*22a0*/  IADD3 R72, P0, R86.reuse, R72, RZ ;  /* 0x0000004856487210 */ /* 0x050fe40007f1e0ff */
[----:B------:R-:W-:Y:S04]  /*22b0*/  IADD3 R54, P1, R86, R54, RZ ;  /* 0x0000003656367210 */ /* 0x000fe80007f3e0ff */
[C---:B------:R-:W-:Y:S01]  /*22c0*/  IMAD.X R71, R87.reuse, 0x1, R71, P0 ;  /* 0x0000000157477824 */ /* 0x040fe200000e0647 */
[----:B------:R-:W-:Y:S01]  /*22d0*/  ISETP.GE.U32.AND P0, PT, R58, c[0x0][0x16c], PT ;  /* 0x00005b003a007a0c */ /* 0x000fe20003f06070 */
[----:B------:R-:W-:Y:S01]  /*22e0*/  IMAD.X R55, R87, 0x1, R55, P1 ;  /* 0x0000000157377824 */ /* 0x000fe200008e0637 */
[----:B------:R-:W-:Y:S04]  /*22f0*/  ISETP.GE.U32.AND P1, PT, R80, R53, PT ;  /* 0x000000355000720c */ /* 0x000fe80003f26070 */
[----:B------:R-:W-:Y:S07]  /*2300*/  SEL R78, R78, RZ, !P1 ;  /* 0x000000ff4e4e7207 */ /* 0x000fee0004800000 */
[----:B------:R-:W-:Y:S01]  /*2310*/  @P0 CS2R R62, SRZ ;  /* 0x00000000003e0805 */ /* 0x000fe2000001ff00 */
[----:B------:R-:W-:Y:S05]  /*2320*/  @P0 CS2R R64, SRZ ;  /* 0x0000000000400805 */ /* 0x000fea000001ff00 */
[----:B------:R-:W-:Y:S01]  /*2330*/  LOP3.LUT P1, RZ, R73, R62, RZ, 0xc0, !PT ;  /* 0x0000003e49ff7212 */ /* 0x000fe2000782c0ff */
[----:B------:R-:W-:Y:S01]  /*2340*/  IMAD.SHL.U32 R73, R78, 0x10, RZ ;  /* 0x000000104e497824 */ /* 0x000fe200078e00ff */
[----:B------:R-:W-:Y:S04]  /*2350*/  LOP3.LUT P0, RZ, R74, R63, RZ, 0xc0, !PT ;  /* 0x0000003f4aff7212 */ /* 0x000fe8000780c0ff */
[----:B------:R-:W-:Y:S02]  /*2360*/  PLOP3.LUT P0, PT, P1, P0, PT, 0x2a, 0x0 ;  /* 0x000000000000781c */ /* 0x000fe40000f00572 */
[----:B------:R-:W-:Y:S02]  /*2370*/  LOP3.LUT P2, RZ, R73, 0x10, RZ, 0xc0, !PT ;  /* 0x0000001049ff7812 */ /* 0x000fe4000784c0ff */
[----:B------:R-:W-:Y:S02]  /*2380*/  IADD3 R73, R60, UR12, RZ ;  /* 0x0000000c3c497c10 */ /* 0x000fe4000fffe0ff */
[----:B------:R-:W-:Y:S04]  /*2390*/  IADD3 R74, P1, R84, c[0x0][0x238], RZ ;  /* 0x00008e00544a7a10 */ /* 0x000fe80007f3e0ff */
[----:B------:R-:W-:Y:S03]  /*23a0*/  IADD3.X R75, R85, c[0x0][0x23c], RZ, P1, !PT ;  /* 0x00008f00554b7a10 */ /* 0x000fe60000ffe4ff */
[----:B------:R-:W-:Y:S01]  /*23b0*/  @!PT LDS RZ, [RZ] ;  /* 0x00000000fffff984 */ /* 0x000fe20000000800 */
[----:B------:R-:W-:Y:S01]  /*23c0*/  @!PT LDS RZ, [RZ] ;  /* 0x00000000fffff984 */ /* 0x000fe20000000800 */
[----:B------:R-:W-:Y:S01]  /*23d0*/  @!PT LDS RZ, [RZ] ;  /* 0x00000000fffff984 */ /* 0x000fe20000000800 */
[----:B------:R1:W-:Y:S01]  /*23e0*/  LDGSTS.E.LTC128B.128 [R79], [R54.64], !P0 ;  /* 0x00000000364f7fae */ /* 0x0003e2000c121d52 */
[----:B------:R-:W-:Y:S07]  /*23f0*/  ISETP.GT.AND P0, PT, R76, -0x1, PT ;  /* 0xffffffff4c00780c */ /* 0x000fee0003f04270 */
[----:B------:R1:W-:Y:S06]  /*2400*/  LDGSTS.E.BYPASS.LTC128B.128 [R73+0x3000], [R84.64], P2 ;  /* 0x0300000054497fae */ /* 0x0003ec0009101d52 */
[----:B------:R-:W-:-:S05]  /*2410*/  @P0 BRA `(.L_x_320) ;  /* 0xfffff93000000947 */ /* 0x000fca000383ffff */
.L_x_319:
[----:B------:R-:W0:Y:S01]  /*2420*/  LDGDEPBAR ;  /* 0x00000000000079af */ /* 0x000e220000000000 */
[----:B------:R-:W-:-:S03]  /*2430*/  ISETP.NE.U32.AND P0, PT, RZ, c[0x0][0x2f0], PT ;  /* 0x0000bc00ff007a0c */ /* 0x000fc60003f05070 */
[----:B------:R-:W0:Y:S01]  /*2440*/  LDGDEPBAR ;  /* 0x00000000000079af */ /* 0x000e220000000000 */
[----:B------:R-:W-:-:S13]  /*2450*/  ISETP.NE.AND.EX P0, PT, RZ, c[0x0][0x2f4], PT, P0 ;  /* 0x0000bd00ff007a0c */ /* 0x000fda0003f05300 */
[----:B--2---:R-:W-:Y:S02]  /*2460*/  @P0 IMAD.MOV.U32 R22, RZ, RZ, c[0x0][0x2f0] ;  /* 0x0000bc00ff160624 */ /* 0x004fe400078e00ff */
[----:B------:R-:W-:Y:S01]  /*2470*/  @P0 IMAD.MOV.U32 R23, RZ, RZ, c[0x0][0x2f4] ;  /* 0x0000bd00ff170624 */ /* 0x000fe200078e00ff */
[----:B------:R-:W-:-:S04]  /*2480*/  DEPBAR.LE SB0, 0x0 ;  /* 0x000080000000791a */ /* 0x000fc80000000000 */
[----:B------:R-:W-:Y:S06]  /*2490*/  BAR.SYNC.DEFER_BLOCKING 0x0 ;  /* 0x0000000000007b1d */ /* 0x000fec0000010000 */
[----:B------:R2:W5:Y:S01]  /*24a0*/  @P0 LDG.E.U16 R33, [R22.64] ;  /* 0x0000001216210981 */ /* 0x000562000c1e1500 */
[----:B------:R-:W-:Y:S01]  /*24b0*/  IMAD.MOV.U32 R18, RZ, RZ, -0x1 ;  /* 0xffffffffff127424 */ /* 0x000fe200078e00ff */
[----:B-1--4-:R-:W-:Y:S01]  /*24c0*/  MOV R19, c[0x0][0x308] ;  /* 0x0000c20000137a02 */ /* 0x012fe20000000f00 */
[----:B------:R-:W-:Y:S01]  /*24d0*/  ULDC.U16 UR4, c[0x0][0x2ec] ;  /* 0x0000bb0000047ab9 */ /* 0x000fe20000000400 */
[----:B------:R-:W1:Y:S01]  /*24e0*/  S2R R21, SR_CTAID.Y ;  /* 0x0000000000157919 */ /* 0x000e620000002600 */
[----:B------:R-:W-:Y:S01]  /*24f0*/  IMAD.MOV.U32 R38, RZ, RZ, 0x4 ;  /* 0x00000004ff267424 */ /* 0x000fe200078e00ff */
[----:B------:R-:W-:-:S02]  /*2500*/  SHF.L.U32 R18, R18, c[0x0][0x1c0], RZ ;  /* 0x0000700012127a19 */ /* 0x000fc400000006ff */
[----:B------:R-:W4:Y:S01]  /*2510*/  S2R R43, SR_CTAID.X ;  /* 0x00000000002b7919 */ /* 0x000f220000002500 */
[----:B------:R-:W-:Y:S02]  /*2520*/  ISETP.NE.AND P3, PT, R19, 0x1, PT ;  /* 0x000000011300780c */ /* 0x000fe40003f65270 */
[----:B------:R-:W-:Y:S01]  /*2530*/  MOV R32, UR4 ;  /* 0x0000000400207c02 */ /* 0x000fe20008000f00 */
[----:B------:R-:W3:Y:S01]  /*2540*/  S2R R0, SR_TID.X ;  /* 0x0000000000007919 */ /* 0x000ee20000002100 */
[----:B------:R-:W-:Y:S02]  /*2550*/  MOV R20, c[0x0][0x308] ;  /* 0x0000c20000147a02 */ /* 0x000fe40000000f00 */
[----:B-1----:R-:W-:Y:S02]  /*2560*/  SHF.L.U32 R21, R21, c[0x0][0x1c0], RZ ;  /* 0x0000700015157a19 */ /* 0x002fe400000006ff */
[----:B----4-:R-:W-:Y:S02]  /*2570*/  LOP3.LUT R18, R43, R18, RZ, 0x30, !PT ;  /* 0x000000122b127212 */ /* 0x010fe400078e30ff */
[----:B------:R-:W-:-:S03]  /*2580*/  SHF.R.S32.HI R43, RZ, c[0x0][0x1c0], R43 ;  /* 0x00007000ff2b7a19 */ /* 0x000fc6000001142b */
[----:B------:R-:W-:Y:S02]  /*2590*/  IMAD.IADD R18, R21, 0x1, R18 ;  /* 0x0000000115127824 */ /* 0x000fe400078e0212 */
[----:B------:R-:W-:Y:S02]  /*25a0*/  IMAD.MOV.U32 R21, RZ, RZ, -0x1 ;  /* 0xffffffffff157424 */ /* 0x000fe400078e00ff */
[----:B------:R-:W-:-:S04]  /*25b0*/  IMAD R39, R18, c[0x0][0x1a8], R43 ;  /* 0x00006a0012277a24 */ /* 0x000fc800078e022b */
[----:B------:R-:W-:Y:S01]  /*25c0*/  IMAD.WIDE R38, R39, R38, c[0x0][0x300] ;  /* 0x0000c00027267625 */ /* 0x000fe200078e0226 */
[----:B------:R-:W1:Y:S01]  /*25d0*/  @!P0 LDC.U16 R33, c[0x0][0x2e8] ;  /* 0x0000ba00ff218b82 */ /* 0x000e620000000400 */
[----:B------:R-:W-:Y:S05]  /*25e0*/  @P3 BRA `(.L_x_321) ;  /* 0x000000e000003947 */ /* 0x000fea0003800000 */
[----:B--23--:R-:W-:Y:S01]  /*25f0*/  IMAD.MOV.U32 R18, RZ, RZ, c[0x0][0x1b0] ;  /* 0x00006c00ff127624 */ /* 0x00cfe200078e00ff */
[----:B------:R-:W-:-:S04]  /*2600*/  MOV R20, 0x1 ;  /* 0x0000000100147802 */ /* 0x000fc80000000f00 */
[----:B------:R-:W-:-:S13]  /*2610*/  ISETP.GE.AND P0, PT, R18, 0x2, PT ;  /* 0x000000021200780c */ /* 0x000fda0003f06270 */
[----:B------:R-:W-:Y:S05]  /*2620*/  @!P0 BRA `(.L_x_321) ;  /* 0x000000a000008947 */ /* 0x000fea0003800000 */
[----:B------:R-:W-:Y:S01]  /*2630*/  ISETP.GT.AND P0, PT, R0, RZ, PT ;  /* 0x000000ff0000720c */ /* 0x000fe20003f04270 */
[----:B------:R-:W-:Y:S01]  /*2640*/  BSSY B0, `(.L_x_322) ;  /* 0x0000005000007945 */ /* 0x000fe20003800000 */
[----:B------:R-:W-:-:S11]  /*2650*/  MOV R21, 0xffffffff ;  /* 0xffffffff00157802 */ /* 0x000fd60000000f00 */
[----:B------:R-:W-:Y:S05]  /*2660*/  @P0 BRA `(.L_x_323) ;  /* 0x0000002000000947 */ /* 0x000fea0003800000 */
[----:B------:R-:W2:Y:S02]  /*2670*/  LDG.E.STRONG.GPU R21, [R38.64] ;  /* 0x0000001226157981 */ /* 0x000ea4000c1ef900 */
[----:B--2---:R-:W-:-:S05]  /*2680*/  CCTL.IVALL ;  /* 0x00000000ff00798f */ /* 0x004fca0002000000 */
.L_x_323:
[----:B------:R-:W-:Y:S05]  /*2690*/  BSYNC B0 ;  /* 0x0000000000007941 */ /* 0x000fea0003800000 */
.L_x_322:
[----:B------:R-:W-:-:S04]  /*26a0*/  IADD3 R19, R18, -0x1, RZ ;  /* 0xffffffff12137810 */ /* 0x000fc80007ffe0ff */
[----:B------:R-:W-:-:S04]  /*26b0*/  ISETP.NE.AND P0, PT, R19, R56, PT ;  /* 0x000000381300720c */ /* 0x000fc80003f05270 */
[----:B------:R-:W-:Y:S02]  /*26c0*/  SEL R32, R32, 0xffff, !P0 ;  /* 0x0000ffff20207807 */ /* 0x000fe40004000000 */
.L_x_321:
[----:B--23--:R-:W-:Y:S01]  /*26d0*/  SHF.R.S32.HI R23, RZ, 0x1f, R0 ;  /* 0x0000001fff177819 */ /* 0x00cfe20000011400 */
[----:B------:R-:W-:Y:S01]  /*26e0*/  ULEA UR15, UR16, UR15, 0x1 ;  /* 0x0000000f100f7291 */ /* 0x000fe2000f8e083f */
[C---:B------:R-:W-:Y:S01]  /*26f0*/  LOP3.LUT R27, R0.reuse, 0x1f, RZ, 0xc0, !PT ;  /* 0x0000001f001b7812 */ /* 0x040fe200078ec0ff */
[----:B------:R-:W-:Y:S01]  /*2700*/  USHF.L.U32 UR14, UR14, 0x4, URZ ;  /* 0x000000040e0e7899 */ /* 0x000fe2000800063f */
[CC--:B------:R-:W-:Y:S01]  /*2710*/  LEA.HI R35, R23.reuse, R0.reuse, RZ, 0x5 ;  /* 0x0000000017237211 */ /* 0x0c0fe200078f28ff */
[----:B------:R-:W-:Y:S01]  /*2720*/  USHF.L.U32 UR15, UR15, 0x3, URZ ;  /* 0x000000030f0f7899 */ /* 0x000fe2000800063f */
[----:B------:R-:W-:Y:S01]  /*2730*/  LEA.HI R22, R23, R0, RZ, 0x7 ;  /* 0x0000000017167211 */ /* 0x000fe200078f38ff */
[----:B------:R-:W-:Y:S01]  /*2740*/  IMAD.MOV.U32 R23, RZ, RZ, c[0x0][0x1b0] ;  /* 0x00006c00ff177624 */ /* 0x000fe200078e00ff */
[----:B------:R-:W-:Y:S01]  /*2750*/  SHF.R.S32.HI R18, RZ, 0x5, R35 ;  /* 0x00000005ff127819 */ /* 0x000fe20000011423 */
[----:B------:R-:W-:Y:S01]  /*2760*/  UIMAD UR14, UR15, 0x28, UR14 ;  /* 0x000000280f0e78a4 */ /* 0x000fe2000f8e020e */
[----:B------:R-:W-:Y:S01]  /*2770*/  LOP3.LUT R35, R35, 0xffffffe0, RZ, 0xc0, !PT ;  /* 0xffffffe023237812 */ /* 0x000fe200078ec0ff */
[----:B------:R-:W-:Y:S01]  /*2780*/  IMAD.MOV.U32 R41, RZ, RZ, c[0x0][0x278] ;  /* 0x00009e00ff297624 */ /* 0x000fe200078e00ff */
[----:B------:R-:W-:Y:S01]  /*2790*/  SHF.R.S32.HI R19, RZ, 0x1f, R18 ;  /* 0x0000001fff137819 */ /* 0x000fe20000011412 */
[----:B------:R-:W-:Y:S01]  /*27a0*/  IMAD.MOV.U32 R40, RZ, RZ, c[0x0][0x27c] ;  /* 0x00009f00ff287624 */ /* 0x000fe200078e00ff */
[----:B------:R-:W-:Y:S01]  /*27b0*/  SHF.R.S32.HI R22, RZ, 0x7, R22 ;  /* 0x00000007ff167819 */ /* 0x000fe20000011416 */
[----:B------:R-:W-:Y:S01]  /*27c0*/  IMAD.IADD R35, R0, 0x1, -R35 ;  /* 0x0000000100237824 */ /* 0x000fe200078e0a23 */
[----:B------:R-:W-:-:S02]  /*27d0*/  LEA.HI R19, R19, R18, RZ, 0x2 ;  /* 0x0000001213137211 */ /* 0x000fc400078f10ff */
[----:B------:R-:W-:Y:S01]  /*27e0*/  ISETP.GT.AND P5, PT, R23, 0x1, PT ;  /* 0x000000011700780c */ /* 0x000fe20003fa4270 */
[----:B------:R-:W-:Y:S01]  /*27f0*/  IMAD.SHL.U32 R28, R22, 0x40, RZ ;  /* 0x00000040161c7824 */ /* 0x000fe200078e00ff */
[----:B------:R-:W-:Y:S02]  /*2800*/  LOP3.LUT R19, R19, 0xfffffffc, RZ, 0xc0, !PT ;  /* 0xfffffffc13137812 */ /* 0x000fe400078ec0ff */
[----:B------:R-:W-:Y:S02]  /*2810*/  SHF.R.S32.HI R24, RZ, 0x1f, R35 ;  /* 0x0000001fff187819 */ /* 0x000fe40000011423 */
[----:B------:R-:W-:Y:S01]  /*2820*/  LOP3.LUT R34, R0, 0x3, RZ, 0xc0, !PT ;  /* 0x0000000300227812 */ /* 0x000fe200078ec0ff */
[----:B------:R-:W-:Y:S01]  /*2830*/  IMAD.IADD R18, R18, 0x1, -R19 ;  /* 0x0000000112127824 */ /* 0x000fe200078e0a13 */
[----:B------:R-:W-:Y:S02]  /*2840*/  LEA.HI R25, R24, R35, RZ, 0x3 ;  /* 0x0000002318197211 */ /* 0x000fe400078f18ff */
[----:B------:R-:W-:-:S02]  /*2850*/  SHF.R.U32.HI R27, RZ, 0x2, R27 ;  /* 0x00000002ff1b7819 */ /* 0x000fc4000001161b */
[----:B------:R-:W-:Y:S02]  /*2860*/  LEA.HI R24, R18, R18, RZ, 0x1 ;  /* 0x0000001212187211 */ /* 0x000fe400078f08ff */
[----:B------:R-:W-:Y:S01]  /*2870*/  LOP3.LUT R26, R25, 0xfffffff8, RZ, 0xc0, !PT ;  /* 0xfffffff8191a7812 */ /* 0x000fe200078ec0ff */
[----:B------:R-:W-:Y:S01]  /*2880*/  IMAD R34, R27, 0x28, R34 ;  /* 0x000000281b227824 */ /* 0x000fe200078e0222 */
[----:B------:R-:W-:Y:S02]  /*2890*/  LOP3.LUT R19, R24, 0x3ffffffe, RZ, 0xc0, !PT ;  /* 0x3ffffffe18137812 */ /* 0x000fe400078ec0ff */
[----:B------:R-:W-:Y:S01]  /*28a0*/  LEA.HI.SX32 R25, R25, R28, 0x1d ;  /* 0x0000001c19197211 */ /* 0x000fe200078feaff */
[----:B------:R-:W-:Y:S01]  /*28b0*/  IMAD.IADD R35, R35, 0x1, -R26 ;  /* 0x0000000123237824 */ /* 0x000fe200078e0a1a */
[----:B------:R-:W-:Y:S01]  /*28c0*/  SHF.R.S32.HI R24, RZ, 0x1, R24 ;  /* 0x00000001ff187819 */ /* 0x000fe20000011418 */
[----:B------:R-:W-:Y:S01]  /*28d0*/  IMAD.IADD R19, R18, 0x1, -R19 ;  /* 0x0000000112137824 */ /* 0x000fe200078e0a13 */
[----:B------:R-:W-:Y:S01]  /*28e0*/  ISETP.NE.U32.AND P2, PT, RZ, c[0x0][0x2e0], PT ;  /* 0x0000b800ff007a0c */ /* 0x000fe20003f45070 */
[----:B------:R-:W-:Y:S01]  /*28f0*/  IMAD R66, R35, 0x8, R66 ;  /* 0x0000000823427824 */ /* 0x000fe200078e0242 */
[----:B------:R-:W-:Y:S01]  /*2900*/  IADD3 R34, R34, UR14, RZ ;  /* 0x0000000e22227c10 */ /* 0x000fe2000fffe0ff */
[----:B------:R-:W-:-:S02]  /*2910*/  IMAD R18, R24, 0x20, R25 ;  /* 0x0000002018127824 */ /* 0x000fc400078e0219 */
[C---:B------:R-:W-:Y:S01]  /*2920*/  IMAD.WIDE R28, R66.reuse, 0x2, RZ ;  /* 0x00000002421c7825 */ /* 0x040fe200078e02ff */
[----:B------:R-:W-:-:S03]  /*2930*/  ISETP.GE.AND P4, PT, R66, c[0x0][0x178], PT ;  /* 0x00005e0042007a0c */ /* 0x000fc60003f86270 */
[----:B------:R-:W-:Y:S01]  /*2940*/  IMAD R18, R19, 0x4, R18 ;  /* 0x0000000413127824 */ /* 0x000fe200078e0212 */
[----:B------:R-:W-:Y:S01]  /*2950*/  LOP3.LUT R23, R29, 0x1fffffff, RZ, 0xc0, !PT ;  /* 0x1fffffff1d177812 */ /* 0x000fe200078ec0ff */
[----:B------:R-:W-:Y:S01]  /*2960*/  IMAD R25, R22, -0x30, R25 ;  /* 0xffffffd016197824 */ /* 0x000fe200078e0219 */
[----:B------:R-:W-:Y:S01]  /*2970*/  LOP3.LUT R22, R28, 0xfffffff0, RZ, 0xc0, !PT ;  /* 0xfffffff01c167812 */ /* 0x000fe200078ec0ff */
[----:B------:R-:W-:Y:S01]  /*2980*/  IMAD R43, R43, 0x40, R18 ;  /* 0x000000402b2b7824 */ /* 0x000fe200078e0212 */
[----:B------:R-:W-:Y:S01]  /*2990*/  ISETP.NE.AND.EX P2, PT, RZ, c[0x0][0x2e4], !P4, P2 ;  /* 0x0000b900ff007a0c */ /* 0x000fe20006745320 */
[----:B------:R-:W-:Y:S02]  /*29a0*/  IMAD R24, R24, 0x8, R25 ;  /* 0x0000000818187824 */ /* 0x000fe400078e0219 */
[----:B------:R-:W-:Y:S01]  /*29b0*/  IMAD.WIDE.U32 R30, R43, c[0x0][0x2a0], R22 ;  /* 0x0000a8002b1e7a25 */ /* 0x000fe200078e0016 */
[----:B------:R-:W-:-:S03]  /*29c0*/  SHF.R.S32.HI R26, RZ, 0x1f, R43 ;  /* 0x0000001fff1a7819 */ /* 0x000fc6000001142b */
[----:B------:R-:W-:-:S04]  /*29d0*/  IMAD.WIDE.U32 R22, R43, c[0x0][0x258], R22 ;  /* 0x000096002b167a25 */ /* 0x000fc800078e0016 */
[----:B------:R-:W-:Y:S01]  /*29e0*/  IMAD R18, R26, c[0x0][0x2a0], RZ ;  /* 0x0000a8001a127a24 */ /* 0x000fe200078e02ff */
[----:B------:R-:W-:Y:S01]  /*29f0*/  IADD3 R28, P0, R22, c[0x0][0x298], RZ ;  /* 0x0000a600161c7a10 */ /* 0x000fe20007f1e0ff */
[----:B------:R-:W-:Y:S02]  /*2a00*/  IMAD R26, R26, c[0x0][0x258], RZ ;  /* 0x000096001a1a7a24 */ /* 0x000fe400078e02ff */
[----:B------:R-:W-:Y:S02]  /*2a10*/  IMAD R24, R19, 0x4, R24 ;  /* 0x0000000413187824 */ /* 0x000fe400078e0218 */
[C---:B------:R-:W-:Y:S02]  /*2a20*/  IMAD R29, R43.reuse, c[0x0][0x25c], R26 ;  /* 0x000097002b1d7a24 */ /* 0x040fe400078e021a */
[----:B------:R-:W-:Y:S01]  /*2a30*/  IMAD R19, R43, c[0x0][0x2a4], R18 ;  /* 0x0000a9002b137a24 */ /* 0x000fe200078e0212 */
[----:B------:R-:W-:Y:S01]  /*2a40*/  IADD3 R18, P1, R30, c[0x0][0x2e0], RZ ;  /* 0x0000b8001e127a10 */ /* 0x000fe20007f3e0ff */
[----:B------:R-:W-:Y:S01]  /*2a50*/  IMAD R35, R24, 0xa, R35 ;  /* 0x0000000a18237824 */ /* 0x000fe200078e0223 */
[----:B------:R-:W-:Y:S01]  /*2a60*/  IADD3.X R29, R23, c[0x0][0x29c], R29, P0, !PT ;  /* 0x0000a700171d7a10 */ /* 0x000fe200007fe41d */
[----:B------:R-:W-:Y:S01]  /*2a70*/  IMAD.MOV.U32 R24, RZ, RZ, c[0x0][0x170] ;  /* 0x00005c00ff187624 */ /* 0x000fe200078e00ff */
[----:B------:R-:W-:Y:S01]  /*2a80*/  ISETP.EQ.AND P0, PT, R20, 0x1, PT ;  /* 0x000000011400780c */ /* 0x000fe20003f02270 */
[----:B------:R-:W-:Y:S01]  /*2a90*/  IMAD.MOV.U32 R23, RZ, RZ, c[0x0][0x278] ;  /* 0x00009e00ff177624 */ /* 0x000fe200078e00ff */
[----:B------:R-:W-:Y:S01]  /*2aa0*/  IADD3.X R19, R31, c[0x0][0x2e4], R19, P1, !PT ;  /* 0x0000b9001f137a10 */ /* 0x000fe20000ffe413 */
[----:B------:R-:W-:Y:S01]  /*2ab0*/  IMAD R36, R24, c[0x0][0x160], RZ ;  /* 0x0000580018247a24 */ /* 0x000fe200078e02ff */
[----:B------:R-:W-:Y:S01]  /*2ac0*/  ISETP.NE.U32.AND P1, PT, RZ, c[0x0][0x298], PT ;  /* 0x0000a600ff007a0c */ /* 0x000fe20003f25070 */
[----:B------:R-:W-:-:S02]  /*2ad0*/  IMAD.MOV.U32 R22, RZ, RZ, c[0x0][0x27c] ;  /* 0x00009f00ff167624 */ /* 0x000fc400078e00ff */
[----:B------:R-:W-:Y:S01]  /*2ae0*/  IMAD R36, R36, c[0x0][0x174], RZ ;  /* 0x00005d0024247a24 */ /* 0x000fe200078e02ff */
[----:B------:R-:W-:-:S04]  /*2af0*/  ISETP.NE.AND.EX P1, PT, RZ, c[0x0][0x29c], !P4, P1 ;  /* 0x0000a700ff007a0c */ /* 0x000fc80006725310 */
        /* <DEDUP_REMOVED lines=31> */
.L_x_324:
[----:B------:R-:W-:-:S13]  /*2cf0*/  ISETP.NE.AND P0, PT, R21, R56, PT ;  /* 0x000000381500720c */ /* 0x000fda0003f05270 */
[----:B------:R-:W-:Y:S01]  /*2d00*/  BAR.RED.AND.DEFER_BLOCKING 0x0, P0 ;  /* 0x0000000000007b1d */ /* 0x000fe20000014400 */
[----:B------:R-:W-:-:S04]  /*2d10*/  ISETP.NE.AND P0, PT, R56, RZ, PT ;  /* 0x000000ff3800720c */ /* 0x000fc80003f05270 */
[----:B------:R-:W-:Y:S02]  /*2d20*/  SEL R28, R28, R18, !P0 ;  /* 0x000000121c1c7207 */ /* 0x000fe40004000000 */
[----:B------:R-:W-:Y:S02]  /*2d30*/  SEL R29, R29, R19, !P0 ;  /* 0x000000131d1d7207 */ /* 0x000fe40004000000 */
[----:B------:R-:W-:Y:S02]  /*2d40*/  SEL R41, R23, c[0x0][0x2c0], !P0 ;  /* 0x0000b00017297a07 */ /* 0x000fe40004000000 */
[----:B------:R-:W-:-:S03]  /*2d50*/  SEL R40, R22, c[0x0][0x2c4], !P0 ;  /* 0x0000b10016287a07 */ /* 0x000fc60004000000 */
[----:B------:R-:W-:Y:S01]  /*2d60*/  @P0 SEL R25, RZ, 0x1, !P2 ;  /* 0x00000001ff190807 */ /* 0x000fe20005000000 */
[----:B------:R-:W2:Y:S02]  /*2d70*/  B2R.RESULT RZ, P1 ;  /* 0x0000000000ff731c */ /* 0x000ea40000024000 */
[----:B--2---:R-:W-:Y:S05]  /*2d80*/  @!P1 BRA `(.L_x_326) ;  /* 0x000000a000009947 */ /* 0x004fea0003800000 */
[----:B------:R-:W-:-:S12]  /*2d90*/  ISETP.GT.AND P1, PT, R0, RZ, PT ;  /* 0x000000ff0000720c */ /* 0x000fd80003f24270 */
.L_x_328:
[----:B------:R-:W-:Y:S01]  /*2da0*/  YIELD ;  /* 0x0000000000007946 */ /* 0x000fe20003800000 */
[----:B------:R-:W-:Y:S05]  /*2db0*/  @P1 BRA `(.L_x_327) ;  /* 0x0000002000001947 */ /* 0x000fea0003800000 */
[----:B------:R-:W2:Y:S02]  /*2dc0*/  LDG.E.STRONG.GPU R21, [R38.64] ;  /* 0x0000001226157981 */ /* 0x000ea4000c1ef900 */
[----:B--2---:R-:W-:-:S05]  /*2dd0*/  CCTL.IVALL ;  /* 0x00000000ff00798f */ /* 0x004fca0002000000 */
.L_x_327:
[----:B------:R-:W-:Y:S01]  /*2de0*/  ISETP.NE.AND P0, PT, R21, R56, PT ;  /* 0x000000381500720c */ /* 0x000fe20003f05270 */
[----:B------:R-:W-:-:S12]  /*2df0*/  WARPSYNC 0xffffffff ;  /* 0xffffffff00007948 */ /* 0x000fd80003800000 */
[----:B------:R-:W-:Y:S06]  /*2e00*/  BAR.RED.AND.DEFER_BLOCKING 0x0, P0 ;  /* 0x0000000000007b1d */ /* 0x000fec0000014400 */
[----:B------:R-:W2:Y:S02]  /*2e10*/  B2R.RESULT RZ, P0 ;  /* 0x0000000000ff731c */ /* 0x000ea40000004000 */
[----:B--2---:R-:W-:Y:S05]  /*2e20*/  @P0 BRA `(.L_x_328) ;  /* 0xffffff7000000947 */ /* 0x004fea000383ffff */
.L_x_326:
[----:B------:R-:W-:Y:S01]  /*2e30*/  WARPSYNC 0xffffffff ;  /* 0xffffffff00007948 */ /* 0x000fe20003800000 */
[----:B------:R-:W-:Y:S06]  /*2e40*/  BAR.SYNC.DEFER_BLOCKING 0x0 ;  /* 0x0000000000007b1d */ /* 0x000fec0000010000 */
.L_x_325:
[----:B------:R-:W-:Y:S01]  /*2e50*/  PRMT R37, R25, 0x9910, RZ ;  /* 0x0000991019257816 */ /* 0x000fe200000000ff */
[----:B------:R-:W-:Y:S01]  /*2e60*/  CS2R R20, SRZ ;  /* 0x0000000000147805 */ /* 0x000fe2000001ff00 */
[----:B------:R-:W-:Y:S01]  /*2e70*/  ISETP.GE.AND P0, PT, R43, R36, PT ;  /* 0x000000242b00720c */ /* 0x000fe20003f06270 */
[----:B------:R-:W-:-:S03]  /*2e80*/  CS2R R22, SRZ ;  /* 0x0000000000167805 */ /* 0x000fc6000001ff00 */
[----:B------:R-:W-:-:S13]  /*2e90*/  ISETP.NE.AND P0, PT, R37, RZ, !P0 ;  /* 0x000000ff2500720c */ /* 0x000fda0004705270 */
[----:B------:R-:W2:Y:S01]  /*2ea0*/  @P0 LDG.E.LTC128B.128 R20, [R28.64] ;  /* 0x000000121c140981 */ /* 0x000ea2000c1e1d20 */
[----:B------:R-:W-:-:S03]  /*2eb0*/  IADD3 R49, R43, 0x8, RZ ;  /* 0x000000082b317810 */ /* 0x000fc60007ffe0ff */
[----:B------:R-:W-:Y:S01]  /*2ec0*/  BAR.SYNC.DEFER_BLOCKING 0x0 ;  /* 0x0000000000007b1d */ /* 0x000fe20000010000 */
[-C--:B------:R-:W-:Y:S02]  /*2ed0*/  ISETP.GE.AND P1, PT, R49, R36.reuse, PT ;  /* 0x000000243100720c */ /* 0x080fe40003f26270 */
[----:B------:R-:W-:Y:S02]  /*2ee0*/  ISETP.LT.AND P4, PT, R43, R36, P2 ;  /* 0x000000242b00720c */ /* 0x000fe40001781270 */
[----:B------:R-:W-:Y:S02]  /*2ef0*/  ISETP.NE.AND P1, PT, R37, RZ, !P1 ;  /* 0x000000ff2500720c */ /* 0x000fe40004f25270 */
[----:B------:R-:W-:-:S05]  /*2f00*/  IADD3 R44, P0, R41, R28, RZ ;  /* 0x0000001c292c7210 */ /* 0x000fca0007f1e0ff */
[----:B------:R-:W-:Y:S01]  /*2f10*/  IMAD.X R45, R40, 0x1, R29, P0 ;  /* 0x00000001282d7824 */ /* 0x000fe200000e061d */
[----:B------:R-:W-:Y:S04]  /*2f20*/  STS [R34.X4], R16 ;  /* 0x0000001022007388 */ /* 0x000fe80000004800 */
[----:B------:R-:W-:Y:S04]  /*2f30*/  STS [R34.X4+0x10], R14 ;  /* 0x0000100e22007388 */ /* 0x000fe80000004800 */
[----:B------:R-:W-:Y:S04]  /*2f40*/  STS [R34.X4+0x20], R12 ;  /* 0x0000200c22007388 */ /* 0x000fe80000004800 */
[----:B------:R-:W-:Y:S04]  /*2f50*/  STS [R34.X4+0x30], R10 ;  /* 0x0000300a22007388 */ /* 0x000fe80000004800 */
[----:B------:R-:W-:Y:S06]  /*2f60*/  BAR.SYNC.DEFER_BLOCKING 0x0 ;  /* 0x0000000000007b1d */ /* 0x000fec0000010000 */
[----:B------:R-:W2:Y:S02]  /*2f70*/  LDS.128 R24, [R35.X16] ;  /* 0x0000000023187984 */ /* 0x000ea4000000cc00 */
[----:B-12--5:R-:W-:-:S02]  /*2f80*/  HFMA2 R24, R33.H0_H0, R24, R20 ;  /* 0x0000001821187231 */ /* 0x026fc40000000814 */
[C---:B------:R-:W-:Y:S02]  /*2f90*/  HFMA2 R25, R33.reuse.H0_H0, R25, R21 ;  /* 0x0000001921197231 */ /* 0x040fe40000000815 */
[C---:B------:R-:W-:Y:S02]  /*2fa0*/  HFMA2 R26, R33.reuse.H0_H0, R26, R22 ;  /* 0x0000001a211a7231 */ /* 0x040fe40000000816 */
[----:B------:R-:W-:Y:S02]  /*2fb0*/  HFMA2 R27, R33.H0_H0, R27, R23 ;  /* 0x0000001b211b7231 */ /* 0x000fe40000000817 */
[-C--:B------:R-:W-:Y:S02]  /*2fc0*/  HMNMX2.NAN R24, R24, R32.reuse.H0_H0, !PT ;  /* 0x2000002018187240 */ /* 0x080fe40007820000 */
[-C--:B------:R-:W-:Y:S02]  /*2fd0*/  HMNMX2.NAN R25, R25, R32.reuse.H0_H0, !PT ;  /* 0x2000002019197240 */ /* 0x080fe40007820000 */
[----:B------:R-:W-:-:S02]  /*2fe0*/  HMNMX2.NAN R26, R26, R32.H0_H0, !PT ;  /* 0x200000201a1a7240 */ /* 0x000fc40007820000 */
[----:B------:R-:W-:-:S05]  /*2ff0*/  HMNMX2.NAN R27, R27, R32.H0_H0, !PT ;  /* 0x200000201b1b7240 */ /* 0x000fca0007820000 */
[----:B------:R1:W-:Y:S04]  /*3000*/  @P4 STG.E.128 [R18.64], R24 ;  /* 0x0000001812004986 */ /* 0x0003e8000c101d12 */
[----:B------:R-:W2:Y:S01]  /*3010*/  @P1 LDG.E.LTC128B.128 R20, [R44.64] ;  /* 0x000000122c141981 */ /* 0x000ea2000c1e1d20 */
[----:B------:R-:W-:-:S03]  /*3020*/  IADD3 R47, R43, 0x10, RZ ;  /* 0x000000102b2f7810 */ /* 0x000fc60007ffe0ff */
[----:B------:R-:W-:Y:S01]  /*3030*/  BAR.SYNC.DEFER_BLOCKING 0x0 ;  /* 0x0000000000007b1d */ /* 0x000fe20000010000 */
[-C--:B------:R-:W-:Y:S02]  /*3040*/  ISETP.GE.AND P4, PT, R47, R36.reuse, PT ;  /* 0x000000242f00720c */ /* 0x080fe40003f86270 */
[----:B------:R-:W-:Y:S02]  /*3050*/  ISETP.LT.AND P5, PT, R49, R36, P2 ;  /* 0x000000243100720c */ /* 0x000fe400017a1270 */
[----:B------:R-:W-:Y:S01]  /*3060*/  ISETP.NE.AND P4, PT, R37, RZ, !P4 ;  /* 0x000000ff2500720c */ /* 0x000fe20006785270 */
[----:B------:R-:W-:Y:S01]  /*3070*/  STS [R34.X4], R17 ;  /* 0x0000001122007388 */ /* 0x000fe20000004800 */
[----:B-1----:R-:W-:Y:S02]  /*3080*/  IADD3 R24, P1, R18, c[0x0][0x2c0], RZ ;  /* 0x0000b00012187a10 */ /* 0x002fe40007f3e0ff */
[----:B------:R-:W-:Y:S01]  /*3090*/  IADD3 R26, P0, R41, R44, RZ ;  /* 0x0000002c291a7210 */ /* 0x000fe20007f1e0ff */
[----:B------:R-:W-:Y:S01]  /*30a0*/  STS [R34.X4+0x10], R15 ;  /* 0x0000100f22007388 */ /* 0x000fe20000004800 */
[----:B------:R-:W-:-:S03]  /*30b0*/  IADD3.X R25, R19, c[0x0][0x2c4], RZ, P1, !PT ;  /* 0x0000b10013197a10 */ /* 0x000fc60000ffe4ff */
[----:B------:R-:W-:Y:S01]  /*30c0*/  STS [R34.X4+0x20], R13 ;  /* 0x0000200d22007388 */ /* 0x000fe20000004800 */
[----:B------:R-:W-:-:S03]  /*30d0*/  IMAD.X R27, R40, 0x1, R45, P0 ;  /* 0x00000001281b7824 */ /* 0x000fc600000e062d */
[----:B------:R-:W-:Y:S04]  /*30e0*/  STS [R34.X4+0x30], R11 ;  /* 0x0000300b22007388 */ /* 0x000fe80000004800 */
[----:B------:R-:W-:Y:S06]  /*30f0*/  BAR.SYNC.DEFER_BLOCKING 0x0 ;  /* 0x0000000000007b1d */ /* 0x000fec0000010000 */
[----:B------:R-:W2:Y:S02]  /*3100*/  LDS.128 R28, [R35.X16] ;  /* 0x00000000231c7984 */ /* 0x000ea4000000cc00 */
[----:B--2---:R-:W-:-:S02]  /*3110*/  HFMA2 R12, R33.H0_H0, R28, R20 ;  /* 0x0000001c210c7231 */ /* 0x004fc40000000814 */
        /* <DEDUP_REMOVED lines=11> */
[----:B------:R-:W-:Y:S02]  /*31d0*/  ISETP.GE.AND P1, PT, R43, R36, PT ;  /* 0x000000242b00720c */ /* 0x000fe40003f26270 */
[----:B------:R-:W-:Y:S02]  /*31e0*/  IADD3 R10, P0, R41, R26, RZ ;  /* 0x0000001a290a7210 */ /* 0x000fe40007f1e0ff */
[----:B------:R-:W-:Y:S02]  /*31f0*/  ISETP.LT.AND P4, PT, R47, R36, P2 ;  /* 0x000000242f00720c */ /* 0x000fe40001781270 */
[----:B------:R-:W-:Y:S01]  /*3200*/  ISETP.NE.AND P1, PT, R37, RZ, !P1 ;  /* 0x000000ff2500720c */ /* 0x000fe20004f25270 */
[----:B------:R-:W-:Y:S01]  /*3210*/  IMAD.X R11, R40, 0x1, R27, P0 ;  /* 0x00000001280b7824 */ /* 0x000fe200000e061b */
[----:B------:R-:W-:Y:S01]  /*3220*/  STS [R34.X4], R2 ;  /* 0x0000000222007388 */ /* 0x000fe20000004800 */
[----:B-1----:R-:W-:-:S03]  /*3230*/  IADD3 R24, P0, R24, c[0x0][0x2c0], RZ ;  /* 0x0000b00018187a10 */ /* 0x002fc60007f1e0ff */
[----:B------:R-:W-:Y:S01]  /*3240*/  STS [R34.X4+0x10], R4 ;  /* 0x0000100422007388 */ /* 0x000fe20000004800 */
[----:B------:R-:W-:-:S03]  /*3250*/  IADD3.X R25, R25, c[0x0][0x2c4], RZ, P0, !PT ;  /* 0x0000b10019197a10 */ /* 0x000fc600007fe4ff */
[----:B------:R-:W-:Y:S04]  /*3260*/  STS [R34.X4+0x20], R6 ;  /* 0x0000200622007388 */ /* 0x000fe80000004800 */
        /* <DEDUP_REMOVED lines=11> */
[----:B------:R-:W-:Y:S04]  /*3320*/  @P4 STG.E.128 [R24.64], R12 ;  /* 0x0000000c18004986 */ /* 0x000fe8000c101d12 */
[----:B------:R-:W2:Y:S04]  /*3330*/  @P1 LDG.E.LTC128B.128 R20, [R10.64] ;  /* 0x000000120a141981 */ /* 0x000ea8000c1e1d20 */
[----:B------:R-:W-:Y:S01]  /*3340*/  BAR.SYNC.DEFER_BLOCKING 0x0 ;  /* 0x0000000000007b1d */ /* 0x000fe20000010000 */
[----:B------:R-:W-:Y:S02]  /*3350*/  ISETP.LT.AND P2, PT, R43, R36, P2 ;  /* 0x000000242b00720c */ /* 0x000fe40001741270 */
[----:B------:R-:W-:-:S04]  /*3360*/  IADD3 R26, P0, R24, c[0x0][0x2c0], RZ ;  /* 0x0000b000181a7a10 */ /* 0x000fc80007f1e0ff */
[----:B------:R-:W-:Y:S01]  /*3370*/  IADD3.X R27, R25, c[0x0][0x2c4], RZ, P0, !PT ;  /* 0x0000b100191b7a10 */ /* 0x000fe200007fe4ff */
[----:B------:R-:W-:Y:S04]  /*3380*/  STS [R34.X4], R3 ;  /* 0x0000000322007388 */ /* 0x000fe80000004800 */
[----:B------:R-:W-:Y:S04]  /*3390*/  STS [R34.X4+0x10], R5 ;  /* 0x0000100522007388 */ /* 0x000fe80000004800 */
        /* <DEDUP_REMOVED lines=12> */
[----:B------:R1:W-:Y:S01]  /*3460*/  @P2 STG.E.128 [R26.64], R4 ;  /* 0x000000041a002986 */ /* 0x0003e2000c101d12 */
[----:B------:R-:W-:Y:S05]  /*3470*/  @P3 EXIT ;  /* 0x000000000000394d */ /* 0x000fea0003800000 */
[----:B------:R-:W-:-:S04]  /*3480*/  MOV R2, c[0x0][0x1b0] ;  /* 0x00006c0000027a02 */ /* 0x000fc80000000f00 */
[----:B------:R-:W-:-:S13]  /*3490*/  ISETP.GE.AND P0, PT, R2, 0x2, PT ;  /* 0x000000020200780c */ /* 0x000fda0003f06270 */
[----:B------:R-:W-:Y:S05]  /*34a0*/  @!P0 EXIT ;  /* 0x000000000000894d */ /* 0x000fea0003800000 */
[----:B------:R-:W-:Y:S01]  /*34b0*/  BAR.SYNC.DEFER_BLOCKING 0x0 ;  /* 0x0000000000007b1d */ /* 0x000fe20000010000 */
[----:B------:R-:W-:Y:S02]  /*34c0*/  ISETP.GT.AND P0, PT, R0, RZ, PT ;  /* 0x000000ff0000720c */ /* 0x000fe40003f04270 */
[----:B------:R-:W-:-:S04]  /*34d0*/  IADD3 R56, R56, 0x1, RZ ;  /* 0x0000000138387810 */ /* 0x000fc80007ffe0ff */
[----:B------:R-:W-:-:S04]  /*34e0*/  ISETP.NE.AND P1, PT, R56, c[0x0][0x1b0], PT ;  /* 0x00006c0038007a0c */ /* 0x000fc80003f25270 */
[----:B------:R-:W-:-:S03]  /*34f0*/  SEL R3, R56, RZ, P1 ;  /* 0x000000ff38037207 */ /* 0x000fc60000800000 */
[----:B------:R-:W-:Y:S06]  /*3500*/  @P0 EXIT ;  /* 0x000000000000094d */ /* 0x000fec0003800000 */
[----:B------:R-:W-:Y:S01]  /*3510*/  @!PT LDS RZ, [RZ] ;  /* 0x00000000fffff984 */ /* 0x000fe20000000800 */
[----:B------:R-:W-:Y:S01]  /*3520*/  @!PT LDS RZ, [RZ] ;  /* 0x00000000fffff984 */ /* 0x000fe20000000800 */
[----:B------:R-:W-:Y:S01]  /*3530*/  @!PT LDS RZ, [RZ] ;  /* 0x00000000fffff984 */ /* 0x000fe20000000800 */
[----:B------:R-:W-:Y:S01]  /*3540*/  @!PT LDS RZ, [RZ] ;  /* 0x00000000fffff984 */ /* 0x000fe20000000800 */
[----:B------:R-:W-:Y:S06]  /*3550*/  MEMBAR.ALL.GPU ;  /* 0x0000000000007992 */ /* 0x000fec000000a000 */
[----:B------:R-:W-:-:S00]  /*3560*/  ERRBAR ;  /* 0x00000000000079ab */ /* 0x000fc00000000000 */
[----:B------:R-:W-:Y:S01]  /*3570*/  STG.E.STRONG.GPU [R38.64], R3 ;  /* 0x0000000326007986 */ /* 0x000fe2000c10f912 */
[----:B------:R-:W-:Y:S05]  /*3580*/  EXIT ;  /* 0x000000000000794d */ /* 0x000fea0003800000 */
.L_x_329:
        /* <DEDUP_REMOVED lines=15> */
.L_x_337:


//--------------------- .nv.shared._ZN7cutlass9reference6device6kernel21TensorScaleBiasConv2dINS_9TensorRefINS_6half_tENS_6layout10TensorNHWCEEES8_S5_NS4_IS5_NS6_8RowMajorEEENS_16NumericConverterIS5_S5_LNS_15FloatRoundStyleE2EEELi4ELi4ELi16ELi8EEEvNS_4conv17Conv2dProblemSizeET_T0_T1_T2_SJ_ --------------------------
	.section	.nv.shared._ZN7cutlass9reference6device6kernel21TensorScaleBiasConv2dINS_9TensorRefINS_6half_tENS_6layout10TensorNHWCEEES8_S5_NS4_IS5_NS6_8RowMajorEEENS_16NumericConverterIS5_S5_LNS_15FloatRoundStyleE2EEELi4ELi4ELi16ELi8EEEvNS_4conv17Conv2dProblemSizeET_T0_T1_T2_SJ_,"aw",@nobits
	.sectionflags	@""
	.align	16


//--------------------- .nv.global                --------------------------
	.section	.nv.global,"aw",@nobits
.nv.global:
	.type		_ZN34_INTERNAL_ae56a3ad_4_k_cu_371cd5504cute1_E,@object
	.size		_ZN34_INTERNAL_ae56a3ad_4_k_cu_371cd5504cute1_E,(_ZN34_INTERNAL_ae56a3ad_4_k_cu_371cd5504cuda3std3__45__cpo6cbeginE - _ZN34_INTERNAL_ae56a3ad_4_k_cu_371cd5504cute1_E)
_ZN34_INTERNAL_ae56a3ad_4_k_cu_371cd5504cute1_E:
	.zero		1
	.type		_ZN34_INTERNAL_ae56a3ad_4_k_cu_371cd5504cuda3std3__45__cpo6cbeginE,@object
	.size		_ZN34_INTERNAL_ae56a3ad_4_k_cu_371cd5504cuda3std3__45__cpo6cbeginE,(_ZN34_INTERNAL_ae56a3ad_4_k_cu_371cd5504cuda3std3__48in_placeE - _ZN34_INTERNAL_ae56a3ad_4_k_cu_371cd5504cuda3std3__45__cpo6cbeginE)
_ZN34_INTERNAL_ae56a3ad_4_k_cu_371cd5504cuda3std3__45__cpo6cbeginE:
	.zero		1
	.type		_ZN34_INTERNAL_ae56a3ad_4_k_cu_371cd5504cuda3std3__48in_placeE,@object
	.size		_ZN34_INTERNAL_ae56a3ad_4_k_cu_371cd5504cuda3std3__48in_placeE,(_ZN34_INTERNAL_ae56a3ad_4_k_cu_371cd5504cuda3std6ranges3__45__cpo9iter_moveE - _ZN34_INTERNAL_ae56a3ad_4_k_cu_371cd5504cuda3std3__48in_placeE)
_ZN34_INTERNAL_ae56a3ad_4_k_cu_371cd5504cuda3std3__48in_placeE:
	.zero		1
	.type		_ZN34_INTERNAL_ae56a3ad_4_k_cu_371cd5504cuda3std6ranges3__45__cpo9iter_moveE,@object
	.size		_ZN34_INTERNAL_ae56a3ad_4_k_cu_371cd5504cuda3std6ranges3__45__cpo9iter_moveE,(_ZN34_INTERNAL_ae56a3ad_4_k_cu_371cd5504cuda3std3__45__cpo5beginE - _ZN34_INTERNAL_ae56a3ad_4_k_cu_371cd5504cuda3std6ranges3__45__cpo9iter_moveE)
_ZN34_INTERNAL_ae56a3ad_4_k_cu_371cd5504cuda3std6ranges3__45__cpo9iter_moveE:
	.zero		1
	.type		_ZN34_INTERNAL_ae56a3ad_4_k_cu_371cd5504cuda3std3__45__cpo5beginE,@object
	.size		_ZN34_INTERNAL_ae56a3ad_4_k_cu_371cd5504cuda3std3__45__cpo5beginE,(_ZN34_INTERNAL_ae56a3ad_4_k_cu_371cd5504cuda3std3__436_GLOBAL__N__ae56a3ad_4_k_cu_371cd5506ignoreE - _ZN34_INTERNAL_ae56a3ad_4_k_cu_371cd5504cuda3std3__45__cpo5beginE)
_ZN34_INTERNAL_ae56a3ad_4_k_cu_371cd5504cuda3std3__45__cpo5beginE:
	.zero		1
	.type		_ZN34_INTERNAL_ae56a3ad_4_k_cu_371cd5504cuda3std3__436_GLOBAL__N__ae56a3ad_4_k_cu_371cd5506ignoreE,@object
	.size		_ZN34_INTERNAL_ae56a3ad_4_k_cu_371cd5504cuda3std3__436_GLOBAL__N__ae56a3ad_4_k_cu_371cd5506ignoreE,(_ZN34_INTERNAL_ae56a3ad_4_k_cu_371cd5504cute7productE - _ZN34_INTERNAL_ae56a3ad_4_k_cu_371cd5504cuda3std3__436_GLOBAL__N__ae56a3ad_4_k_cu_371cd5506ignoreE)
_ZN34_INTERNAL_ae56a3ad_4_k_cu_371cd5504cuda3std3__436_GLOBAL__N__ae56a3ad_4_k_cu_371cd5506ignoreE:
	.zero		1
	.type		_ZN34_INTERNAL_ae56a3ad_4_k_cu_371cd5504cute7productE,@object
	.size		_ZN34_INTERNAL_ae56a3ad_4_k_cu_371cd5504cute7productE,(_ZN34_INTERNAL_ae56a3ad_4_k_cu_371cd5504cuda3std3__45__cpo3endE - _ZN34_INTERNAL_ae56a3ad_4_k_cu_371cd5504cute7productE)
_ZN34_INTERNAL_ae56a3ad_4_k_cu_371cd5504cute7productE:
	.zero		1
	.type		_ZN34_INTERNAL_ae56a3ad_4_k_cu_371cd5504cuda3std3__45__cpo3endE,@object
	.size		_ZN34_INTERNAL_ae56a3ad_4_k_cu_371cd5504cuda3std3__45__cpo3endE,(_ZN34_INTERNAL_ae56a3ad_4_k_cu_371cd5504cuda3std3__419piecewise_constructE - _ZN34_INTERNAL_ae56a3ad_4_k_cu_371cd5504cuda3std3__45__cpo3endE)
_ZN34_INTERNAL_ae56a3ad_4_k_cu_371cd5504cuda3std3__45__cpo3endE:
	.zero		1
	.type		_ZN34_INTERNAL_ae56a3ad_4_k_cu_371cd5504cuda3std3__419piecewise_constructE,@object
	.size		_ZN34_INTERNAL_ae56a3ad_4_k_cu_371cd5504cuda3std3__419piecewise_constructE,(_ZN34_INTERNAL_ae56a3ad_4_k_cu_371cd5504cuda3std3__45__cpo4cendE - _ZN34_INTERNAL_ae56a3ad_4_k_cu_371cd5504cuda3std3__419piecewise_constructE)
_ZN34_INTERNAL_ae56a3ad_4_k_cu_371cd5504cuda3std3__419piecewise_constructE:
	.zero		1
	.type		_ZN34_INTERNAL_ae56a3ad_4_k_cu_371cd5504cuda3std3__45__cpo4cendE,@object
	.size		_ZN34_INTERNAL_ae56a3ad_4_k_cu_371cd5504cuda3std3__45__cpo4cendE,(_ZN34_INTERNAL_ae56a3ad_4_k_cu_371cd5504cuda3std6ranges3__45__cpo4swapE - _ZN34_INTERNAL_ae56a3ad_4_k_cu_371cd5504cuda3std3__45__cpo4cendE)
_ZN34_INTERNAL_ae56a3ad_4_k_cu_371cd5504cuda3std3__45__cpo4cendE:
	.zero		1
	.type		_ZN34_INTERNAL_ae56a3ad_4_k_cu_371cd5504cuda3std6ranges3__45__cpo4swapE,@object
	.size		_ZN34_INTERNAL_ae56a3ad_4_k_cu_371cd5504cuda3std6ranges3__45__cpo4swapE,(.L_7 - _ZN34_INTERNAL_ae56a3ad_4_k_cu_371cd5504cuda3std6ranges3__45__cpo4swapE)
_ZN34_INTERNAL_ae56a3ad_4_k_cu_371cd5504cuda3std6ranges3__45__cpo4swapE:
	.zero		1
.L_7:


//--------------------- .nv.shared._ZN7cutlass9reference6device6kernel13TensorForEachINS1_6detail14TensorReLuFuncINS_6half_tENS_6layout10TensorNHWCEEELi4ENS9_6ParamsEEEvNS_5CoordIXT0_EilEET1_ --------------------------
	.section	.nv.shared._ZN7cutlass9reference6device6kernel13TensorForEachINS1_6detail14TensorReLuFuncINS_6half_tENS_6layout10TensorNHWCEEELi4ENS9_6ParamsEEEvNS_5CoordIXT0_EilEET1_,"aw",@nobits
	.sectionflags	@""
	.align	16


//--------------------- .nv.shared._ZN7cutlass9reference6device6kernel11Conv2dWgradINS_6half_tENS_6layout10TensorNHWCES4_S6_S4_S6_S4_S4_NS_16NumericConverterIS4_S4_LNS_15FloatRoundStyleE2EEENS_12multiply_addIS4_S4_S4_EELi2ELi4ELi8ELi16EEEvNS_4conv17Conv2dProblemSizeENS_9TensorRefIT_T0_EENSE_IT1_T2_EENSE_IT3_T4_EESN_T5_SO_ --------------------------
	.section	.nv.shared._ZN7cutlass9reference6device6kernel11Conv2dWgradINS_6half_tENS_6layout10TensorNHWCES4_S6_S4_S6_S4_S4_NS_16NumericConverterIS4_S4_LNS_15FloatRoundStyleE2EEENS_12multiply_addIS4_S4_S4_EELi2ELi4ELi8ELi16EEEvNS_4conv17Conv2dProblemSizeENS_9TensorRefIT_T0_EENSE_IT1_T2_EENSE_IT3_T4_EESN_T5_SO_,"aw",@nobits
	.sectionflags	@""
	.align	16


//--------------------- .nv.shared._ZN7cutlass9reference6device6kernel11Conv2dDgradINS_6half_tENS_6layout10TensorNHWCES4_S6_S4_S6_S4_S4_NS_16NumericConverterIS4_S4_LNS_15FloatRoundStyleE2EEENS_12multiply_addIS4_S4_S4_EELi2ELi4ELi16ELi8EEEvNS_4conv17Conv2dProblemSizeENS_9TensorRefIT_T0_EENSE_IT1_T2_EENSE_IT3_T4_EESN_T5_SO_ --------------------------
	.section	.nv.shared._ZN7cutlass9reference6device6kernel11Conv2dDgradINS_6half_tENS_6layout10TensorNHWCES4_S6_S4_S6_S4_S4_NS_16NumericConverterIS4_S4_LNS_15FloatRoundStyleE2EEENS_12multiply_addIS4_S4_S4_EELi2ELi4ELi16ELi8EEEvNS_4conv17Conv2dProblemSizeENS_9TensorRefIT_T0_EENSE_IT1_T2_EENSE_IT3_T4_EESN_T5_SO_,"aw",@nobits
	.sectionflags	@""
	.align	16


//--------------------- .nv.shared._ZN7cutlass9reference6device6kernel11Conv2dFpropINS_6half_tENS_6layout10TensorNHWCES4_S6_S4_S6_S4_S4_NS_16NumericConverterIS4_S4_LNS_15FloatRoundStyleE2EEENS_12multiply_addIS4_S4_S4_EELi4ELi4ELi16ELi8EEEvNS_4conv17Conv2dProblemSizeENS_9TensorRefIT_T0_EENSE_IT1_T2_EENSE_IT3_T4_EESN_T5_SO_ --------------------------
	.section	.nv.shared._ZN7cutlass9reference6device6kernel11Conv2dFpropINS_6half_tENS_6layout10TensorNHWCES4_S6_S4_S6_S4_S4_NS_16NumericConverterIS4_S4_LNS_15FloatRoundStyleE2EEENS_12multiply_addIS4_S4_S4_EELi4ELi4ELi16ELi8EEEvNS_4conv17Conv2dProblemSizeENS_9TensorRefIT_T0_EENSE_IT1_T2_EENSE_IT3_T4_EESN_T5_SO_,"aw",@nobits
	.sectionflags	@""
	.align	16


//--------------------- .nv.shared._ZN7cutlass6KernelINS_4conv6kernel26B2bImplicitGemmConvolutionINS1_11threadblock25B2bImplicitGemmMultistageINS_4gemm9GemmShapeILi64ELi64ELi32EEENS4_48Conv2dFpropActivationTileAccessIteratorOptimizedINS_11MatrixShapeILi64ELi32EEENS_6half_tENS_6layout10TensorNHWCENS_9transform29PitchLinearWarpRakedThreadMapINS_16PitchLinearShapeILi32ELi64EEELi64ENSH_ILi4ELi8EEELi8EEENS_12AlignedArrayISC_Li8ELi16EEEEENSF_11threadblock25RegularTileAccessIteratorISB_SC_NSD_37RowMajorTensorOpMultiplicandCrosswiseILi16ELi32EEELi0ESK_Li16EEELNS_4arch14CacheOperation4KindE0ENS4_44Conv2dFpropFilterTileAccessIteratorOptimizedINSA_ILi32ELi64EEESC_SE_SK_SM_Lb0EEENSP_ISX_SC_NSD_40ColumnMajorTensorOpMultiplicandCrosswiseILi16ELi32EEELi1ESK_Li16EEELSV_1ENS7_ILi64ELi128ELi32EEENS6_4warp27MmaTensorOpFragmentIteratorINSA_ILi32ELi16EEESX_Li32ESC_SC_NSD_11ColumnMajorENS7_ILi16ELi8ELi16EEENS_8epilogue6thread21LinearCombinationReluISC_Li4ESC_SC_LNS19_9ScaleType4KindE2ELNS_15FloatRoundStyleE2EEEEENSO_14VectorIteratorINSO_30PredicatedVectorAccessIteratorINSA_ILi64ELi64EEENSA_ILi32ELi32EEESC_NSD_8RowMajorELi2ELb0EEEEENSF_4warp22VectorFragmentIteratorINSA_ILi1ELi8EEESC_S1K_S17_Li2EEENSW_INSA_ILi32ELi128EEESC_SE_NSG_INSH_ILi32ELi128EEELi64ESJ_Li8EEESM_Lb0EEENSP_IS1R_SC_S10_Li1ES1T_Li16EEELSV_1ES1E_NS6_11threadblock9MmaPolicyINS13_11MmaTensorOpINS7_ILi32ELi64ELi32EEESC_SR_SC_S10_SC_S1K_NS13_17MmaTensorOpPolicyINST_3MmaIS17_Li32ESC_S1K_SC_S16_SC_S1K_NST_13OpMultiplyAddEEENSA_ILi1ELi1EEEEELi1ELb0EbEENSA_ILi0ELi0EEES27_Li1EEENS1X_INS1Y_INS7_ILi32ELi128ELi32EEESC_SR_SC_S10_SC_S1K_S25_Li1ELb0EbEES27_S27_Li1EEELi3EbEENS18_11threadblock8EpilogueIS12_S2A_Li1ENS2D_22PredicatedTileIteratorINS2D_26OutputTileOptimalThreadMapINS2D_15OutputTileShapeILi128ELi8ELi2ELi1ELi1EEENS2H_ILi1ELi4ELi1ELi1ELi4EEELi64ELi8ELi16EEESC_Lb0ENSD_9NoPermuteELb0EEENS18_4warp24FragmentIteratorTensorOpIS29_S17_SC_NS_5ArrayISC_Li4ELb0EEES1K_EENS2N_20TileIteratorTensorOpIS29_S17_SC_S1K_EENS2D_18SharedLoadIteratorINS2K_18CompactedThreadMapESC_Li16EEENS1A_ISC_Li8ESC_SC_LS1C_1ELS1D_2EEENSA_ILi0ELi16EEELi1ELi1EEENS1W_30GemmIdentityThreadblockSwizzleILi1EEELNS1_8OperatorE0ENS1_17Conv2dProblemSizeEEEEEvNT_6ParamsE --------------------------
	.section	.nv.shared._ZN7cutlass6KernelINS_4conv6kernel26B2bImplicitGemmConvolutionINS1_11threadblock25B2bImplicitGemmMultistageINS_4gemm9GemmShapeILi64ELi64ELi32EEENS4_48Conv2dFpropActivationTileAccessIteratorOptimizedINS_11MatrixShapeILi64ELi32EEENS_6half_tENS_6layout10TensorNHWCENS_9transform29PitchLinearWarpRakedThreadMapINS_16PitchLinearShapeILi32ELi64EEELi64ENSH_ILi4ELi8EEELi8EEENS_12AlignedArrayISC_Li8ELi16EEEEENSF_11threadblock25RegularTileAccessIteratorISB_SC_NSD_37RowMajorTensorOpMultiplicandCrosswiseILi16ELi32EEELi0ESK_Li16EEELNS_4arch14CacheOperation4KindE0ENS4_44Conv2dFpropFilterTileAccessIteratorOptimizedINSA_ILi32ELi64EEESC_SE_SK_SM_Lb0EEENSP_ISX_SC_NSD_40ColumnMajorTensorOpMultiplicandCrosswiseILi16ELi32EEELi1ESK_Li16EEELSV_1ENS7_ILi64ELi128ELi32EEENS6_4warp27MmaTensorOpFragmentIteratorINSA_ILi32ELi16EEESX_Li32ESC_SC_NSD_11ColumnMajorENS7_ILi16ELi8ELi16EEENS_8epilogue6thread21LinearCombinationReluISC_Li4ESC_SC_LNS19_9ScaleType4KindE2ELNS_15FloatRoundStyleE2EEEEENSO_14VectorIteratorINSO_30PredicatedVectorAccessIteratorINSA_ILi64ELi64EEENSA_ILi32ELi32EEESC_NSD_8RowMajorELi2ELb0EEEEENSF_4warp22VectorFragmentIteratorINSA_ILi1ELi8EEESC_S1K_S17_Li2EEENSW_INSA_ILi32ELi128EEESC_SE_NSG_INSH_ILi32ELi128EEELi64ESJ_Li8EEESM_Lb0EEENSP_IS1R_SC_S10_Li1ES1T_Li16EEELSV_1ES1E_NS6_11threadblock9MmaPolicyINS13_11MmaTensorOpINS7_ILi32ELi64ELi32EEESC_SR_SC_S10_SC_S1K_NS13_17MmaTensorOpPolicyINST_3MmaIS17_Li32ESC_S1K_SC_S16_SC_S1K_NST_13OpMultiplyAddEEENSA_ILi1ELi1EEEEELi1ELb0EbEENSA_ILi0ELi0EEES27_Li1EEENS1X_INS1Y_INS7_ILi32ELi128ELi32EEESC_SR_SC_S10_SC_S1K_S25_Li1ELb0EbEES27_S27_Li1EEELi3EbEENS18_11threadblock8EpilogueIS12_S2A_Li1ENS2D_22PredicatedTileIteratorINS2D_26OutputTileOptimalThreadMapINS2D_15OutputTileShapeILi128ELi8ELi2ELi1ELi1EEENS2H_ILi1ELi4ELi1ELi1ELi4EEELi64ELi8ELi16EEESC_Lb0ENSD_9NoPermuteELb0EEENS18_4warp24FragmentIteratorTensorOpIS29_S17_SC_NS_5ArrayISC_Li4ELb0EEES1K_EENS2N_20TileIteratorTensorOpIS29_S17_SC_S1K_EENS2D_18SharedLoadIteratorINS2K_18CompactedThreadMapESC_Li16EEENS1A_ISC_Li8ESC_SC_LS1C_1ELS1D_2EEENSA_ILi0ELi16EEELi1ELi1EEENS1W_30GemmIdentityThreadblockSwizzleILi1EEELNS1_8OperatorE0ENS1_17Conv2dProblemSizeEEEEEvNT_6ParamsE,"aw",@nobits
	.sectionflags	@""
	.align	16


//--------------------- .nv.shared._ZN7cutlass6KernelINS_4conv6kernel23ImplicitGemmConvolutionINS1_11threadblock22ImplicitGemmMultistageINS_4gemm9GemmShapeILi64ELi128ELi32EEENS4_48Conv2dFpropActivationTileAccessIteratorOptimizedINS_11MatrixShapeILi64ELi32EEENS_6half_tENS_6layout10TensorNHWCENS_9transform29PitchLinearWarpRakedThreadMapINS_16PitchLinearShapeILi32ELi64EEELi64ENSH_ILi4ELi8EEELi8EEENS_12AlignedArrayISC_Li8ELi16EEEEENSF_11threadblock25RegularTileAccessIteratorISB_SC_NSD_37RowMajorTensorOpMultiplicandCrosswiseILi16ELi32EEELi0ESK_Li16EEELNS_4arch14CacheOperation4KindE0ENS4_44Conv2dFpropFilterTileAccessIteratorOptimizedINSA_ILi32ELi128EEESC_SE_NSG_INSH_ILi32ELi128EEELi64ESJ_Li8EEESM_Lb0EEENSP_ISX_SC_NSD_40ColumnMajorTensorOpMultiplicandCrosswiseILi16ELi32EEELi1ESZ_Li16EEELSV_1ENS6_11threadblock9MmaPolicyINS6_4warp11MmaTensorOpINS7_ILi64ELi64ELi32EEESC_SR_SC_S12_SC_NSD_8RowMajorENS16_17MmaTensorOpPolicyINST_3MmaINS7_ILi16ELi8ELi16EEELi32ESC_S19_SC_NSD_11ColumnMajorESC_S19_NST_13OpMultiplyAddEEENSA_ILi1ELi1EEEEELi1ELb0EbEENSA_ILi0ELi0EEES1J_Li1EEELi3EbEENS_8epilogue11threadblock8EpilogueIS8_S1I_Li1ENS1N_22PredicatedTileIteratorINS1N_26OutputTileOptimalThreadMapINS1N_15OutputTileShapeILi128ELi8ELi1ELi1ELi1EEENS1R_ILi1ELi8ELi1ELi1ELi8EEELi64ELi8ELi16EEESC_Lb0ENSD_9NoPermuteELb0EEENS1M_4warp24FragmentIteratorTensorOpIS18_S1C_SC_NS_5ArrayISC_Li4ELb0EEES19_EENS1X_20TileIteratorTensorOpIS18_S1C_SC_S19_EENS1N_18SharedLoadIteratorINS1U_18CompactedThreadMapESC_Li16EEENS1M_6thread21LinearCombinationReluISC_Li8ESC_SC_LNS27_9ScaleType4KindE1ELNS_15FloatRoundStyleE2EEENSA_ILi0ELi16EEELi1ELi1EEENS14_30GemmIdentityThreadblockSwizzleILi1EEELNS1_8OperatorE0ENS1_17Conv2dProblemSizeELNS1_9GroupModeE0EEEEEvNT_6ParamsE --------------------------
	.section	.nv.shared._ZN7cutlass6KernelINS_4conv6kernel23ImplicitGemmConvolutionINS1_11threadblock22ImplicitGemmMultistageINS_4gemm9GemmShapeILi64ELi128ELi32EEENS4_48Conv2dFpropActivationTileAccessIteratorOptimizedINS_11MatrixShapeILi64ELi32EEENS_6half_tENS_6layout10TensorNHWCENS_9transform29PitchLinearWarpRakedThreadMapINS_16PitchLinearShapeILi32ELi64EEELi64ENSH_ILi4ELi8EEELi8EEENS_12AlignedArrayISC_Li8ELi16EEEEENSF_11threadblock25RegularTileAccessIteratorISB_SC_NSD_37RowMajorTensorOpMultiplicandCrosswiseILi16ELi32EEELi0ESK_Li16EEELNS_4arch14CacheOperation4KindE0ENS4_44Conv2dFpropFilterTileAccessIteratorOptimizedINSA_ILi32ELi128EEESC_SE_NSG_INSH_ILi32ELi128EEELi64ESJ_Li8EEESM_Lb0EEENSP_ISX_SC_NSD_40ColumnMajorTensorOpMultiplicandCrosswiseILi16ELi32EEELi1ESZ_Li16EEELSV_1ENS6_11threadblock9MmaPolicyINS6_4warp11MmaTensorOpINS7_ILi64ELi64ELi32EEESC_SR_SC_S12_SC_NSD_8RowMajorENS16_17MmaTensorOpPolicyINST_3MmaINS7_ILi16ELi8ELi16EEELi32ESC_S19_SC_NSD_11ColumnMajorESC_S19_NST_13OpMultiplyAddEEENSA_ILi1ELi1EEEEELi1ELb0EbEENSA_ILi0ELi0EEES1J_Li1EEELi3EbEENS_8epilogue11threadblock8EpilogueIS8_S1I_Li1ENS1N_22PredicatedTileIteratorINS1N_26OutputTileOptimalThreadMapINS1N_15OutputTileShapeILi128ELi8ELi1ELi1ELi1EEENS1R_ILi1ELi8ELi1ELi1ELi8EEELi64ELi8ELi16EEESC_Lb0ENSD_9NoPermuteELb0EEENS1M_4warp24FragmentIteratorTensorOpIS18_S1C_SC_NS_5ArrayISC_Li4ELb0EEES19_EENS1X_20TileIteratorTensorOpIS18_S1C_SC_S19_EENS1N_18SharedLoadIteratorINS1U_18CompactedThreadMapESC_Li16EEENS1M_6thread21LinearCombinationReluISC_Li8ESC_SC_LNS27_9ScaleType4KindE1ELNS_15FloatRoundStyleE2EEENSA_ILi0ELi16EEELi1ELi1EEENS14_30GemmIdentityThreadblockSwizzleILi1EEELNS1_8OperatorE0ENS1_17Conv2dProblemSizeELNS1_9GroupModeE0EEEEEvNT_6ParamsE,"aw",@nobits
	.sectionflags	@""
	.align	16


//--------------------- .nv.shared._ZN7cutlass6KernelINS_4conv6kernel23ImplicitGemmConvolutionINS1_11threadblock22ImplicitGemmMultistageINS_4gemm9GemmShapeILi64ELi64ELi32EEENS4_48Conv2dFpropActivationTileAccessIteratorOptimizedINS_11MatrixShapeILi64ELi32EEENS_6half_tENS_6layout10TensorNHWCENS_9transform29PitchLinearWarpRakedThreadMapINS_16PitchLinearShapeILi32ELi64EEELi128ENSH_ILi4ELi8EEELi8EEENS_12AlignedArrayISC_Li8ELi16EEEEENSF_11threadblock25RegularTileAccessIteratorISB_SC_NSD_37RowMajorTensorOpMultiplicandCrosswiseILi16ELi32EEELi0ESK_Li16EEELNS_4arch14CacheOperation4KindE0ENS4_44Conv2dFpropFilterTileAccessIteratorOptimizedINSA_ILi32ELi64EEESC_SE_SK_SM_Lb0EEENSP_ISX_SC_NSD_40ColumnMajorTensorOpMultiplicandCrosswiseILi16ELi32EEELi1ESK_Li16EEELSV_1ENS6_11threadblock9MmaPolicyINS6_4warp11MmaTensorOpINS7_ILi32ELi32ELi32EEESC_SR_SC_S10_SC_NSD_8RowMajorENS14_17MmaTensorOpPolicyINST_3MmaINS7_ILi16ELi8ELi16EEELi32ESC_S17_SC_NSD_11ColumnMajorESC_S17_NST_13OpMultiplyAddEEENSA_ILi1ELi1EEEEELi1ELb0EbEENSA_ILi0ELi0EEES1H_Li1EEELi3EbEENS_8epilogue11threadblock8EpilogueIS8_S1G_Li1ENS1L_22PredicatedTileIteratorINS1L_26OutputTileOptimalThreadMapINS1L_15OutputTileShapeILi64ELi8ELi2ELi1ELi1EEENS1P_ILi1ELi4ELi1ELi1ELi4EEELi128ELi8ELi16EEESC_Lb0ENSD_9NoPermuteELb0EEENS1K_4warp24FragmentIteratorTensorOpIS16_S1A_SC_NS_5ArrayISC_Li4ELb0EEES17_EENS1V_20TileIteratorTensorOpIS16_S1A_SC_S17_EENS1L_18SharedLoadIteratorINS1S_18CompactedThreadMapESC_Li16EEENS1K_6thread21LinearCombinationReluISC_Li8ESC_SC_LNS25_9ScaleType4KindE1ELNS_15FloatRoundStyleE2EEENSA_ILi0ELi16EEELi1ELi1EEENS12_30GemmIdentityThreadblockSwizzleILi1EEELNS1_8OperatorE0ENS1_17Conv2dProblemSizeELNS1_9GroupModeE0EEEEEvNT_6ParamsE --------------------------
	.section	.nv.shared._ZN7cutlass6KernelINS_4conv6kernel23ImplicitGemmConvolutionINS1_11threadblock22ImplicitGemmMultistageINS_4gemm9GemmShapeILi64ELi64ELi32EEENS4_48Conv2dFpropActivationTileAccessIteratorOptimizedINS_11MatrixShapeILi64ELi32EEENS_6half_tENS_6layout10TensorNHWCENS_9transform29PitchLinearWarpRakedThreadMapINS_16PitchLinearShapeILi32ELi64EEELi128ENSH_ILi4ELi8EEELi8EEENS_12AlignedArrayISC_Li8ELi16EEEEENSF_11threadblock25RegularTileAccessIteratorISB_SC_NSD_37RowMajorTensorOpMultiplicandCrosswiseILi16ELi32EEELi0ESK_Li16EEELNS_4arch14CacheOperation4KindE0ENS4_44Conv2dFpropFilterTileAccessIteratorOptimizedINSA_ILi32ELi64EEESC_SE_SK_SM_Lb0EEENSP_ISX_SC_NSD_40ColumnMajorTensorOpMultiplicandCrosswiseILi16ELi32EEELi1ESK_Li16EEELSV_1ENS6_11threadblock9MmaPolicyINS6_4warp11MmaTensorOpINS7_ILi32ELi32ELi32EEESC_SR_SC_S10_SC_NSD_8RowMajorENS14_17MmaTensorOpPolicyINST_3MmaINS7_ILi16ELi8ELi16EEELi32ESC_S17_SC_NSD_11ColumnMajorESC_S17_NST_13OpMultiplyAddEEENSA_ILi1ELi1EEEEELi1ELb0EbEENSA_ILi0ELi0EEES1H_Li1EEELi3EbEENS_8epilogue11threadblock8EpilogueIS8_S1G_Li1ENS1L_22PredicatedTileIteratorINS1L_26OutputTileOptimalThreadMapINS1L_15OutputTileShapeILi64ELi8ELi2ELi1ELi1EEENS1P_ILi1ELi4ELi1ELi1ELi4EEELi128ELi8ELi16EEESC_Lb0ENSD_9NoPermuteELb0EEENS1K_4warp24FragmentIteratorTensorOpIS16_S1A_SC_NS_5ArrayISC_Li4ELb0EEES17_EENS1V_20TileIteratorTensorOpIS16_S1A_SC_S17_EENS1L_18SharedLoadIteratorINS1S_18CompactedThreadMapESC_Li16EEENS1K_6thread21LinearCombinationReluISC_Li8ESC_SC_LNS25_9ScaleType4KindE1ELNS_15FloatRoundStyleE2EEENSA_ILi0ELi16EEELi1ELi1EEENS12_30GemmIdentityThreadblockSwizzleILi1EEELNS1_8OperatorE0ENS1_17Conv2dProblemSizeELNS1_9GroupModeE0EEEEEvNT_6ParamsE,"aw",@nobits
	.sectionflags	@""
	.align	16
